	.target	sm_103a

	.elftype	@"ET_EXEC"


//--------------------- .note.nv.tkinfo           --------------------------
	.section	.note.nv.tkinfo,"",@"SHT_NOTE"
	.sectionflags	@"SHF_NOTE_NV_TKINFO"
	.tkinfo
        /*0018*/ 	.word	0x00000002
        /*0030*/ 	.string	""
        /*0030*/ 	.string	"ptxas"
        /*0030*/ 	.string	"Cuda compilation tools, release 13.0, V13.0.88"
        /*0030*/ 	.string	"Build cuda_13.0.r13.0/compiler.36424714_0"
        /*0030*/ 	.string	"-arch sm_103a -m 64 "



//--------------------- .note.nv.cuinfo           --------------------------
	.section	.note.nv.cuinfo,"",@"SHT_NOTE"
	.sectionflags	@"SHF_NOTE_NV_CUINFO"
        /*0018*/ 	.short	0x0002
        /*001a*/ 	.short	0x0067
        /*001c*/ 	.short	0x0082
	.zero		2


//--------------------- .nv.info                  --------------------------
	.section	.nv.info,"",@"SHT_CUDA_INFO"
	.align	4


	//----- nvinfo : EIATTR_REGCOUNT
	.align		4
        /*0000*/ 	.byte	0x04, 0x2f
        /*0002*/ 	.short	(.L_29 - .L_28)
	.align		4
.L_28:
        /*0004*/ 	.word	index@(_ZN2at6native13col2im_kernelIddEEvlPKT_llllllllllllPS2_)
        /*0008*/ 	.word	0x00000040


	//----- nvinfo : EIATTR_FRAME_SIZE
	.align		4
.L_29:
        /*000c*/ 	.byte	0x04, 0x11
        /*000e*/ 	.short	(.L_31 - .L_30)
	.align		4
.L_30:
        /*0010*/ 	.word	index@($__internal_11_$__cuda_sm20_rem_s64)
        /*0014*/ 	.word	0x00000010


	//----- nvinfo : EIATTR_FRAME_SIZE
	.align		4
.L_31:
        /*0018*/ 	.byte	0x04, 0x11
        /*001a*/ 	.short	(.L_33 - .L_32)
	.align		4
.L_32:
        /*001c*/ 	.word	index@($__internal_10_$__cuda_sm20_div_s64)
        /*0020*/ 	.word	0x00000010


	//----- nvinfo : EIATTR_FRAME_SIZE
	.align		4
.L_33:
        /*0024*/ 	.byte	0x04, 0x11
        /*0026*/ 	.short	(.L_35 - .L_34)
	.align		4
.L_34:
        /*0028*/ 	.word	index@(_ZN2at6native13col2im_kernelIddEEvlPKT_llllllllllllPS2_)
        /*002c*/ 	.word	0x00000010


	//----- nvinfo : EIATTR_REGCOUNT
	.align		4
.L_35:
        /*0030*/ 	.byte	0x04, 0x2f
        /*0032*/ 	.short	(.L_37 - .L_36)
	.align		4
.L_36:
        /*0034*/ 	.word	index@(_ZN2at6native13col2im_kernelIffEEvlPKT_llllllllllllPS2_)
        /*0038*/ 	.word	0x00000040


	//----- nvinfo : EIATTR_FRAME_SIZE
	.align		4
.L_37:
        /*003c*/ 	.byte	0x04, 0x11
        /*003e*/ 	.short	(.L_39 - .L_38)
	.align		4
.L_38:
        /*0040*/ 	.word	index@($__internal_9_$__cuda_sm20_rem_s64)
        /*0044*/ 	.word	0x00000010


	//----- nvinfo : EIATTR_FRAME_SIZE
	.align		4
.L_39:
        /*0048*/ 	.byte	0x04, 0x11
        /*004a*/ 	.short	(.L_41 - .L_40)
	.align		4
.L_40:
        /*004c*/ 	.word	index@($__internal_8_$__cuda_sm20_div_s64)
        /*0050*/ 	.word	0x00000010


	//----- nvinfo : EIATTR_FRAME_SIZE
	.align		4
.L_41:
        /*0054*/ 	.byte	0x04, 0x11
        /*0056*/ 	.short	(.L_43 - .L_42)
	.align		4
.L_42:
        /*0058*/ 	.word	index@(_ZN2at6native13col2im_kernelIffEEvlPKT_llllllllllllPS2_)
        /*005c*/ 	.word	0x00000010


	//----- nvinfo : EIATTR_REGCOUNT
	.align		4
.L_43:
        /*0060*/ 	.byte	0x04, 0x2f
        /*0062*/ 	.short	(.L_45 - .L_44)
	.align		4
.L_44:
        /*0064*/ 	.word	index@(_ZN2at6native13col2im_kernelIN3c104HalfEfEEvlPKT_llllllllllllPS4_)
        /*0068*/ 	.word	0x00000040


	//----- nvinfo : EIATTR_FRAME_SIZE
	.align		4
.L_45:
        /*006c*/ 	.byte	0x04, 0x11
        /*006e*/ 	.short	(.L_47 - .L_46)
	.align		4
.L_46:
        /*0070*/ 	.word	index@($__internal_7_$__cuda_sm20_rem_s64)
        /*0074*/ 	.word	0x00000010


	//----- nvinfo : EIATTR_FRAME_SIZE
	.align		4
.L_47:
        /*0078*/ 	.byte	0x04, 0x11
        /*007a*/ 	.short	(.L_49 - .L_48)
	.align		4
.L_48:
        /*007c*/ 	.word	index@($__internal_6_$__cuda_sm20_div_s64)
        /*0080*/ 	.word	0x00000010


	//----- nvinfo : EIATTR_FRAME_SIZE
	.align		4
.L_49:
        /*0084*/ 	.byte	0x04, 0x11
        /*0086*/ 	.short	(.L_51 - .L_50)
	.align		4
.L_50:
        /*0088*/ 	.word	index@(_ZN2at6native13col2im_kernelIN3c104HalfEfEEvlPKT_llllllllllllPS4_)
        /*008c*/ 	.word	0x00000010


	//----- nvinfo : EIATTR_REGCOUNT
	.align		4
.L_51:
        /*0090*/ 	.byte	0x04, 0x2f
        /*0092*/ 	.short	(.L_53 - .L_52)
	.align		4
.L_52:
        /*0094*/ 	.word	index@(_ZN2at6native13col2im_kernelIN3c108BFloat16EfEEvlPKT_llllllllllllPS4_)
        /*0098*/ 	.word	0x00000040


	//----- nvinfo : EIATTR_FRAME_SIZE
	.align		4
.L_53:
        /*009c*/ 	.byte	0x04, 0x11
        /*009e*/ 	.short	(.L_55 - .L_54)
	.align		4
.L_54:
        /*00a0*/ 	.word	index@($__internal_5_$__cuda_sm20_rem_s64)
        /*00a4*/ 	.word	0x00000010


	//----- nvinfo : EIATTR_FRAME_SIZE
	.align		4
.L_55:
        /*00a8*/ 	.byte	0x04, 0x11
        /*00aa*/ 	.short	(.L_57 - .L_56)
	.align		4
.L_56:
        /*00ac*/ 	.word	index@($__internal_4_$__cuda_sm20_div_s64)
        /*00b0*/ 	.word	0x00000010


	//----- nvinfo : EIATTR_FRAME_SIZE
	.align		4
.L_57:
        /*00b4*/ 	.byte	0x04, 0x11
        /*00b6*/ 	.short	(.L_59 - .L_58)
	.align		4
.L_58:
        /*00b8*/ 	.word	index@(_ZN2at6native13col2im_kernelIN3c108BFloat16EfEEvlPKT_llllllllllllPS4_)
        /*00bc*/ 	.word	0x00000010


	//----- nvinfo : EIATTR_REGCOUNT
	.align		4
.L_59:
        /*00c0*/ 	.byte	0x04, 0x2f
        /*00c2*/ 	.short	(.L_61 - .L_60)
	.align		4
.L_60:
        /*00c4*/ 	.word	index@(_ZN2at6native13im2col_kernelIdEEvlPKT_llllllllllllPS2_)
        /*00c8*/ 	.word	0x00000040


	//----- nvinfo : EIATTR_FRAME_SIZE
	.align		4
.L_61:
        /*00cc*/ 	.byte	0x04, 0x11
        /*00ce*/ 	.short	(.L_63 - .L_62)
	.align		4
.L_62:
        /*00d0*/ 	.word	index@($__internal_3_$__cuda_sm20_div_s64)
        /*00d4*/ 	.word	0x00000038


	//----- nvinfo : EIATTR_FRAME_SIZE
	.align		4
.L_63:
        /*00d8*/ 	.byte	0x04, 0x11
        /*00da*/ 	.short	(.L_65 - .L_64)
	.align		4
.L_64:
        /*00dc*/ 	.word	index@(_ZN2at6native13im2col_kernelIdEEvlPKT_llllllllllllPS2_)
        /*00e0*/ 	.word	0x00000038


	//----- nvinfo : EIATTR_REGCOUNT
	.align		4
.L_65:
        /*00e4*/ 	.byte	0x04, 0x2f
        /*00e6*/ 	.short	(.L_67 - .L_66)
	.align		4
.L_66:
        /*00e8*/ 	.word	index@(_ZN2at6native13im2col_kernelIfEEvlPKT_llllllllllllPS2_)
        /*00ec*/ 	.word	0x00000040


	//----- nvinfo : EIATTR_FRAME_SIZE
	.align		4
.L_67:
        /*00f0*/ 	.byte	0x04, 0x11
        /*00f2*/ 	.short	(.L_69 - .L_68)
	.align		4
.L_68:
        /*00f4*/ 	.word	index@($__internal_2_$__cuda_sm20_div_s64)
        /*00f8*/ 	.word	0x00000038


	//----- nvinfo : EIATTR_FRAME_SIZE
	.align		4
.L_69:
        /*00fc*/ 	.byte	0x04, 0x11
        /*00fe*/ 	.short	(.L_71 - .L_70)
	.align		4
.L_70:
        /*0100*/ 	.word	index@(_ZN2at6native13im2col_kernelIfEEvlPKT_llllllllllllPS2_)
        /*0104*/ 	.word	0x00000038


	//----- nvinfo : EIATTR_REGCOUNT
	.align		4
.L_71:
        /*0108*/ 	.byte	0x04, 0x2f
        /*010a*/ 	.short	(.L_73 - .L_72)
	.align		4
.L_72:
        /*010c*/ 	.word	index@(_ZN2at6native13im2col_kernelIN3c104HalfEEEvlPKT_llllllllllllPS4_)
        /*0110*/ 	.word	0x00000040


	//----- nvinfo : EIATTR_FRAME_SIZE
	.align		4
.L_73:
        /*0114*/ 	.byte	0x04, 0x11
        /*0116*/ 	.short	(.L_75 - .L_74)
	.align		4
.L_74:
        /*0118*/ 	.word	index@($__internal_1_$__cuda_sm20_div_s64)
        /*011c*/ 	.word	0x00000038


	//----- nvinfo : EIATTR_FRAME_SIZE
	.align		4
.L_75:
        /*0120*/ 	.byte	0x04, 0x11
        /*0122*/ 	.short	(.L_77 - .L_76)
	.align		4
.L_76:
        /*0124*/ 	.word	index@(_ZN2at6native13im2col_kernelIN3c104HalfEEEvlPKT_llllllllllllPS4_)
        /*0128*/ 	.word	0x00000038


	//----- nvinfo : EIATTR_REGCOUNT
	.align		4
.L_77:
        /*012c*/ 	.byte	0x04, 0x2f
        /*012e*/ 	.short	(.L_79 - .L_78)
	.align		4
.L_78:
        /*0130*/ 	.word	index@(_ZN2at6native13im2col_kernelIN3c108BFloat16EEEvlPKT_llllllllllllPS4_)
        /*0134*/ 	.word	0x00000040


	//----- nvinfo : EIATTR_FRAME_SIZE
	.align		4
.L_79:
        /*0138*/ 	.byte	0x04, 0x11
        /*013a*/ 	.short	(.L_81 - .L_80)
	.align		4
.L_80:
        /*013c*/ 	.word	index@($__internal_0_$__cuda_sm20_div_s64)
        /*0140*/ 	.word	0x00000038


	//----- nvinfo : EIATTR_FRAME_SIZE
	.align		4
.L_81:
        /*0144*/ 	.byte	0x04, 0x11
        /*0146*/ 	.short	(.L_83 - .L_82)
	.align		4
.L_82:
        /*0148*/ 	.word	index@(_ZN2at6native13im2col_kernelIN3c108BFloat16EEEvlPKT_llllllllllllPS4_)
        /*014c*/ 	.word	0x00000038


	//----- nvinfo : EIATTR_MIN_STACK_SIZE
	.align		4
.L_83:
        /*0150*/ 	.byte	0x04, 0x12
        /*0152*/ 	.short	(.L_85 - .L_84)
	.align		4
.L_84:
        /*0154*/ 	.word	index@(_ZN2at6native13im2col_kernelIN3c108BFloat16EEEvlPKT_llllllllllllPS4_)
        /*0158*/ 	.word	0x00000038


	//----- nvinfo : EIATTR_MIN_STACK_SIZE
	.align		4
.L_85:
        /*015c*/ 	.byte	0x04, 0x12
        /*015e*/ 	.short	(.L_87 - .L_86)
	.align		4
.L_86:
        /*0160*/ 	.word	index@(_ZN2at6native13im2col_kernelIN3c104HalfEEEvlPKT_llllllllllllPS4_)
        /*0164*/ 	.word	0x00000038


	//----- nvinfo : EIATTR_MIN_STACK_SIZE
	.align		4
.L_87:
        /*0168*/ 	.byte	0x04, 0x12
        /*016a*/ 	.short	(.L_89 - .L_88)
	.align		4
.L_88:
        /*016c*/ 	.word	index@(_ZN2at6native13im2col_kernelIfEEvlPKT_llllllllllllPS2_)
        /*0170*/ 	.word	0x00000038


	//----- nvinfo : EIATTR_MIN_STACK_SIZE
	.align		4
.L_89:
        /*0174*/ 	.byte	0x04, 0x12
        /*0176*/ 	.short	(.L_91 - .L_90)
	.align		4
.L_90:
        /*0178*/ 	.word	index@(_ZN2at6native13im2col_kernelIdEEvlPKT_llllllllllllPS2_)
        /*017c*/ 	.word	0x00000038


	//----- nvinfo : EIATTR_MIN_STACK_SIZE
	.align		4
.L_91:
        /*0180*/ 	.byte	0x04, 0x12
        /*0182*/ 	.short	(.L_93 - .L_92)
	.align		4
.L_92:
        /*0184*/ 	.word	index@(_ZN2at6native13col2im_kernelIN3c108BFloat16EfEEvlPKT_llllllllllllPS4_)
        /*0188*/ 	.word	0x00000010


	//----- nvinfo : EIATTR_MIN_STACK_SIZE
	.align		4
.L_93:
        /*018c*/ 	.byte	0x04, 0x12
        /*018e*/ 	.short	(.L_95 - .L_94)
	.align		4
.L_94:
        /*0190*/ 	.word	index@(_ZN2at6native13col2im_kernelIN3c104HalfEfEEvlPKT_llllllllllllPS4_)
        /*0194*/ 	.word	0x00000010


	//----- nvinfo : EIATTR_MIN_STACK_SIZE
	.align		4
.L_95:
        /*0198*/ 	.byte	0x04, 0x12
        /*019a*/ 	.short	(.L_97 - .L_96)
	.align		4
.L_96:
        /*019c*/ 	.word	index@(_ZN2at6native13col2im_kernelIffEEvlPKT_llllllllllllPS2_)
        /*01a0*/ 	.word	0x00000010


	//----- nvinfo : EIATTR_MIN_STACK_SIZE
	.align		4
.L_97:
        /*01a4*/ 	.byte	0x04, 0x12
        /*01a6*/ 	.short	(.L_99 - .L_98)
	.align		4
.L_98:
        /*01a8*/ 	.word	index@(_ZN2at6native13col2im_kernelIddEEvlPKT_llllllllllllPS2_)
        /*01ac*/ 	.word	0x00000010
.L_99:


//--------------------- .nv.compat                --------------------------
	.section	.nv.compat,"",@"SHT_CUDA_COMPAT_INFO"
	.align	4
        /*0000*/ 	.byte	0x02, 0x09, 0x01, 0x00, 0x02, 0x02, 0x01, 0x00, 0x02, 0x05, 0x05, 0x00, 0x03, 0x07, 0x01, 0x01
        /*0010*/ 	.byte	0x02, 0x03, 0x00, 0x00, 0x02, 0x06, 0x01, 0x00, 0x04, 0x0b, 0x08, 0x00, 0x00, 0x00, 0x00, 0x00
        /*0020*/ 	.byte	0x00, 0x00, 0x00, 0x00


//--------------------- .nv.info._ZN2at6native13im2col_kernelIN3c108BFloat16EEEvlPKT_llllllllllllPS4_ --------------------------
	.section	.nv.info._ZN2at6native13im2col_kernelIN3c108BFloat16EEEvlPKT_llllllllllllPS4_,"",@"SHT_CUDA_INFO"
	.sectionflags	@""
	.align	4


	//----- nvinfo : EIATTR_CUDA_API_VERSION
	.align		4
        /*0000*/ 	.byte	0x04, 0x37
        /*0002*/ 	.short	(.L_101 - .L_100)
.L_100:
        /*0004*/ 	.word	0x00000082


	//----- nvinfo : EIATTR_KPARAM_INFO
	.align		4
.L_101:
        /*0008*/ 	.byte	0x04, 0x17
        /*000a*/ 	.short	(.L_103 - .L_102)
.L_102:
        /*000c*/ 	.word	0x00000000
        /*0010*/ 	.short	0x000e
        /*0012*/ 	.short	0x0070
        /*0014*/ 	.byte	0x00, 0xf5, 0x21, 0x00


	//----- nvinfo : EIATTR_KPARAM_INFO
	.align		4
.L_103:
        /*0018*/ 	.byte	0x04, 0x17
        /*001a*/ 	.short	(.L_105 - .L_104)
.L_104:
        /*001c*/ 	.word	0x00000000
        /*0020*/ 	.short	0x000d
        /*0022*/ 	.short	0x0068
        /*0024*/ 	.byte	0x00, 0xf0, 0x21, 0x00


	//----- nvinfo : EIATTR_KPARAM_INFO
	.align		4
.L_105:
        /*0028*/ 	.byte	0x04, 0x17
        /*002a*/ 	.short	(.L_107 - .L_106)
.L_106:
        /*002c*/ 	.word	0x00000000
        /*0030*/ 	.short	0x000c
        /*0032*/ 	.short	0x0060
        /*0034*/ 	.byte	0x00, 0xf0, 0x21, 0x00


	//----- nvinfo : EIATTR_KPARAM_INFO
	.align		4
.L_107:
        /*0038*/ 	.byte	0x04, 0x17
        /*003a*/ 	.short	(.L_109 - .L_108)
.L_108:
        /*003c*/ 	.word	0x00000000
        /*0040*/ 	.short	0x000b
        /*0042*/ 	.short	0x0058
        /*0044*/ 	.byte	0x00, 0xf0, 0x21, 0x00


	//----- nvinfo : EIATTR_KPARAM_INFO
	.align		4
.L_109:
        /*0048*/ 	.byte	0x04, 0x17
        /*004a*/ 	.short	(.L_111 - .L_110)
.L_110:
        /*004c*/ 	.word	0x00000000
        /*0050*/ 	.short	0x000a
        /*0052*/ 	.short	0x0050
        /*0054*/ 	.byte	0x00, 0xf0, 0x21, 0x00


	//----- nvinfo : EIATTR_KPARAM_INFO
	.align		4
.L_111:
        /*0058*/ 	.byte	0x04, 0x17
        /*005a*/ 	.short	(.L_113 - .L_112)
.L_112:
        /*005c*/ 	.word	0x00000000
        /*0060*/ 	.short	0x0009
        /*0062*/ 	.short	0x0048
        /*0064*/ 	.byte	0x00, 0xf0, 0x21, 0x00


	//----- nvinfo : EIATTR_KPARAM_INFO
	.align		4
.L_113:
        /*0068*/ 	.byte	0x04, 0x17
        /*006a*/ 	.short	(.L_115 - .L_114)
.L_114:
        /*006c*/ 	.word	0x00000000
        /*0070*/ 	.short	0x0008
        /*0072*/ 	.short	0x0040
        /*0074*/ 	.byte	0x00, 0xf0, 0x21, 0x00


	//----- nvinfo : EIATTR_KPARAM_INFO
	.align		4
.L_115:
        /*0078*/ 	.byte	0x04, 0x17
        /*007a*/ 	.short	(.L_117 - .L_116)
.L_116:
        /*007c*/ 	.word	0x00000000
        /*0080*/ 	.short	0x0007
        /*0082*/ 	.short	0x0038
        /*0084*/ 	.byte	0x00, 0xf0, 0x21, 0x00


	//----- nvinfo : EIATTR_KPARAM_INFO
	.align		4
.L_117:
        /*0088*/ 	.byte	0x04, 0x17
        /*008a*/ 	.short	(.L_119 - .L_118)
.L_118:
        /*008c*/ 	.word	0x00000000
        /*0090*/ 	.short	0x0006
        /*0092*/ 	.short	0x0030
        /*0094*/ 	.byte	0x00, 0xf0, 0x21, 0x00


	//----- nvinfo : EIATTR_KPARAM_INFO
	.align		4
.L_119:
        /*0098*/ 	.byte	0x04, 0x17
        /*009a*/ 	.short	(.L_121 - .L_120)
.L_120:
        /*009c*/ 	.word	0x00000000
        /*00a0*/ 	.short	0x0005
        /*00a2*/ 	.short	0x0028
        /*00a4*/ 	.byte	0x00, 0xf0, 0x21, 0x00


	//----- nvinfo : EIATTR_KPARAM_INFO
	.align		4
.L_121:
        /*00a8*/ 	.byte	0x04, 0x17
        /*00aa*/ 	.short	(.L_123 - .L_122)
.L_122:
        /*00ac*/ 	.word	0x00000000
        /*00b0*/ 	.short	0x0004
        /*00b2*/ 	.short	0x0020
        /*00b4*/ 	.byte	0x00, 0xf0, 0x21, 0x00


	//----- nvinfo : EIATTR_KPARAM_INFO
	.align		4
.L_123:
        /*00b8*/ 	.byte	0x04, 0x17
        /*00ba*/ 	.short	(.L_125 - .L_124)
.L_124:
        /*00bc*/ 	.word	0x00000000
        /*00c0*/ 	.short	0x0003
        /*00c2*/ 	.short	0x0018
        /*00c4*/ 	.byte	0x00, 0xf0, 0x21, 0x00


	//----- nvinfo : EIATTR_KPARAM_INFO
	.align		4
.L_125:
        /*00c8*/ 	.byte	0x04, 0x17
        /*00ca*/ 	.short	(.L_127 - .L_126)
.L_126:
        /*00cc*/ 	.word	0x00000000
        /*00d0*/ 	.short	0x0002
        /*00d2*/ 	.short	0x0010
        /*00d4*/ 	.byte	0x00, 0xf0, 0x21, 0x00


	//----- nvinfo : EIATTR_KPARAM_INFO
	.align		4
.L_127:
        /*00d8*/ 	.byte	0x04, 0x17
        /*00da*/ 	.short	(.L_129 - .L_128)
.L_128:
        /*00dc*/ 	.word	0x00000000
        /*00e0*/ 	.short	0x0001
        /*00e2*/ 	.short	0x0008
        /*00e4*/ 	.byte	0x00, 0xf5, 0x21, 0x00


	//----- nvinfo : EIATTR_KPARAM_INFO
	.align		4
.L_129:
        /*00e8*/ 	.byte	0x04, 0x17
        /*00ea*/ 	.short	(.L_131 - .L_130)
.L_130:
        /*00ec*/ 	.word	0x00000000
        /*00f0*/ 	.short	0x0000
        /*00f2*/ 	.short	0x0000
        /*00f4*/ 	.byte	0x00, 0xf0, 0x21, 0x00


	//----- nvinfo : EIATTR_SPARSE_MMA_MASK
	.align		4
.L_131:
        /*00f8*/ 	.byte	0x03, 0x50
        /*00fa*/ 	.short	0x0000


	//----- nvinfo : EIATTR_MAXREG_COUNT
	.align		4
        /*00fc*/ 	.byte	0x03, 0x1b
        /*00fe*/ 	.short	0x0040


	//----- nvinfo : EIATTR_ANNOTATIONS
	.align		4
        /*0100*/ 	.byte	0x04, 0x55
        /*0102*/ 	.short	(.L_133 - .L_132)


	//   ....[0]....
.L_132:
        /*0104*/ 	.word	0x00000001
        /*0108*/ 	.byte	0x80, 0x00, 0x00, 0x00, 0x01, 0x00, 0x00, 0x00, 0x50, 0x01, 0x00, 0x00, 0x01, 0x00, 0x00, 0x00
        /* <DEDUP_REMOVED lines=10> */
        /*01b8*/ 	.byte	0x40, 0x2d, 0x00, 0x00, 0x01, 0x00, 0x00, 0x00, 0x60, 0x2d, 0x00, 0x00


	//----- nvinfo : EIATTR_MERCURY_ISA_VERSION
	.align		4
.L_133:
        /*01c4*/ 	.byte	0x03, 0x5f
        /*01c6*/ 	.short	0x0101


	//----- nvinfo : EIATTR_VRC_CTA_INIT_COUNT
	.align		4
        /*01c8*/ 	.byte	0x02, 0x4a
	.zero		1
	.zero		1


	//----- nvinfo : EIATTR_EXIT_INSTR_OFFSETS
	.align		4
        /*01cc*/ 	.byte	0x04, 0x1c
        /*01ce*/ 	.short	(.L_135 - .L_134)


	//   ....[0]....
.L_134:
        /*01d0*/ 	.word	0x000000b0


	//   ....[1]....
        /*01d4*/ 	.word	0x00000140


	//   ....[2]....
        /*01d8*/ 	.word	0x00002d90


	//----- nvinfo : EIATTR_MAX_THREADS
	.align		4
.L_135:
        /*01dc*/ 	.byte	0x04, 0x05
        /*01de*/ 	.short	(.L_137 - .L_136)
.L_136:
        /*01e0*/ 	.word	0x00000400
        /*01e4*/ 	.word	0x00000001
        /*01e8*/ 	.word	0x00000001


	//----- nvinfo : EIATTR_CRS_STACK_SIZE
	.align		4
.L_137:
        /*01ec*/ 	.byte	0x04, 0x1e
        /*01ee*/ 	.short	(.L_139 - .L_138)
.L_138:
        /*01f0*/ 	.word	0x00000000


	//----- nvinfo : EIATTR_CBANK_PARAM_SIZE
	.align		4
.L_139:
        /*01f4*/ 	.byte	0x03, 0x19
        /*01f6*/ 	.short	0x0078


	//----- nvinfo : EIATTR_PARAM_CBANK
	.align		4
        /*01f8*/ 	.byte	0x04, 0x0a
        /*01fa*/ 	.short	(.L_141 - .L_140)
	.align		4
.L_140:
        /*01fc*/ 	.word	index@(.nv.constant0._ZN2at6native13im2col_kernelIN3c108BFloat16EEEvlPKT_llllllllllllPS4_)
        /*0200*/ 	.short	0x0380
        /*0202*/ 	.short	0x0078


	//----- nvinfo : EIATTR_SW_WAR
	.align		4
.L_141:
        /*0204*/ 	.byte	0x04, 0x36
        /*0206*/ 	.short	(.L_143 - .L_142)
.L_142:
        /*0208*/ 	.word	0x00000008
.L_143:


//--------------------- .nv.info._ZN2at6native13im2col_kernelIN3c104HalfEEEvlPKT_llllllllllllPS4_ --------------------------
	.section	.nv.info._ZN2at6native13im2col_kernelIN3c104HalfEEEvlPKT_llllllllllllPS4_,"",@"SHT_CUDA_INFO"
	.sectionflags	@""
	.align	4


	//----- nvinfo : EIATTR_CUDA_API_VERSION
	.align		4
        /*0000*/ 	.byte	0x04, 0x37
        /*0002*/ 	.short	(.L_145 - .L_144)
.L_144:
        /*0004*/ 	.word	0x00000082


	//----- nvinfo : EIATTR_KPARAM_INFO
	.align		4
.L_145:
        /*0008*/ 	.byte	0x04, 0x17
        /*000a*/ 	.short	(.L_147 - .L_146)
.L_146:
        /*000c*/ 	.word	0x00000000
        /*0010*/ 	.short	0x000e
        /*0012*/ 	.short	0x0070
        /*0014*/ 	.byte	0x00, 0xf5, 0x21, 0x00


	//----- nvinfo : EIATTR_KPARAM_INFO
	.align		4
.L_147:
        /*0018*/ 	.byte	0x04, 0x17
        /*001a*/ 	.short	(.L_149 - .L_148)
.L_148:
        /*001c*/ 	.word	0x00000000
        /*0020*/ 	.short	0x000d
        /*0022*/ 	.short	0x0068
        /*0024*/ 	.byte	0x00, 0xf0, 0x21, 0x00


	//----- nvinfo : EIATTR_KPARAM_INFO
	.align		4
.L_149:
        /*0028*/ 	.byte	0x04, 0x17
        /*002a*/ 	.short	(.L_151 - .L_150)
.L_150:
        /*002c*/ 	.word	0x00000000
        /*0030*/ 	.short	0x000c
        /*0032*/ 	.short	0x0060
        /*0034*/ 	.byte	0x00, 0xf0, 0x21, 0x00


	//----- nvinfo : EIATTR_KPARAM_INFO
	.align		4
.L_151:
        /*0038*/ 	.byte	0x04, 0x17
        /*003a*/ 	.short	(.L_153 - .L_152)
.L_152:
        /*003c*/ 	.word	0x00000000
        /*0040*/ 	.short	0x000b
        /*0042*/ 	.short	0x0058
        /*0044*/ 	.byte	0x00, 0xf0, 0x21, 0x00


	//----- nvinfo : EIATTR_KPARAM_INFO
	.align		4
.L_153:
        /*0048*/ 	.byte	0x04, 0x17
        /*004a*/ 	.short	(.L_155 - .L_154)
.L_154:
        /*004c*/ 	.word	0x00000000
        /*0050*/ 	.short	0x000a
        /*0052*/ 	.short	0x0050
        /*0054*/ 	.byte	0x00, 0xf0, 0x21, 0x00


	//----- nvinfo : EIATTR_KPARAM_INFO
	.align		4
.L_155:
        /*0058*/ 	.byte	0x04, 0x17
        /*005a*/ 	.short	(.L_157 - .L_156)
.L_156:
        /*005c*/ 	.word	0x00000000
        /*0060*/ 	.short	0x0009
        /*0062*/ 	.short	0x0048
        /*0064*/ 	.byte	0x00, 0xf0, 0x21, 0x00


	//----- nvinfo : EIATTR_KPARAM_INFO
	.align		4
.L_157:
        /*0068*/ 	.byte	0x04, 0x17
        /*006a*/ 	.short	(.L_159 - .L_158)
.L_158:
        /*006c*/ 	.word	0x00000000
        /*0070*/ 	.short	0x0008
        /*0072*/ 	.short	0x0040
        /*0074*/ 	.byte	0x00, 0xf0, 0x21, 0x00


	//----- nvinfo : EIATTR_KPARAM_INFO
	.align		4
.L_159:
        /*0078*/ 	.byte	0x04, 0x17
        /*007a*/ 	.short	(.L_161 - .L_160)
.L_160:
        /*007c*/ 	.word	0x00000000
        /*0080*/ 	.short	0x0007
        /*0082*/ 	.short	0x0038
        /*0084*/ 	.byte	0x00, 0xf0, 0x21, 0x00


	//----- nvinfo : EIATTR_KPARAM_INFO
	.align		4
.L_161:
        /*0088*/ 	.byte	0x04, 0x17
        /*008a*/ 	.short	(.L_163 - .L_162)
.L_162:
        /*008c*/ 	.word	0x00000000
        /*0090*/ 	.short	0x0006
        /*0092*/ 	.short	0x0030
        /*0094*/ 	.byte	0x00, 0xf0, 0x21, 0x00


	//----- nvinfo : EIATTR_KPARAM_INFO
	.align		4
.L_163:
        /*0098*/ 	.byte	0x04, 0x17
        /*009a*/ 	.short	(.L_165 - .L_164)
.L_164:
        /*009c*/ 	.word	0x00000000
        /*00a0*/ 	.short	0x0005
        /*00a2*/ 	.short	0x0028
        /*00a4*/ 	.byte	0x00, 0xf0, 0x21, 0x00


	//----- nvinfo : EIATTR_KPARAM_INFO
	.align		4
.L_165:
        /*00a8*/ 	.byte	0x04, 0x17
        /*00aa*/ 	.short	(.L_167 - .L_166)
.L_166:
        /*00ac*/ 	.word	0x00000000
        /*00b0*/ 	.short	0x0004
        /*00b2*/ 	.short	0x0020
        /*00b4*/ 	.byte	0x00, 0xf0, 0x21, 0x00


	//----- nvinfo : EIATTR_KPARAM_INFO
	.align		4
.L_167:
        /*00b8*/ 	.byte	0x04, 0x17
        /*00ba*/ 	.short	(.L_169 - .L_168)
.L_168:
        /*00bc*/ 	.word	0x00000000
        /*00c0*/ 	.short	0x0003
        /*00c2*/ 	.short	0x0018
        /*00c4*/ 	.byte	0x00, 0xf0, 0x21, 0x00


	//----- nvinfo : EIATTR_KPARAM_INFO
	.align		4
.L_169:
        /*00c8*/ 	.byte	0x04, 0x17
        /*00ca*/ 	.short	(.L_171 - .L_170)
.L_170:
        /*00cc*/ 	.word	0x00000000
        /*00d0*/ 	.short	0x0002
        /*00d2*/ 	.short	0x0010
        /*00d4*/ 	.byte	0x00, 0xf0, 0x21, 0x00


	//----- nvinfo : EIATTR_KPARAM_INFO
	.align		4
.L_171:
        /*00d8*/ 	.byte	0x04, 0x17
        /*00da*/ 	.short	(.L_173 - .L_172)
.L_172:
        /*00dc*/ 	.word	0x00000000
        /*00e0*/ 	.short	0x0001
        /*00e2*/ 	.short	0x0008
        /*00e4*/ 	.byte	0x00, 0xf5, 0x21, 0x00


	//----- nvinfo : EIATTR_KPARAM_INFO
	.align		4
.L_173:
        /*00e8*/ 	.byte	0x04, 0x17
        /*00ea*/ 	.short	(.L_175 - .L_174)
.L_174:
        /*00ec*/ 	.word	0x00000000
        /*00f0*/ 	.short	0x0000
        /*00f2*/ 	.short	0x0000
        /*00f4*/ 	.byte	0x00, 0xf0, 0x21, 0x00


	//----- nvinfo : EIATTR_SPARSE_MMA_MASK
	.align		4
.L_175:
        /*00f8*/ 	.byte	0x03, 0x50
        /*00fa*/ 	.short	0x0000


	//----- nvinfo : EIATTR_MAXREG_COUNT
	.align		4
        /*00fc*/ 	.byte	0x03, 0x1b
        /*00fe*/ 	.short	0x0040


	//----- nvinfo : EIATTR_ANNOTATIONS
	.align		4
        /*0100*/ 	.byte	0x04, 0x55
        /*0102*/ 	.short	(.L_177 - .L_176)


	//   ....[0]....
.L_176:
        /* <DEDUP_REMOVED lines=13> */


	//----- nvinfo : EIATTR_MERCURY_ISA_VERSION
	.align		4
.L_177:
        /*01c4*/ 	.byte	0x03, 0x5f
        /*01c6*/ 	.short	0x0101


	//----- nvinfo : EIATTR_VRC_CTA_INIT_COUNT
	.align		4
        /*01c8*/ 	.byte	0x02, 0x4a
	.zero		1
	.zero		1


	//----- nvinfo : EIATTR_EXIT_INSTR_OFFSETS
	.align		4
        /*01cc*/ 	.byte	0x04, 0x1c
        /*01ce*/ 	.short	(.L_179 - .L_178)


	//   ....[0]....
.L_178:
        /*01d0*/ 	.word	0x000000b0


	//   ....[1]....
        /*01d4*/ 	.word	0x00000140


	//   ....[2]....
        /*01d8*/ 	.word	0x00002d90


	//----- nvinfo : EIATTR_MAX_THREADS
	.align		4
.L_179:
        /*01dc*/ 	.byte	0x04, 0x05
        /*01de*/ 	.short	(.L_181 - .L_180)
.L_180:
        /*01e0*/ 	.word	0x00000400
        /*01e4*/ 	.word	0x00000001
        /*01e8*/ 	.word	0x00000001


	//----- nvinfo : EIATTR_CRS_STACK_SIZE
	.align		4
.L_181:
        /*01ec*/ 	.byte	0x04, 0x1e
        /*01ee*/ 	.short	(.L_183 - .L_182)
.L_182:
        /*01f0*/ 	.word	0x00000000


	//----- nvinfo : EIATTR_CBANK_PARAM_SIZE
	.align		4
.L_183:
        /*01f4*/ 	.byte	0x03, 0x19
        /*01f6*/ 	.short	0x0078


	//----- nvinfo : EIATTR_PARAM_CBANK
	.align		4
        /*01f8*/ 	.byte	0x04, 0x0a
        /*01fa*/ 	.short	(.L_185 - .L_184)
	.align		4
.L_184:
        /*01fc*/ 	.word	index@(.nv.constant0._ZN2at6native13im2col_kernelIN3c104HalfEEEvlPKT_llllllllllllPS4_)
        /*0200*/ 	.short	0x0380
        /*0202*/ 	.short	0x0078


	//----- nvinfo : EIATTR_SW_WAR
	.align		4
.L_185:
        /*0204*/ 	.byte	0x04, 0x36
        /*0206*/ 	.short	(.L_187 - .L_186)
.L_186:
        /*0208*/ 	.word	0x00000008
.L_187:


//--------------------- .nv.info._ZN2at6native13im2col_kernelIfEEvlPKT_llllllllllllPS2_ --------------------------
	.section	.nv.info._ZN2at6native13im2col_kernelIfEEvlPKT_llllllllllllPS2_,"",@"SHT_CUDA_INFO"
	.sectionflags	@""
	.align	4


	//----- nvinfo : EIATTR_CUDA_API_VERSION
	.align		4
        /*0000*/ 	.byte	0x04, 0x37
        /*0002*/ 	.short	(.L_189 - .L_188)
.L_188:
        /*0004*/ 	.word	0x00000082


	//----- nvinfo : EIATTR_KPARAM_INFO
	.align		4
.L_189:
        /*0008*/ 	.byte	0x04, 0x17
        /*000a*/ 	.short	(.L_191 - .L_190)
.L_190:
        /*000c*/ 	.word	0x00000000
        /*0010*/ 	.short	0x000e
        /*0012*/ 	.short	0x0070
        /*0014*/ 	.byte	0x00, 0xf5, 0x21, 0x00


	//----- nvinfo : EIATTR_KPARAM_INFO
	.align		4
.L_191:
        /*0018*/ 	.byte	0x04, 0x17
        /*001a*/ 	.short	(.L_193 - .L_192)
.L_192:
        /*001c*/ 	.word	0x00000000
        /*0020*/ 	.short	0x000d
        /*0022*/ 	.short	0x0068
        /*0024*/ 	.byte	0x00, 0xf0, 0x21, 0x00


	//----- nvinfo : EIATTR_KPARAM_INFO
	.align		4
.L_193:
        /*0028*/ 	.byte	0x04, 0x17
        /*002a*/ 	.short	(.L_195 - .L_194)
.L_194:
        /*002c*/ 	.word	0x00000000
        /*0030*/ 	.short	0x000c
        /*0032*/ 	.short	0x0060
        /*0034*/ 	.byte	0x00, 0xf0, 0x21, 0x00


	//----- nvinfo : EIATTR_KPARAM_INFO
	.align		4
.L_195:
        /*0038*/ 	.byte	0x04, 0x17
        /*003a*/ 	.short	(.L_197 - .L_196)
.L_196:
        /*003c*/ 	.word	0x00000000
        /*0040*/ 	.short	0x000b
        /*0042*/ 	.short	0x0058
        /*0044*/ 	.byte	0x00, 0xf0, 0x21, 0x00


	//----- nvinfo : EIATTR_KPARAM_INFO
	.align		4
.L_197:
        /*0048*/ 	.byte	0x04, 0x17
        /*004a*/ 	.short	(.L_199 - .L_198)
.L_198:
        /*004c*/ 	.word	0x00000000
        /*0050*/ 	.short	0x000a
        /*0052*/ 	.short	0x0050
        /*0054*/ 	.byte	0x00, 0xf0, 0x21, 0x00


	//----- nvinfo : EIATTR_KPARAM_INFO
	.align		4
.L_199:
        /*0058*/ 	.byte	0x04, 0x17
        /*005a*/ 	.short	(.L_201 - .L_200)
.L_200:
        /*005c*/ 	.word	0x00000000
        /*0060*/ 	.short	0x0009
        /*0062*/ 	.short	0x0048
        /*0064*/ 	.byte	0x00, 0xf0, 0x21, 0x00


	//----- nvinfo : EIATTR_KPARAM_INFO
	.align		4
.L_201:
        /*0068*/ 	.byte	0x04, 0x17
        /*006a*/ 	.short	(.L_203 - .L_202)
.L_202:
        /*006c*/ 	.word	0x00000000
        /*0070*/ 	.short	0x0008
        /*0072*/ 	.short	0x0040
        /*0074*/ 	.byte	0x00, 0xf0, 0x21, 0x00


	//----- nvinfo : EIATTR_KPARAM_INFO
	.align		4
.L_203:
        /*0078*/ 	.byte	0x04, 0x17
        /*007a*/ 	.short	(.L_205 - .L_204)
.L_204:
        /*007c*/ 	.word	0x00000000
        /*0080*/ 	.short	0x0007
        /*0082*/ 	.short	0x0038
        /*0084*/ 	.byte	0x00, 0xf0, 0x21, 0x00


	//----- nvinfo : EIATTR_KPARAM_INFO
	.align		4
.L_205:
        /*0088*/ 	.byte	0x04, 0x17
        /*008a*/ 	.short	(.L_207 - .L_206)
.L_206:
        /*008c*/ 	.word	0x00000000
        /*0090*/ 	.short	0x0006
        /*0092*/ 	.short	0x0030
        /*0094*/ 	.byte	0x00, 0xf0, 0x21, 0x00


	//----- nvinfo : EIATTR_KPARAM_INFO
	.align		4
.L_207:
        /*0098*/ 	.byte	0x04, 0x17
        /*009a*/ 	.short	(.L_209 - .L_208)
.L_208:
        /*009c*/ 	.word	0x00000000
        /*00a0*/ 	.short	0x0005
        /*00a2*/ 	.short	0x0028
        /*00a4*/ 	.byte	0x00, 0xf0, 0x21, 0x00


	//----- nvinfo : EIATTR_KPARAM_INFO
	.align		4
.L_209:
        /*00a8*/ 	.byte	0x04, 0x17
        /*00aa*/ 	.short	(.L_211 - .L_210)
.L_210:
        /*00ac*/ 	.word	0x00000000
        /*00b0*/ 	.short	0x0004
        /*00b2*/ 	.short	0x0020
        /*00b4*/ 	.byte	0x00, 0xf0, 0x21, 0x00


	//----- nvinfo : EIATTR_KPARAM_INFO
	.align		4
.L_211:
        /*00b8*/ 	.byte	0x04, 0x17
        /*00ba*/ 	.short	(.L_213 - .L_212)
.L_212:
        /*00bc*/ 	.word	0x00000000
        /*00c0*/ 	.short	0x0003
        /*00c2*/ 	.short	0x0018
        /*00c4*/ 	.byte	0x00, 0xf0, 0x21, 0x00


	//----- nvinfo : EIATTR_KPARAM_INFO
	.align		4
.L_213:
        /*00c8*/ 	.byte	0x04, 0x17
        /*00ca*/ 	.short	(.L_215 - .L_214)
.L_214:
        /*00cc*/ 	.word	0x00000000
        /*00d0*/ 	.short	0x0002
        /*00d2*/ 	.short	0x0010
        /*00d4*/ 	.byte	0x00, 0xf0, 0x21, 0x00


	//----- nvinfo : EIATTR_KPARAM_INFO
	.align		4
.L_215:
        /*00d8*/ 	.byte	0x04, 0x17
        /*00da*/ 	.short	(.L_217 - .L_216)
.L_216:
        /*00dc*/ 	.word	0x00000000
        /*00e0*/ 	.short	0x0001
        /*00e2*/ 	.short	0x0008
        /*00e4*/ 	.byte	0x00, 0xf5, 0x21, 0x00


	//----- nvinfo : EIATTR_KPARAM_INFO
	.align		4
.L_217:
        /*00e8*/ 	.byte	0x04, 0x17
        /*00ea*/ 	.short	(.L_219 - .L_218)
.L_218:
        /*00ec*/ 	.word	0x00000000
        /*00f0*/ 	.short	0x0000
        /*00f2*/ 	.short	0x0000
        /*00f4*/ 	.byte	0x00, 0xf0, 0x21, 0x00


	//----- nvinfo : EIATTR_SPARSE_MMA_MASK
	.align		4
.L_219:
        /*00f8*/ 	.byte	0x03, 0x50
        /*00fa*/ 	.short	0x0000


	//----- nvinfo : EIATTR_MAXREG_COUNT
	.align		4
        /*00fc*/ 	.byte	0x03, 0x1b
        /*00fe*/ 	.short	0x0040


	//----- nvinfo : EIATTR_ANNOTATIONS
	.align		4
        /*0100*/ 	.byte	0x04, 0x55
        /*0102*/ 	.short	(.L_221 - .L_220)


	//   ....[0]....
.L_220:
        /* <DEDUP_REMOVED lines=13> */


	//----- nvinfo : EIATTR_MERCURY_ISA_VERSION
	.align		4
.L_221:
        /*01c4*/ 	.byte	0x03, 0x5f
        /*01c6*/ 	.short	0x0101


	//----- nvinfo : EIATTR_VRC_CTA_INIT_COUNT
	.align		4
        /*01c8*/ 	.byte	0x02, 0x4a
	.zero		1
	.zero		1


	//----- nvinfo : EIATTR_EXIT_INSTR_OFFSETS
	.align		4
        /*01cc*/ 	.byte	0x04, 0x1c
        /*01ce*/ 	.short	(.L_223 - .L_222)


	//   ....[0]....
.L_222:
        /*01d0*/ 	.word	0x000000b0


	//   ....[1]....
        /*01d4*/ 	.word	0x00000140


	//   ....[2]....
        /*01d8*/ 	.word	0x00002bd0


	//----- nvinfo : EIATTR_MAX_THREADS
	.align		4
.L_223:
        /*01dc*/ 	.byte	0x04, 0x05
        /*01de*/ 	.short	(.L_225 - .L_224)
.L_224:
        /*01e0*/ 	.word	0x00000400
        /*01e4*/ 	.word	0x00000001
        /*01e8*/ 	.word	0x00000001


	//----- nvinfo : EIATTR_CRS_STACK_SIZE
	.align		4
.L_225:
        /*01ec*/ 	.byte	0x04, 0x1e
        /*01ee*/ 	.short	(.L_227 - .L_226)
.L_226:
        /*01f0*/ 	.word	0x00000000


	//----- nvinfo : EIATTR_CBANK_PARAM_SIZE
	.align		4
.L_227:
        /*01f4*/ 	.byte	0x03, 0x19
        /*01f6*/ 	.short	0x0078


	//----- nvinfo : EIATTR_PARAM_CBANK
	.align		4
        /*01f8*/ 	.byte	0x04, 0x0a
        /*01fa*/ 	.short	(.L_229 - .L_228)
	.align		4
.L_228:
        /*01fc*/ 	.word	index@(.nv.constant0._ZN2at6native13im2col_kernelIfEEvlPKT_llllllllllllPS2_)
        /*0200*/ 	.short	0x0380
        /*0202*/ 	.short	0x0078


	//----- nvinfo : EIATTR_SW_WAR
	.align		4
.L_229:
        /*0204*/ 	.byte	0x04, 0x36
        /*0206*/ 	.short	(.L_231 - .L_230)
.L_230:
        /*0208*/ 	.word	0x00000008
.L_231:


//--------------------- .nv.info._ZN2at6native13im2col_kernelIdEEvlPKT_llllllllllllPS2_ --------------------------
	.section	.nv.info._ZN2at6native13im2col_kernelIdEEvlPKT_llllllllllllPS2_,"",@"SHT_CUDA_INFO"
	.sectionflags	@""
	.align	4


	//----- nvinfo : EIATTR_CUDA_API_VERSION
	.align		4
        /*0000*/ 	.byte	0x04, 0x37
        /*0002*/ 	.short	(.L_233 - .L_232)
.L_232:
        /*0004*/ 	.word	0x00000082


	//----- nvinfo : EIATTR_KPARAM_INFO
	.align		4
.L_233:
        /*0008*/ 	.byte	0x04, 0x17
        /*000a*/ 	.short	(.L_235 - .L_234)
.L_234:
        /*000c*/ 	.word	0x00000000
        /*0010*/ 	.short	0x000e
        /*0012*/ 	.short	0x0070
        /*0014*/ 	.byte	0x00, 0xf5, 0x21, 0x00


	//----- nvinfo : EIATTR_KPARAM_INFO
	.align		4
.L_235:
        /*0018*/ 	.byte	0x04, 0x17
        /*001a*/ 	.short	(.L_237 - .L_236)
.L_236:
        /*001c*/ 	.word	0x00000000
        /*0020*/ 	.short	0x000d
        /*0022*/ 	.short	0x0068
        /*0024*/ 	.byte	0x00, 0xf0, 0x21, 0x00


	//----- nvinfo : EIATTR_KPARAM_INFO
	.align		4
.L_237:
        /*0028*/ 	.byte	0x04, 0x17
        /*002a*/ 	.short	(.L_239 - .L_238)
.L_238:
        /*002c*/ 	.word	0x00000000
        /*0030*/ 	.short	0x000c
        /*0032*/ 	.short	0x0060
        /*0034*/ 	.byte	0x00, 0xf0, 0x21, 0x00


	//----- nvinfo : EIATTR_KPARAM_INFO
	.align		4
.L_239:
        /*0038*/ 	.byte	0x04, 0x17
        /*003a*/ 	.short	(.L_241 - .L_240)
.L_240:
        /*003c*/ 	.word	0x00000000
        /*0040*/ 	.short	0x000b
        /*0042*/ 	.short	0x0058
        /*0044*/ 	.byte	0x00, 0xf0, 0x21, 0x00


	//----- nvinfo : EIATTR_KPARAM_INFO
	.align		4
.L_241:
        /*0048*/ 	.byte	0x04, 0x17
        /*004a*/ 	.short	(.L_243 - .L_242)
.L_242:
        /*004c*/ 	.word	0x00000000
        /*0050*/ 	.short	0x000a
        /*0052*/ 	.short	0x0050
        /*0054*/ 	.byte	0x00, 0xf0, 0x21, 0x00


	//----- nvinfo : EIATTR_KPARAM_INFO
	.align		4
.L_243:
        /*0058*/ 	.byte	0x04, 0x17
        /*005a*/ 	.short	(.L_245 - .L_244)
.L_244:
        /*005c*/ 	.word	0x00000000
        /*0060*/ 	.short	0x0009
        /*0062*/ 	.short	0x0048
        /*0064*/ 	.byte	0x00, 0xf0, 0x21, 0x00


	//----- nvinfo : EIATTR_KPARAM_INFO
	.align		4
.L_245:
        /*0068*/ 	.byte	0x04, 0x17
        /*006a*/ 	.short	(.L_247 - .L_246)
.L_246:
        /*006c*/ 	.word	0x00000000
        /*0070*/ 	.short	0x0008
        /*0072*/ 	.short	0x0040
        /*0074*/ 	.byte	0x00, 0xf0, 0x21, 0x00


	//----- nvinfo : EIATTR_KPARAM_INFO
	.align		4
.L_247:
        /*0078*/ 	.byte	0x04, 0x17
        /*007a*/ 	.short	(.L_249 - .L_248)
.L_248:
        /*007c*/ 	.word	0x00000000
        /*0080*/ 	.short	0x0007
        /*0082*/ 	.short	0x0038
        /*0084*/ 	.byte	0x00, 0xf0, 0x21, 0x00


	//----- nvinfo : EIATTR_KPARAM_INFO
	.align		4
.L_249:
        /*0088*/ 	.byte	0x04, 0x17
        /*008a*/ 	.short	(.L_251 - .L_250)
.L_250:
        /*008c*/ 	.word	0x00000000
        /*0090*/ 	.short	0x0006
        /*0092*/ 	.short	0x0030
        /*0094*/ 	.byte	0x00, 0xf0, 0x21, 0x00


	//----- nvinfo : EIATTR_KPARAM_INFO
	.align		4
.L_251:
        /*0098*/ 	.byte	0x04, 0x17
        /*009a*/ 	.short	(.L_253 - .L_252)
.L_252:
        /*009c*/ 	.word	0x00000000
        /*00a0*/ 	.short	0x0005
        /*00a2*/ 	.short	0x0028
        /*00a4*/ 	.byte	0x00, 0xf0, 0x21, 0x00


	//----- nvinfo : EIATTR_KPARAM_INFO
	.align		4
.L_253:
        /*00a8*/ 	.byte	0x04, 0x17
        /*00aa*/ 	.short	(.L_255 - .L_254)
.L_254:
        /*00ac*/ 	.word	0x00000000
        /*00b0*/ 	.short	0x0004
        /*00b2*/ 	.short	0x0020
        /*00b4*/ 	.byte	0x00, 0xf0, 0x21, 0x00


	//----- nvinfo : EIATTR_KPARAM_INFO
	.align		4
.L_255:
        /*00b8*/ 	.byte	0x04, 0x17
        /*00ba*/ 	.short	(.L_257 - .L_256)
.L_256:
        /*00bc*/ 	.word	0x00000000
        /*00c0*/ 	.short	0x0003
        /*00c2*/ 	.short	0x0018
        /*00c4*/ 	.byte	0x00, 0xf0, 0x21, 0x00


	//----- nvinfo : EIATTR_KPARAM_INFO
	.align		4
.L_257:
        /*00c8*/ 	.byte	0x04, 0x17
        /*00ca*/ 	.short	(.L_259 - .L_258)
.L_258:
        /*00cc*/ 	.word	0x00000000
        /*00d0*/ 	.short	0x0002
        /*00d2*/ 	.short	0x0010
        /*00d4*/ 	.byte	0x00, 0xf0, 0x21, 0x00


	//----- nvinfo : EIATTR_KPARAM_INFO
	.align		4
.L_259:
        /*00d8*/ 	.byte	0x04, 0x17
        /*00da*/ 	.short	(.L_261 - .L_260)
.L_260:
        /*00dc*/ 	.word	0x00000000
        /*00e0*/ 	.short	0x0001
        /*00e2*/ 	.short	0x0008
        /*00e4*/ 	.byte	0x00, 0xf5, 0x21, 0x00


	//----- nvinfo : EIATTR_KPARAM_INFO
	.align		4
.L_261:
        /*00e8*/ 	.byte	0x04, 0x17
        /*00ea*/ 	.short	(.L_263 - .L_262)
.L_262:
        /*00ec*/ 	.word	0x00000000
        /*00f0*/ 	.short	0x0000
        /*00f2*/ 	.short	0x0000
        /*00f4*/ 	.byte	0x00, 0xf0, 0x21, 0x00


	//----- nvinfo : EIATTR_SPARSE_MMA_MASK
	.align		4
.L_263:
        /*00f8*/ 	.byte	0x03, 0x50
        /*00fa*/ 	.short	0x0000


	//----- nvinfo : EIATTR_MAXREG_COUNT
	.align		4
        /*00fc*/ 	.byte	0x03, 0x1b
        /*00fe*/ 	.short	0x0040


	//----- nvinfo : EIATTR_ANNOTATIONS
	.align		4
        /*0100*/ 	.byte	0x04, 0x55
        /*0102*/ 	.short	(.L_265 - .L_264)


	//   ....[0]....
.L_264:
        /* <DEDUP_REMOVED lines=13> */


	//----- nvinfo : EIATTR_MERCURY_ISA_VERSION
	.align		4
.L_265:
        /*01c4*/ 	.byte	0x03, 0x5f
        /*01c6*/ 	.short	0x0101


	//----- nvinfo : EIATTR_VRC_CTA_INIT_COUNT
	.align		4
        /*01c8*/ 	.byte	0x02, 0x4a
	.zero		1
	.zero		1


	//----- nvinfo : EIATTR_EXIT_INSTR_OFFSETS
	.align		4
        /*01cc*/ 	.byte	0x04, 0x1c
        /*01ce*/ 	.short	(.L_267 - .L_266)


	//   ....[0]....
.L_266:
        /*01d0*/ 	.word	0x000000b0


	//   ....[1]....
        /*01d4*/ 	.word	0x00000140


	//   ....[2]....
        /*01d8*/ 	.word	0x00002bb0


	//----- nvinfo : EIATTR_MAX_THREADS
	.align		4
.L_267:
        /*01dc*/ 	.byte	0x04, 0x05
        /*01de*/ 	.short	(.L_269 - .L_268)
.L_268:
        /*01e0*/ 	.word	0x00000400
        /*01e4*/ 	.word	0x00000001
        /*01e8*/ 	.word	0x00000001


	//----- nvinfo : EIATTR_CRS_STACK_SIZE
	.align		4
.L_269:
        /*01ec*/ 	.byte	0x04, 0x1e
        /*01ee*/ 	.short	(.L_271 - .L_270)
.L_270:
        /*01f0*/ 	.word	0x00000000


	//----- nvinfo : EIATTR_CBANK_PARAM_SIZE
	.align		4
.L_271:
        /*01f4*/ 	.byte	0x03, 0x19
        /*01f6*/ 	.short	0x0078


	//----- nvinfo : EIATTR_PARAM_CBANK
	.align		4
        /*01f8*/ 	.byte	0x04, 0x0a
        /*01fa*/ 	.short	(.L_273 - .L_272)
	.align		4
.L_272:
        /*01fc*/ 	.word	index@(.nv.constant0._ZN2at6native13im2col_kernelIdEEvlPKT_llllllllllllPS2_)
        /*0200*/ 	.short	0x0380
        /*0202*/ 	.short	0x0078


	//----- nvinfo : EIATTR_SW_WAR
	.align		4
.L_273:
        /*0204*/ 	.byte	0x04, 0x36
        /*0206*/ 	.short	(.L_275 - .L_274)
.L_274:
        /*0208*/ 	.word	0x00000008
.L_275:


//--------------------- .nv.info._ZN2at6native13col2im_kernelIN3c108BFloat16EfEEvlPKT_llllllllllllPS4_ --------------------------
	.section	.nv.info._ZN2at6native13col2im_kernelIN3c108BFloat16EfEEvlPKT_llllllllllllPS4_,"",@"SHT_CUDA_INFO"
	.sectionflags	@""
	.align	4


	//----- nvinfo : EIATTR_CUDA_API_VERSION
	.align		4
        /*0000*/ 	.byte	0x04, 0x37
        /*0002*/ 	.short	(.L_277 - .L_276)
.L_276:
        /*0004*/ 	.word	0x00000082


	//----- nvinfo : EIATTR_KPARAM_INFO
	.align		4
.L_277:
        /*0008*/ 	.byte	0x04, 0x17
        /*000a*/ 	.short	(.L_279 - .L_278)
.L_278:
        /*000c*/ 	.word	0x00000000
        /*0010*/ 	.short	0x000e
        /*0012*/ 	.short	0x0070
        /*0014*/ 	.byte	0x00, 0xf5, 0x21, 0x00


	//----- nvinfo : EIATTR_KPARAM_INFO
	.align		4
.L_279:
        /*0018*/ 	.byte	0x04, 0x17
        /*001a*/ 	.short	(.L_281 - .L_280)
.L_280:
        /*001c*/ 	.word	0x00000000
        /*0020*/ 	.short	0x000d
        /*0022*/ 	.short	0x0068
        /*0024*/ 	.byte	0x00, 0xf0, 0x21, 0x00


	//----- nvinfo : EIATTR_KPARAM_INFO
	.align		4
.L_281:
        /*0028*/ 	.byte	0x04, 0x17
        /*002a*/ 	.short	(.L_283 - .L_282)
.L_282:
        /*002c*/ 	.word	0x00000000
        /*0030*/ 	.short	0x000c
        /*0032*/ 	.short	0x0060
        /*0034*/ 	.byte	0x00, 0xf0, 0x21, 0x00


	//----- nvinfo : EIATTR_KPARAM_INFO
	.align		4
.L_283:
        /*0038*/ 	.byte	0x04, 0x17
        /*003a*/ 	.short	(.L_285 - .L_284)
.L_284:
        /*003c*/ 	.word	0x00000000
        /*0040*/ 	.short	0x000b
        /*0042*/ 	.short	0x0058
        /*0044*/ 	.byte	0x00, 0xf0, 0x21, 0x00


	//----- nvinfo : EIATTR_KPARAM_INFO
	.align		4
.L_285:
        /*0048*/ 	.byte	0x04, 0x17
        /*004a*/ 	.short	(.L_287 - .L_286)
.L_286:
        /*004c*/ 	.word	0x00000000
        /*0050*/ 	.short	0x000a
        /*0052*/ 	.short	0x0050
        /*0054*/ 	.byte	0x00, 0xf0, 0x21, 0x00


	//----- nvinfo : EIATTR_KPARAM_INFO
	.align		4
.L_287:
        /*0058*/ 	.byte	0x04, 0x17
        /*005a*/ 	.short	(.L_289 - .L_288)
.L_288:
        /*005c*/ 	.word	0x00000000
        /*0060*/ 	.short	0x0009
        /*0062*/ 	.short	0x0048
        /*0064*/ 	.byte	0x00, 0xf0, 0x21, 0x00


	//----- nvinfo : EIATTR_KPARAM_INFO
	.align		4
.L_289:
        /*0068*/ 	.byte	0x04, 0x17
        /*006a*/ 	.short	(.L_291 - .L_290)
.L_290:
        /*006c*/ 	.word	0x00000000
        /*0070*/ 	.short	0x0008
        /*0072*/ 	.short	0x0040
        /*0074*/ 	.byte	0x00, 0xf0, 0x21, 0x00


	//----- nvinfo : EIATTR_KPARAM_INFO
	.align		4
.L_291:
        /*0078*/ 	.byte	0x04, 0x17
        /*007a*/ 	.short	(.L_293 - .L_292)
.L_292:
        /*007c*/ 	.word	0x00000000
        /*0080*/ 	.short	0x0007
        /*0082*/ 	.short	0x0038
        /*0084*/ 	.byte	0x00, 0xf0, 0x21, 0x00


	//----- nvinfo : EIATTR_KPARAM_INFO
	.align		4
.L_293:
        /*0088*/ 	.byte	0x04, 0x17
        /*008a*/ 	.short	(.L_295 - .L_294)
.L_294:
        /*008c*/ 	.word	0x00000000
        /*0090*/ 	.short	0x0006
        /*0092*/ 	.short	0x0030
        /*0094*/ 	.byte	0x00, 0xf0, 0x21, 0x00


	//----- nvinfo : EIATTR_KPARAM_INFO
	.align		4
.L_295:
        /*0098*/ 	.byte	0x04, 0x17
        /*009a*/ 	.short	(.L_297 - .L_296)
.L_296:
        /*009c*/ 	.word	0x00000000
        /*00a0*/ 	.short	0x0005
        /*00a2*/ 	.short	0x0028
        /*00a4*/ 	.byte	0x00, 0xf0, 0x21, 0x00


	//----- nvinfo : EIATTR_KPARAM_INFO
	.align		4
.L_297:
        /*00a8*/ 	.byte	0x04, 0x17
        /*00aa*/ 	.short	(.L_299 - .L_298)
.L_298:
        /*00ac*/ 	.word	0x00000000
        /*00b0*/ 	.short	0x0004
        /*00b2*/ 	.short	0x0020
        /*00b4*/ 	.byte	0x00, 0xf0, 0x21, 0x00


	//----- nvinfo : EIATTR_KPARAM_INFO
	.align		4
.L_299:
        /*00b8*/ 	.byte	0x04, 0x17
        /*00ba*/ 	.short	(.L_301 - .L_300)
.L_300:
        /*00bc*/ 	.word	0x00000000
        /*00c0*/ 	.short	0x0003
        /*00c2*/ 	.short	0x0018
        /*00c4*/ 	.byte	0x00, 0xf0, 0x21, 0x00


	//----- nvinfo : EIATTR_KPARAM_INFO
	.align		4
.L_301:
        /*00c8*/ 	.byte	0x04, 0x17
        /*00ca*/ 	.short	(.L_303 - .L_302)
.L_302:
        /*00cc*/ 	.word	0x00000000
        /*00d0*/ 	.short	0x0002
        /*00d2*/ 	.short	0x0010
        /*00d4*/ 	.byte	0x00, 0xf0, 0x21, 0x00


	//----- nvinfo : EIATTR_KPARAM_INFO
	.align		4
.L_303:
        /*00d8*/ 	.byte	0x04, 0x17
        /*00da*/ 	.short	(.L_305 - .L_304)
.L_304:
        /*00dc*/ 	.word	0x00000000
        /*00e0*/ 	.short	0x0001
        /*00e2*/ 	.short	0x0008
        /*00e4*/ 	.byte	0x00, 0xf5, 0x21, 0x00


	//----- nvinfo : EIATTR_KPARAM_INFO
	.align		4
.L_305:
        /*00e8*/ 	.byte	0x04, 0x17
        /*00ea*/ 	.short	(.L_307 - .L_306)
.L_306:
        /*00ec*/ 	.word	0x00000000
        /*00f0*/ 	.short	0x0000
        /*00f2*/ 	.short	0x0000
        /*00f4*/ 	.byte	0x00, 0xf0, 0x21, 0x00


	//----- nvinfo : EIATTR_SPARSE_MMA_MASK
	.align		4
.L_307:
        /*00f8*/ 	.byte	0x03, 0x50
        /*00fa*/ 	.short	0x0000


	//----- nvinfo : EIATTR_MAXREG_COUNT
	.align		4
        /*00fc*/ 	.byte	0x03, 0x1b
        /*00fe*/ 	.short	0x0080


	//----- nvinfo : EIATTR_ANNOTATIONS
	.align		4
        /*0100*/ 	.byte	0x04, 0x55
        /*0102*/ 	.short	(.L_309 - .L_308)


	//   ....[0]....
.L_308:
        /*0104*/ 	.word	0x00000001
        /*0108*/ 	.byte	0xc0, 0x00, 0x00, 0x00, 0x01, 0x00, 0x00, 0x00, 0xe0, 0x00, 0x00, 0x00, 0x01, 0x00, 0x00, 0x00
        /*0118*/ 	.byte	0x30, 0x01, 0x00, 0x00, 0x01, 0x00, 0x00, 0x00, 0x90, 0x03, 0x00, 0x00, 0x01, 0x00, 0x00, 0x00
        /*0128*/ 	.byte	0xb0, 0x06, 0x00, 0x00, 0x01, 0x00, 0x00, 0x00, 0x70, 0x15, 0x00, 0x00, 0x01, 0x00, 0x00, 0x00
        /*0138*/ 	.byte	0x70, 0x5c, 0x00, 0x00, 0x01, 0x00, 0x00, 0x00, 0xe0, 0x5c, 0x00, 0x00, 0x01, 0x00, 0x00, 0x00
        /*0148*/ 	.byte	0x00, 0x5d, 0x00, 0x00, 0x01, 0x00, 0x00, 0x00, 0xd0, 0x5d, 0x00, 0x00, 0x01, 0x00, 0x00, 0x00
        /*0158*/ 	.byte	0xf0, 0x5d, 0x00, 0x00


	//----- nvinfo : EIATTR_MERCURY_ISA_VERSION
	.align		4
.L_309:
        /*015c*/ 	.byte	0x03, 0x5f
        /*015e*/ 	.short	0x0101


	//----- nvinfo : EIATTR_VRC_CTA_INIT_COUNT
	.align		4
        /*0160*/ 	.byte	0x02, 0x4a
	.zero		1
	.zero		1


	//----- nvinfo : EIATTR_EXIT_INSTR_OFFSETS
	.align		4
        /*0164*/ 	.byte	0x04, 0x1c
        /*0166*/ 	.short	(.L_311 - .L_310)


	//   ....[0]....
.L_310:
        /*0168*/ 	.word	0x000000a0


	//   ....[1]....
        /*016c*/ 	.word	0x00005e10


	//----- nvinfo : EIATTR_MAX_THREADS
	.align		4
.L_311:
        /*0170*/ 	.byte	0x04, 0x05
        /*0172*/ 	.short	(.L_313 - .L_312)
.L_312:
        /*0174*/ 	.word	0x00000200
        /*0178*/ 	.word	0x00000001
        /*017c*/ 	.word	0x00000001


	//----- nvinfo : EIATTR_CRS_STACK_SIZE
	.align		4
.L_313:
        /*0180*/ 	.byte	0x04, 0x1e
        /*0182*/ 	.short	(.L_315 - .L_314)
.L_314:
        /*0184*/ 	.word	0x00000000


	//----- nvinfo : EIATTR_CBANK_PARAM_SIZE
	.align		4
.L_315:
        /*0188*/ 	.byte	0x03, 0x19
        /*018a*/ 	.short	0x0078


	//----- nvinfo : EIATTR_PARAM_CBANK
	.align		4
        /*018c*/ 	.byte	0x04, 0x0a
        /*018e*/ 	.short	(.L_317 - .L_316)
	.align		4
.L_316:
        /*0190*/ 	.word	index@(.nv.constant0._ZN2at6native13col2im_kernelIN3c108BFloat16EfEEvlPKT_llllllllllllPS4_)
        /*0194*/ 	.short	0x0380
        /*0196*/ 	.short	0x0078


	//----- nvinfo : EIATTR_SW_WAR
	.align		4
.L_317:
        /*0198*/ 	.byte	0x04, 0x36
        /*019a*/ 	.short	(.L_319 - .L_318)
.L_318:
        /*019c*/ 	.word	0x00000008
.L_319:


//--------------------- .nv.info._ZN2at6native13col2im_kernelIN3c104HalfEfEEvlPKT_llllllllllllPS4_ --------------------------
	.section	.nv.info._ZN2at6native13col2im_kernelIN3c104HalfEfEEvlPKT_llllllllllllPS4_,"",@"SHT_CUDA_INFO"
	.sectionflags	@""
	.align	4


	//----- nvinfo : EIATTR_CUDA_API_VERSION
	.align		4
        /*0000*/ 	.byte	0x04, 0x37
        /*0002*/ 	.short	(.L_321 - .L_320)
.L_320:
        /*0004*/ 	.word	0x00000082


	//----- nvinfo : EIATTR_KPARAM_INFO
	.align		4
.L_321:
        /*0008*/ 	.byte	0x04, 0x17
        /*000a*/ 	.short	(.L_323 - .L_322)
.L_322:
        /*000c*/ 	.word	0x00000000
        /*0010*/ 	.short	0x000e
        /*0012*/ 	.short	0x0070
        /*0014*/ 	.byte	0x00, 0xf5, 0x21, 0x00


	//----- nvinfo : EIATTR_KPARAM_INFO
	.align		4
.L_323:
        /*0018*/ 	.byte	0x04, 0x17
        /*001a*/ 	.short	(.L_325 - .L_324)
.L_324:
        /*001c*/ 	.word	0x00000000
        /*0020*/ 	.short	0x000d
        /*0022*/ 	.short	0x0068
        /*0024*/ 	.byte	0x00, 0xf0, 0x21, 0x00


	//----- nvinfo : EIATTR_KPARAM_INFO
	.align		4
.L_325:
        /*0028*/ 	.byte	0x04, 0x17
        /*002a*/ 	.short	(.L_327 - .L_326)
.L_326:
        /*002c*/ 	.word	0x00000000
        /*0030*/ 	.short	0x000c
        /*0032*/ 	.short	0x0060
        /*0034*/ 	.byte	0x00, 0xf0, 0x21, 0x00


	//----- nvinfo : EIATTR_KPARAM_INFO
	.align		4
.L_327:
        /*0038*/ 	.byte	0x04, 0x17
        /*003a*/ 	.short	(.L_329 - .L_328)
.L_328:
        /*003c*/ 	.word	0x00000000
        /*0040*/ 	.short	0x000b
        /*0042*/ 	.short	0x0058
        /*0044*/ 	.byte	0x00, 0xf0, 0x21, 0x00


	//----- nvinfo : EIATTR_KPARAM_INFO
	.align		4
.L_329:
        /*0048*/ 	.byte	0x04, 0x17
        /*004a*/ 	.short	(.L_331 - .L_330)
.L_330:
        /*004c*/ 	.word	0x00000000
        /*0050*/ 	.short	0x000a
        /*0052*/ 	.short	0x0050
        /*0054*/ 	.byte	0x00, 0xf0, 0x21, 0x00


	//----- nvinfo : EIATTR_KPARAM_INFO
	.align		4
.L_331:
        /*0058*/ 	.byte	0x04, 0x17
        /*005a*/ 	.short	(.L_333 - .L_332)
.L_332:
        /*005c*/ 	.word	0x00000000
        /*0060*/ 	.short	0x0009
        /*0062*/ 	.short	0x0048
        /*0064*/ 	.byte	0x00, 0xf0, 0x21, 0x00


	//----- nvinfo : EIATTR_KPARAM_INFO
	.align		4
.L_333:
        /*0068*/ 	.byte	0x04, 0x17
        /*006a*/ 	.short	(.L_335 - .L_334)
.L_334:
        /*006c*/ 	.word	0x00000000
        /*0070*/ 	.short	0x0008
        /*0072*/ 	.short	0x0040
        /*0074*/ 	.byte	0x00, 0xf0, 0x21, 0x00


	//----- nvinfo : EIATTR_KPARAM_INFO
	.align		4
.L_335:
        /*0078*/ 	.byte	0x04, 0x17
        /*007a*/ 	.short	(.L_337 - .L_336)
.L_336:
        /*007c*/ 	.word	0x00000000
        /*0080*/ 	.short	0x0007
        /*0082*/ 	.short	0x0038
        /*0084*/ 	.byte	0x00, 0xf0, 0x21, 0x00


	//----- nvinfo : EIATTR_KPARAM_INFO
	.align		4
.L_337:
        /*0088*/ 	.byte	0x04, 0x17
        /*008a*/ 	.short	(.L_339 - .L_338)
.L_338:
        /*008c*/ 	.word	0x00000000
        /*0090*/ 	.short	0x0006
        /*0092*/ 	.short	0x0030
        /*0094*/ 	.byte	0x00, 0xf0, 0x21, 0x00


	//----- nvinfo : EIATTR_KPARAM_INFO
	.align		4
.L_339:
        /*0098*/ 	.byte	0x04, 0x17
        /*009a*/ 	.short	(.L_341 - .L_340)
.L_340:
        /*009c*/ 	.word	0x00000000
        /*00a0*/ 	.short	0x0005
        /*00a2*/ 	.short	0x0028
        /*00a4*/ 	.byte	0x00, 0xf0, 0x21, 0x00


	//----- nvinfo : EIATTR_KPARAM_INFO
	.align		4
.L_341:
        /*00a8*/ 	.byte	0x04, 0x17
        /*00aa*/ 	.short	(.L_343 - .L_342)
.L_342:
        /*00ac*/ 	.word	0x00000000
        /*00b0*/ 	.short	0x0004
        /*00b2*/ 	.short	0x0020
        /*00b4*/ 	.byte	0x00, 0xf0, 0x21, 0x00


	//----- nvinfo : EIATTR_KPARAM_INFO
	.align		4
.L_343:
        /*00b8*/ 	.byte	0x04, 0x17
        /*00ba*/ 	.short	(.L_345 - .L_344)
.L_344:
        /*00bc*/ 	.word	0x00000000
        /*00c0*/ 	.short	0x0003
        /*00c2*/ 	.short	0x0018
        /*00c4*/ 	.byte	0x00, 0xf0, 0x21, 0x00


	//----- nvinfo : EIATTR_KPARAM_INFO
	.align		4
.L_345:
        /*00c8*/ 	.byte	0x04, 0x17
        /*00ca*/ 	.short	(.L_347 - .L_346)
.L_346:
        /*00cc*/ 	.word	0x00000000
        /*00d0*/ 	.short	0x0002
        /*00d2*/ 	.short	0x0010
        /*00d4*/ 	.byte	0x00, 0xf0, 0x21, 0x00


	//----- nvinfo : EIATTR_KPARAM_INFO
	.align		4
.L_347:
        /*00d8*/ 	.byte	0x04, 0x17
        /*00da*/ 	.short	(.L_349 - .L_348)
.L_348:
        /*00dc*/ 	.word	0x00000000
        /*00e0*/ 	.short	0x0001
        /*00e2*/ 	.short	0x0008
        /*00e4*/ 	.byte	0x00, 0xf5, 0x21, 0x00


	//----- nvinfo : EIATTR_KPARAM_INFO
	.align		4
.L_349:
        /*00e8*/ 	.byte	0x04, 0x17
        /*00ea*/ 	.short	(.L_351 - .L_350)
.L_350:
        /*00ec*/ 	.word	0x00000000
        /*00f0*/ 	.short	0x0000
        /*00f2*/ 	.short	0x0000
        /*00f4*/ 	.byte	0x00, 0xf0, 0x21, 0x00


	//----- nvinfo : EIATTR_SPARSE_MMA_MASK
	.align		4
.L_351:
        /*00f8*/ 	.byte	0x03, 0x50
        /*00fa*/ 	.short	0x0000


	//----- nvinfo : EIATTR_MAXREG_COUNT
	.align		4
        /*00fc*/ 	.byte	0x03, 0x1b
        /*00fe*/ 	.short	0x0080


	//----- nvinfo : EIATTR_ANNOTATIONS
	.align		4
        /*0100*/ 	.byte	0x04, 0x55
        /*0102*/ 	.short	(.L_353 - .L_352)


	//   ....[0]....
.L_352:
        /*0104*/ 	.word	0x00000001
        /*0108*/ 	.byte	0xc0, 0x00, 0x00, 0x00, 0x01, 0x00, 0x00, 0x00, 0xe0, 0x00, 0x00, 0x00, 0x01, 0x00, 0x00, 0x00
        /*0118*/ 	.byte	0x30, 0x01, 0x00, 0x00, 0x01, 0x00, 0x00, 0x00, 0x90, 0x03, 0x00, 0x00, 0x01, 0x00, 0x00, 0x00
        /*0128*/ 	.byte	0xb0, 0x06, 0x00, 0x00, 0x01, 0x00, 0x00, 0x00, 0x70, 0x15, 0x00, 0x00, 0x01, 0x00, 0x00, 0x00
        /*0138*/ 	.byte	0x70, 0x5c, 0x00, 0x00, 0x01, 0x00, 0x00, 0x00, 0xe0, 0x5c, 0x00, 0x00, 0x01, 0x00, 0x00, 0x00
        /*0148*/ 	.byte	0x00, 0x5d, 0x00, 0x00, 0x01, 0x00, 0x00, 0x00, 0xd0, 0x5d, 0x00, 0x00, 0x01, 0x00, 0x00, 0x00
        /*0158*/ 	.byte	0xf0, 0x5d, 0x00, 0x00


	//----- nvinfo : EIATTR_MERCURY_ISA_VERSION
	.align		4
.L_353:
        /*015c*/ 	.byte	0x03, 0x5f
        /*015e*/ 	.short	0x0101


	//----- nvinfo : EIATTR_VRC_CTA_INIT_COUNT
	.align		4
        /*0160*/ 	.byte	0x02, 0x4a
	.zero		1
	.zero		1


	//----- nvinfo : EIATTR_EXIT_INSTR_OFFSETS
	.align		4
        /*0164*/ 	.byte	0x04, 0x1c
        /*0166*/ 	.short	(.L_355 - .L_354)


	//   ....[0]....
.L_354:
        /*0168*/ 	.word	0x000000a0


	//   ....[1]....
        /*016c*/ 	.word	0x00005e10


	//----- nvinfo : EIATTR_MAX_THREADS
	.align		4
.L_355:
        /*0170*/ 	.byte	0x04, 0x05
        /*0172*/ 	.short	(.L_357 - .L_356)
.L_356:
        /*0174*/ 	.word	0x00000200
        /*0178*/ 	.word	0x00000001
        /*017c*/ 	.word	0x00000001


	//----- nvinfo : EIATTR_CRS_STACK_SIZE
	.align		4
.L_357:
        /*0180*/ 	.byte	0x04, 0x1e
        /*0182*/ 	.short	(.L_359 - .L_358)
.L_358:
        /*0184*/ 	.word	0x00000000


	//----- nvinfo : EIATTR_CBANK_PARAM_SIZE
	.align		4
.L_359:
        /*0188*/ 	.byte	0x03, 0x19
        /*018a*/ 	.short	0x0078


	//----- nvinfo : EIATTR_PARAM_CBANK
	.align		4
        /*018c*/ 	.byte	0x04, 0x0a
        /*018e*/ 	.short	(.L_361 - .L_360)
	.align		4
.L_360:
        /*0190*/ 	.word	index@(.nv.constant0._ZN2at6native13col2im_kernelIN3c104HalfEfEEvlPKT_llllllllllllPS4_)
        /*0194*/ 	.short	0x0380
        /*0196*/ 	.short	0x0078


	//----- nvinfo : EIATTR_SW_WAR
	.align		4
.L_361:
        /*0198*/ 	.byte	0x04, 0x36
        /*019a*/ 	.short	(.L_363 - .L_362)
.L_362:
        /*019c*/ 	.word	0x00000008
.L_363:


//--------------------- .nv.info._ZN2at6native13col2im_kernelIffEEvlPKT_llllllllllllPS2_ --------------------------
	.section	.nv.info._ZN2at6native13col2im_kernelIffEEvlPKT_llllllllllllPS2_,"",@"SHT_CUDA_INFO"
	.sectionflags	@""
	.align	4


	//----- nvinfo : EIATTR_CUDA_API_VERSION
	.align		4
        /*0000*/ 	.byte	0x04, 0x37
        /*0002*/ 	.short	(.L_365 - .L_364)
.L_364:
        /*0004*/ 	.word	0x00000082


	//----- nvinfo : EIATTR_KPARAM_INFO
	.align		4
.L_365:
        /*0008*/ 	.byte	0x04, 0x17
        /*000a*/ 	.short	(.L_367 - .L_366)
.L_366:
        /*000c*/ 	.word	0x00000000
        /*0010*/ 	.short	0x000e
        /*0012*/ 	.short	0x0070
        /*0014*/ 	.byte	0x00, 0xf5, 0x21, 0x00


	//----- nvinfo : EIATTR_KPARAM_INFO
	.align		4
.L_367:
        /*0018*/ 	.byte	0x04, 0x17
        /*001a*/ 	.short	(.L_369 - .L_368)
.L_368:
        /*001c*/ 	.word	0x00000000
        /*0020*/ 	.short	0x000d
        /*0022*/ 	.short	0x0068
        /*0024*/ 	.byte	0x00, 0xf0, 0x21, 0x00


	//----- nvinfo : EIATTR_KPARAM_INFO
	.align		4
.L_369:
        /*0028*/ 	.byte	0x04, 0x17
        /*002a*/ 	.short	(.L_371 - .L_370)
.L_370:
        /*002c*/ 	.word	0x00000000
        /*0030*/ 	.short	0x000c
        /*0032*/ 	.short	0x0060
        /*0034*/ 	.byte	0x00, 0xf0, 0x21, 0x00


	//----- nvinfo : EIATTR_KPARAM_INFO
	.align		4
.L_371:
        /*0038*/ 	.byte	0x04, 0x17
        /*003a*/ 	.short	(.L_373 - .L_372)
.L_372:
        /*003c*/ 	.word	0x00000000
        /*0040*/ 	.short	0x000b
        /*0042*/ 	.short	0x0058
        /*0044*/ 	.byte	0x00, 0xf0, 0x21, 0x00


	//----- nvinfo : EIATTR_KPARAM_INFO
	.align		4
.L_373:
        /*0048*/ 	.byte	0x04, 0x17
        /*004a*/ 	.short	(.L_375 - .L_374)
.L_374:
        /*004c*/ 	.word	0x00000000
        /*0050*/ 	.short	0x000a
        /*0052*/ 	.short	0x0050
        /*0054*/ 	.byte	0x00, 0xf0, 0x21, 0x00


	//----- nvinfo : EIATTR_KPARAM_INFO
	.align		4
.L_375:
        /*0058*/ 	.byte	0x04, 0x17
        /*005a*/ 	.short	(.L_377 - .L_376)
.L_376:
        /*005c*/ 	.word	0x00000000
        /*0060*/ 	.short	0x0009
        /*0062*/ 	.short	0x0048
        /*0064*/ 	.byte	0x00, 0xf0, 0x21, 0x00


	//----- nvinfo : EIATTR_KPARAM_INFO
	.align		4
.L_377:
        /*0068*/ 	.byte	0x04, 0x17
        /*006a*/ 	.short	(.L_379 - .L_378)
.L_378:
        /*006c*/ 	.word	0x00000000
        /*0070*/ 	.short	0x0008
        /*0072*/ 	.short	0x0040
        /*0074*/ 	.byte	0x00, 0xf0, 0x21, 0x00


	//----- nvinfo : EIATTR_KPARAM_INFO
	.align		4
.L_379:
        /*0078*/ 	.byte	0x04, 0x17
        /*007a*/ 	.short	(.L_381 - .L_380)
.L_380:
        /*007c*/ 	.word	0x00000000
        /*0080*/ 	.short	0x0007
        /*0082*/ 	.short	0x0038
        /*0084*/ 	.byte	0x00, 0xf0, 0x21, 0x00


	//----- nvinfo : EIATTR_KPARAM_INFO
	.align		4
.L_381:
        /*0088*/ 	.byte	0x04, 0x17
        /*008a*/ 	.short	(.L_383 - .L_382)
.L_382:
        /*008c*/ 	.word	0x00000000
        /*0090*/ 	.short	0x0006
        /*0092*/ 	.short	0x0030
        /*0094*/ 	.byte	0x00, 0xf0, 0x21, 0x00


	//----- nvinfo : EIATTR_KPARAM_INFO
	.align		4
.L_383:
        /*0098*/ 	.byte	0x04, 0x17
        /*009a*/ 	.short	(.L_385 - .L_384)
.L_384:
        /*009c*/ 	.word	0x00000000
        /*00a0*/ 	.short	0x0005
        /*00a2*/ 	.short	0x0028
        /*00a4*/ 	.byte	0x00, 0xf0, 0x21, 0x00


	//----- nvinfo : EIATTR_KPARAM_INFO
	.align		4
.L_385:
        /*00a8*/ 	.byte	0x04, 0x17
        /*00aa*/ 	.short	(.L_387 - .L_386)
.L_386:
        /*00ac*/ 	.word	0x00000000
        /*00b0*/ 	.short	0x0004
        /*00b2*/ 	.short	0x0020
        /*00b4*/ 	.byte	0x00, 0xf0, 0x21, 0x00


	//----- nvinfo : EIATTR_KPARAM_INFO
	.align		4
.L_387:
        /*00b8*/ 	.byte	0x04, 0x17
        /*00ba*/ 	.short	(.L_389 - .L_388)
.L_388:
        /*00bc*/ 	.word	0x00000000
        /*00c0*/ 	.short	0x0003
        /*00c2*/ 	.short	0x0018
        /*00c4*/ 	.byte	0x00, 0xf0, 0x21, 0x00


	//----- nvinfo : EIATTR_KPARAM_INFO
	.align		4
.L_389:
        /*00c8*/ 	.byte	0x04, 0x17
        /*00ca*/ 	.short	(.L_391 - .L_390)
.L_390:
        /*00cc*/ 	.word	0x00000000
        /*00d0*/ 	.short	0x0002
        /*00d2*/ 	.short	0x0010
        /*00d4*/ 	.byte	0x00, 0xf0, 0x21, 0x00


	//----- nvinfo : EIATTR_KPARAM_INFO
	.align		4
.L_391:
        /*00d8*/ 	.byte	0x04, 0x17
        /*00da*/ 	.short	(.L_393 - .L_392)
.L_392:
        /*00dc*/ 	.word	0x00000000
        /*00e0*/ 	.short	0x0001
        /*00e2*/ 	.short	0x0008
        /*00e4*/ 	.byte	0x00, 0xf5, 0x21, 0x00


	//----- nvinfo : EIATTR_KPARAM_INFO
	.align		4
.L_393:
        /*00e8*/ 	.byte	0x04, 0x17
        /*00ea*/ 	.short	(.L_395 - .L_394)
.L_394:
        /*00ec*/ 	.word	0x00000000
        /*00f0*/ 	.short	0x0000
        /*00f2*/ 	.short	0x0000
        /*00f4*/ 	.byte	0x00, 0xf0, 0x21, 0x00


	//----- nvinfo : EIATTR_SPARSE_MMA_MASK
	.align		4
.L_395:
        /*00f8*/ 	.byte	0x03, 0x50
        /*00fa*/ 	.short	0x0000


	//----- nvinfo : EIATTR_MAXREG_COUNT
	.align		4
        /*00fc*/ 	.byte	0x03, 0x1b
        /*00fe*/ 	.short	0x0080


	//----- nvinfo : EIATTR_ANNOTATIONS
	.align		4
        /*0100*/ 	.byte	0x04, 0x55
        /*0102*/ 	.short	(.L_397 - .L_396)


	//   ....[0]....
.L_396:
        /*0104*/ 	.word	0x00000001
        /*0108*/ 	.byte	0xc0, 0x00, 0x00, 0x00, 0x01, 0x00, 0x00, 0x00, 0xe0, 0x00, 0x00, 0x00, 0x01, 0x00, 0x00, 0x00
        /*0118*/ 	.byte	0x30, 0x01, 0x00, 0x00, 0x01, 0x00, 0x00, 0x00, 0x90, 0x03, 0x00, 0x00, 0x01, 0x00, 0x00, 0x00
        /*0128*/ 	.byte	0xb0, 0x06, 0x00, 0x00, 0x01, 0x00, 0x00, 0x00, 0x70, 0x15, 0x00, 0x00, 0x01, 0x00, 0x00, 0x00
        /*0138*/ 	.byte	0x00, 0x5c, 0x00, 0x00, 0x01, 0x00, 0x00, 0x00, 0x70, 0x5c, 0x00, 0x00, 0x01, 0x00, 0x00, 0x00
        /*0148*/ 	.byte	0x90, 0x5c, 0x00, 0x00, 0x01, 0x00, 0x00, 0x00, 0x50, 0x5d, 0x00, 0x00, 0x01, 0x00, 0x00, 0x00
        /*0158*/ 	.byte	0x70, 0x5d, 0x00, 0x00


	//----- nvinfo : EIATTR_MERCURY_ISA_VERSION
	.align		4
.L_397:
        /*015c*/ 	.byte	0x03, 0x5f
        /*015e*/ 	.short	0x0101


	//----- nvinfo : EIATTR_VRC_CTA_INIT_COUNT
	.align		4
        /*0160*/ 	.byte	0x02, 0x4a
	.zero		1
	.zero		1


	//----- nvinfo : EIATTR_EXIT_INSTR_OFFSETS
	.align		4
        /*0164*/ 	.byte	0x04, 0x1c
        /*0166*/ 	.short	(.L_399 - .L_398)


	//   ....[0]....
.L_398:
        /*0168*/ 	.word	0x000000a0


	//   ....[1]....
        /*016c*/ 	.word	0x00005d90


	//----- nvinfo : EIATTR_MAX_THREADS
	.align		4
.L_399:
        /*0170*/ 	.byte	0x04, 0x05
        /*0172*/ 	.short	(.L_401 - .L_400)
.L_400:
        /*0174*/ 	.word	0x00000200
        /*0178*/ 	.word	0x00000001
        /*017c*/ 	.word	0x00000001


	//----- nvinfo : EIATTR_CRS_STACK_SIZE
	.align		4
.L_401:
        /*0180*/ 	.byte	0x04, 0x1e
        /*0182*/ 	.short	(.L_403 - .L_402)
.L_402:
        /*0184*/ 	.word	0x00000000


	//----- nvinfo : EIATTR_CBANK_PARAM_SIZE
	.align		4
.L_403:
        /*0188*/ 	.byte	0x03, 0x19
        /*018a*/ 	.short	0x0078


	//----- nvinfo : EIATTR_PARAM_CBANK
	.align		4
        /*018c*/ 	.byte	0x04, 0x0a
        /*018e*/ 	.short	(.L_405 - .L_404)
	.align		4
.L_404:
        /*0190*/ 	.word	index@(.nv.constant0._ZN2at6native13col2im_kernelIffEEvlPKT_llllllllllllPS2_)
        /*0194*/ 	.short	0x0380
        /*0196*/ 	.short	0x0078


	//----- nvinfo : EIATTR_SW_WAR
	.align		4
.L_405:
        /*0198*/ 	.byte	0x04, 0x36
        /*019a*/ 	.short	(.L_407 - .L_406)
.L_406:
        /*019c*/ 	.word	0x00000008
.L_407:


//--------------------- .nv.info._ZN2at6native13col2im_kernelIddEEvlPKT_llllllllllllPS2_ --------------------------
	.section	.nv.info._ZN2at6native13col2im_kernelIddEEvlPKT_llllllllllllPS2_,"",@"SHT_CUDA_INFO"
	.sectionflags	@""
	.align	4


	//----- nvinfo : EIATTR_CUDA_API_VERSION
	.align		4
        /*0000*/ 	.byte	0x04, 0x37
        /*0002*/ 	.short	(.L_409 - .L_408)
.L_408:
        /*0004*/ 	.word	0x00000082


	//----- nvinfo : EIATTR_KPARAM_INFO
	.align		4
.L_409:
        /*0008*/ 	.byte	0x04, 0x17
        /*000a*/ 	.short	(.L_411 - .L_410)
.L_410:
        /*000c*/ 	.word	0x00000000
        /*0010*/ 	.short	0x000e
        /*0012*/ 	.short	0x0070
        /*0014*/ 	.byte	0x00, 0xf5, 0x21, 0x00


	//----- nvinfo : EIATTR_KPARAM_INFO
	.align		4
.L_411:
        /*0018*/ 	.byte	0x04, 0x17
        /*001a*/ 	.short	(.L_413 - .L_412)
.L_412:
        /*001c*/ 	.word	0x00000000
        /*0020*/ 	.short	0x000d
        /*0022*/ 	.short	0x0068
        /*0024*/ 	.byte	0x00, 0xf0, 0x21, 0x00


	//----- nvinfo : EIATTR_KPARAM_INFO
	.align		4
.L_413:
        /*0028*/ 	.byte	0x04, 0x17
        /*002a*/ 	.short	(.L_415 - .L_414)
.L_414:
        /*002c*/ 	.word	0x00000000
        /*0030*/ 	.short	0x000c
        /*0032*/ 	.short	0x0060
        /*0034*/ 	.byte	0x00, 0xf0, 0x21, 0x00


	//----- nvinfo : EIATTR_KPARAM_INFO
	.align		4
.L_415:
        /*0038*/ 	.byte	0x04, 0x17
        /*003a*/ 	.short	(.L_417 - .L_416)
.L_416:
        /*003c*/ 	.word	0x00000000
        /*0040*/ 	.short	0x000b
        /*0042*/ 	.short	0x0058
        /*0044*/ 	.byte	0x00, 0xf0, 0x21, 0x00


	//----- nvinfo : EIATTR_KPARAM_INFO
	.align		4
.L_417:
        /*0048*/ 	.byte	0x04, 0x17
        /*004a*/ 	.short	(.L_419 - .L_418)
.L_418:
        /*004c*/ 	.word	0x00000000
        /*0050*/ 	.short	0x000a
        /*0052*/ 	.short	0x0050
        /*0054*/ 	.byte	0x00, 0xf0, 0x21, 0x00


	//----- nvinfo : EIATTR_KPARAM_INFO
	.align		4
.L_419:
        /*0058*/ 	.byte	0x04, 0x17
        /*005a*/ 	.short	(.L_421 - .L_420)
.L_420:
        /*005c*/ 	.word	0x00000000
        /*0060*/ 	.short	0x0009
        /*0062*/ 	.short	0x0048
        /*0064*/ 	.byte	0x00, 0xf0, 0x21, 0x00


	//----- nvinfo : EIATTR_KPARAM_INFO
	.align		4
.L_421:
        /*0068*/ 	.byte	0x04, 0x17
        /*006a*/ 	.short	(.L_423 - .L_422)
.L_422:
        /*006c*/ 	.word	0x00000000
        /*0070*/ 	.short	0x0008
        /*0072*/ 	.short	0x0040
        /*0074*/ 	.byte	0x00, 0xf0, 0x21, 0x00


	//----- nvinfo : EIATTR_KPARAM_INFO
	.align		4
.L_423:
        /*0078*/ 	.byte	0x04, 0x17
        /*007a*/ 	.short	(.L_425 - .L_424)
.L_424:
        /*007c*/ 	.word	0x00000000
        /*0080*/ 	.short	0x0007
        /*0082*/ 	.short	0x0038
        /*0084*/ 	.byte	0x00, 0xf0, 0x21, 0x00


	//----- nvinfo : EIATTR_KPARAM_INFO
	.align		4
.L_425:
        /*0088*/ 	.byte	0x04, 0x17
        /*008a*/ 	.short	(.L_427 - .L_426)
.L_426:
        /*008c*/ 	.word	0x00000000
        /*0090*/ 	.short	0x0006
        /*0092*/ 	.short	0x0030
        /*0094*/ 	.byte	0x00, 0xf0, 0x21, 0x00


	//----- nvinfo : EIATTR_KPARAM_INFO
	.align		4
.L_427:
        /*0098*/ 	.byte	0x04, 0x17
        /*009a*/ 	.short	(.L_429 - .L_428)
.L_428:
        /*009c*/ 	.word	0x00000000
        /*00a0*/ 	.short	0x0005
        /*00a2*/ 	.short	0x0028
        /*00a4*/ 	.byte	0x00, 0xf0, 0x21, 0x00


	//----- nvinfo : EIATTR_KPARAM_INFO
	.align		4
.L_429:
        /*00a8*/ 	.byte	0x04, 0x17
        /*00aa*/ 	.short	(.L_431 - .L_430)
.L_430:
        /*00ac*/ 	.word	0x00000000
        /*00b0*/ 	.short	0x0004
        /*00b2*/ 	.short	0x0020
        /*00b4*/ 	.byte	0x00, 0xf0, 0x21, 0x00


	//----- nvinfo : EIATTR_KPARAM_INFO
	.align		4
.L_431:
        /*00b8*/ 	.byte	0x04, 0x17
        /*00ba*/ 	.short	(.L_433 - .L_432)
.L_432:
        /*00bc*/ 	.word	0x00000000
        /*00c0*/ 	.short	0x0003
        /*00c2*/ 	.short	0x0018
        /*00c4*/ 	.byte	0x00, 0xf0, 0x21, 0x00


	//----- nvinfo : EIATTR_KPARAM_INFO
	.align		4
.L_433:
        /*00c8*/ 	.byte	0x04, 0x17
        /*00ca*/ 	.short	(.L_435 - .L_434)
.L_434:
        /*00cc*/ 	.word	0x00000000
        /*00d0*/ 	.short	0x0002
        /*00d2*/ 	.short	0x0010
        /*00d4*/ 	.byte	0x00, 0xf0, 0x21, 0x00


	//----- nvinfo : EIATTR_KPARAM_INFO
	.align		4
.L_435:
        /*00d8*/ 	.byte	0x04, 0x17
        /*00da*/ 	.short	(.L_437 - .L_436)
.L_436:
        /*00dc*/ 	.word	0x00000000
        /*00e0*/ 	.short	0x0001
        /*00e2*/ 	.short	0x0008
        /*00e4*/ 	.byte	0x00, 0xf5, 0x21, 0x00


	//----- nvinfo : EIATTR_KPARAM_INFO
	.align		4
.L_437:
        /*00e8*/ 	.byte	0x04, 0x17
        /*00ea*/ 	.short	(.L_439 - .L_438)
.L_438:
        /*00ec*/ 	.word	0x00000000
        /*00f0*/ 	.short	0x0000
        /*00f2*/ 	.short	0x0000
        /*00f4*/ 	.byte	0x00, 0xf0, 0x21, 0x00


	//----- nvinfo : EIATTR_SPARSE_MMA_MASK
	.align		4
.L_439:
        /*00f8*/ 	.byte	0x03, 0x50
        /*00fa*/ 	.short	0x0000


	//----- nvinfo : EIATTR_MAXREG_COUNT
	.align		4
        /*00fc*/ 	.byte	0x03, 0x1b
        /*00fe*/ 	.short	0x0080


	//----- nvinfo : EIATTR_ANNOTATIONS
	.align		4
        /*0100*/ 	.byte	0x04, 0x55
        /*0102*/ 	.short	(.L_441 - .L_440)


	//   ....[0]....
.L_440:
        /*0104*/ 	.word	0x00000001
        /*0108*/ 	.byte	0xc0, 0x00, 0x00, 0x00, 0x01, 0x00, 0x00, 0x00, 0xe0, 0x00, 0x00, 0x00, 0x01, 0x00, 0x00, 0x00
        /*0118*/ 	.byte	0x30, 0x01, 0x00, 0x00, 0x01, 0x00, 0x00, 0x00, 0x90, 0x03, 0x00, 0x00, 0x01, 0x00, 0x00, 0x00
        /*0128*/ 	.byte	0xa0, 0x06, 0x00, 0x00, 0x01, 0x00, 0x00, 0x00, 0x60, 0x15, 0x00, 0x00, 0x01, 0x00, 0x00, 0x00
        /*0138*/ 	.byte	0x80, 0x15, 0x00, 0x00, 0x01, 0x00, 0x00, 0x00, 0xc0, 0x5a, 0x00, 0x00, 0x01, 0x00, 0x00, 0x00
        /*0148*/ 	.byte	0xd0, 0x5a, 0x00, 0x00, 0x01, 0x00, 0x00, 0x00, 0x40, 0x5b, 0x00, 0x00, 0x01, 0x00, 0x00, 0x00
        /*0158*/ 	.byte	0x60, 0x5b, 0x00, 0x00, 0x01, 0x00, 0x00, 0x00, 0x20, 0x5c, 0x00, 0x00, 0x01, 0x00, 0x00, 0x00
        /*0168*/ 	.byte	0x40, 0x5c, 0x00, 0x00


	//----- nvinfo : EIATTR_MERCURY_ISA_VERSION
	.align		4
.L_441:
        /*016c*/ 	.byte	0x03, 0x5f
        /*016e*/ 	.short	0x0101


	//----- nvinfo : EIATTR_VRC_CTA_INIT_COUNT
	.align		4
        /*0170*/ 	.byte	0x02, 0x4a
	.zero		1
	.zero		1


	//----- nvinfo : EIATTR_EXIT_INSTR_OFFSETS
	.align		4
        /*0174*/ 	.byte	0x04, 0x1c
        /*0176*/ 	.short	(.L_443 - .L_442)


	//   ....[0]....
.L_442:
        /*0178*/ 	.word	0x000000a0


	//   ....[1]....
        /*017c*/ 	.word	0x00005c60


	//----- nvinfo : EIATTR_MAX_THREADS
	.align		4
.L_443:
        /*0180*/ 	.byte	0x04, 0x05
        /*0182*/ 	.short	(.L_445 - .L_444)
.L_444:
        /*0184*/ 	.word	0x00000200
        /*0188*/ 	.word	0x00000001
        /*018c*/ 	.word	0x00000001


	//----- nvinfo : EIATTR_CRS_STACK_SIZE
	.align		4
.L_445:
        /*0190*/ 	.byte	0x04, 0x1e
        /*0192*/ 	.short	(.L_447 - .L_446)
.L_446:
        /*0194*/ 	.word	0x00000000


	//----- nvinfo : EIATTR_CBANK_PARAM_SIZE
	.align		4
.L_447:
        /*0198*/ 	.byte	0x03, 0x19
        /*019a*/ 	.short	0x0078


	//----- nvinfo : EIATTR_PARAM_CBANK
	.align		4
        /*019c*/ 	.byte	0x04, 0x0a
        /*019e*/ 	.short	(.L_449 - .L_448)
	.align		4
.L_448:
        /*01a0*/ 	.word	index@(.nv.constant0._ZN2at6native13col2im_kernelIddEEvlPKT_llllllllllllPS2_)
        /*01a4*/ 	.short	0x0380
        /*01a6*/ 	.short	0x0078


	//----- nvinfo : EIATTR_SW_WAR
	.align		4
.L_449:
        /*01a8*/ 	.byte	0x04, 0x36
        /*01aa*/ 	.short	(.L_451 - .L_450)
.L_450:
        /*01ac*/ 	.word	0x00000008
.L_451:


//--------------------- .nv.callgraph             --------------------------
	.section	.nv.callgraph,"",@"SHT_CUDA_CALLGRAPH"
	.align	4
	.sectionentsize	8
	.align		4
        /*0000*/ 	.word	0x00000000
	.align		4
        /*0004*/ 	.word	0xffffffff
	.align		4
        /*0008*/ 	.word	0x00000000
	.align		4
        /*000c*/ 	.word	0xfffffffe
	.align		4
        /*0010*/ 	.word	0x00000000
	.align		4
        /*0014*/ 	.word	0xfffffffd
	.align		4
        /*0018*/ 	.word	0x00000000
	.align		4
        /*001c*/ 	.word	0xfffffffc


//--------------------- .nv.constant4             --------------------------
	.section	.nv.constant4,"a",@progbits
	.align	8
	.align		8
.nv.constant4:
        /*0000*/ 	.dword	_ZN61_INTERNAL_e8e1f66a_30_NaiveConvolutionTranspose2d_cu_f5f7ea9c4cuda3std3__45__cpo5beginE
	.align		8
        /*0008*/ 	.dword	_ZN61_INTERNAL_e8e1f66a_30_NaiveConvolutionTranspose2d_cu_f5f7ea9c4cuda3std3__45__cpo3endE
	.align		8
        /*0010*/ 	.dword	_ZN61_INTERNAL_e8e1f66a_30_NaiveConvolutionTranspose2d_cu_f5f7ea9c4cuda3std3__45__cpo6cbeginE
	.align		8
        /*0018*/ 	.dword	_ZN61_INTERNAL_e8e1f66a_30_NaiveConvolutionTranspose2d_cu_f5f7ea9c4cuda3std3__45__cpo4cendE
	.align		8
        /*0020*/ 	.dword	_ZN61_INTERNAL_e8e1f66a_30_NaiveConvolutionTranspose2d_cu_f5f7ea9c4cuda3std3__45__cpo6rbeginE
	.align		8
        /*0028*/ 	.dword	_ZN61_INTERNAL_e8e1f66a_30_NaiveConvolutionTranspose2d_cu_f5f7ea9c4cuda3std3__45__cpo4rendE
	.align		8
        /*0030*/ 	.dword	_ZN61_INTERNAL_e8e1f66a_30_NaiveConvolutionTranspose2d_cu_f5f7ea9c4cuda3std3__45__cpo7crbeginE
	.align		8
        /*0038*/ 	.dword	_ZN61_INTERNAL_e8e1f66a_30_NaiveConvolutionTranspose2d_cu_f5f7ea9c4cuda3std3__45__cpo5crendE
	.align		8
        /*0040*/ 	.dword	_ZN61_INTERNAL_e8e1f66a_30_NaiveConvolutionTranspose2d_cu_f5f7ea9c4cuda3std3__463_GLOBAL__N__e8e1f66a_30_NaiveConvolutionTranspose2d_cu_f5f7ea9c6ignoreE
	.align		8
        /*0048*/ 	.dword	_ZN61_INTERNAL_e8e1f66a_30_NaiveConvolutionTranspose2d_cu_f5f7ea9c4cuda3std3__419piecewise_constructE
	.align		8
        /*0050*/ 	.dword	_ZN61_INTERNAL_e8e1f66a_30_NaiveConvolutionTranspose2d_cu_f5f7ea9c4cuda3std3__48in_placeE
	.align		8
        /*0058*/ 	.dword	_ZN61_INTERNAL_e8e1f66a_30_NaiveConvolutionTranspose2d_cu_f5f7ea9c4cuda3std3__420unreachable_sentinelE
	.align		8
        /*0060*/ 	.dword	_ZN61_INTERNAL_e8e1f66a_30_NaiveConvolutionTranspose2d_cu_f5f7ea9c4cuda3std6ranges3__45__cpo4swapE
	.align		8
        /*0068*/ 	.dword	_ZN61_INTERNAL_e8e1f66a_30_NaiveConvolutionTranspose2d_cu_f5f7ea9c4cuda3std6ranges3__45__cpo9iter_moveE
	.align		8
        /*0070*/ 	.dword	_ZN61_INTERNAL_e8e1f66a_30_NaiveConvolutionTranspose2d_cu_f5f7ea9c4cuda3std6ranges3__45__cpo5beginE
	.align		8
        /*0078*/ 	.dword	_ZN61_INTERNAL_e8e1f66a_30_NaiveConvolutionTranspose2d_cu_f5f7ea9c4cuda3std6ranges3__45__cpo3endE
	.align		8
        /*0080*/ 	.dword	_ZN61_INTERNAL_e8e1f66a_30_NaiveConvolutionTranspose2d_cu_f5f7ea9c4cuda3std6ranges3__45__cpo6cbeginE
	.align		8
        /*0088*/ 	.dword	_ZN61_INTERNAL_e8e1f66a_30_NaiveConvolutionTranspose2d_cu_f5f7ea9c4cuda3std6ranges3__45__cpo4cendE
	.align		8
        /*0090*/ 	.dword	_ZN61_INTERNAL_e8e1f66a_30_NaiveConvolutionTranspose2d_cu_f5f7ea9c4cuda3std6ranges3__45__cpo7advanceE
	.align		8
        /*0098*/ 	.dword	_ZN61_INTERNAL_e8e1f66a_30_NaiveConvolutionTranspose2d_cu_f5f7ea9c4cuda3std6ranges3__45__cpo9iter_swapE
	.align		8
        /*00a0*/ 	.dword	_ZN61_INTERNAL_e8e1f66a_30_NaiveConvolutionTranspose2d_cu_f5f7ea9c4cuda3std6ranges3__45__cpo4nextE
	.align		8
        /*00a8*/ 	.dword	_ZN61_INTERNAL_e8e1f66a_30_NaiveConvolutionTranspose2d_cu_f5f7ea9c4cuda3std6ranges3__45__cpo4prevE
	.align		8
        /*00b0*/ 	.dword	_ZN61_INTERNAL_e8e1f66a_30_NaiveConvolutionTranspose2d_cu_f5f7ea9c4cuda3std6ranges3__45__cpo4dataE
	.align		8
        /*00b8*/ 	.dword	_ZN61_INTERNAL_e8e1f66a_30_NaiveConvolutionTranspose2d_cu_f5f7ea9c4cuda3std6ranges3__45__cpo5cdataE
	.align		8
        /*00c0*/ 	.dword	_ZN61_INTERNAL_e8e1f66a_30_NaiveConvolutionTranspose2d_cu_f5f7ea9c4cuda3std6ranges3__45__cpo4sizeE
	.align		8
        /*00c8*/ 	.dword	_ZN61_INTERNAL_e8e1f66a_30_NaiveConvolutionTranspose2d_cu_f5f7ea9c4cuda3std6ranges3__45__cpo5ssizeE
	.align		8
        /*00d0*/ 	.dword	_ZN61_INTERNAL_e8e1f66a_30_NaiveConvolutionTranspose2d_cu_f5f7ea9c4cuda3std6ranges3__45__cpo8distanceE
	.align		8
        /*00d8*/ 	.dword	_ZN61_INTERNAL_e8e1f66a_30_NaiveConvolutionTranspose2d_cu_f5f7ea9c6thrust24THRUST_300001_SM_1030_NS6system6detail10sequential3seqE


//--------------------- .text._ZN2at6native13im2col_kernelIN3c108BFloat16EEEvlPKT_llllllllllllPS4_ --------------------------
	.section	.text._ZN2at6native13im2col_kernelIN3c108BFloat16EEEvlPKT_llllllllllllPS4_,"ax",@progbits
	.align	128
        .global         _ZN2at6native13im2col_kernelIN3c108BFloat16EEEvlPKT_llllllllllllPS4_
        .type           _ZN2at6native13im2col_kernelIN3c108BFloat16EEEvlPKT_llllllllllllPS4_,@function
        .size           _ZN2at6native13im2col_kernelIN3c108BFloat16EEEvlPKT_llllllllllllPS4_,(.L_x_516 - _ZN2at6native13im2col_kernelIN3c108BFloat16EEEvlPKT_llllllllllllPS4_)
        .other          _ZN2at6native13im2col_kernelIN3c108BFloat16EEEvlPKT_llllllllllllPS4_,@"STO_CUDA_ENTRY STV_DEFAULT"
_ZN2at6native13im2col_kernelIN3c108BFloat16EEEvlPKT_llllllllllllPS4_:
.text._ZN2at6native13im2col_kernelIN3c108BFloat16EEEvlPKT_llllllllllllPS4_:
[----:B------:R-:W0:Y:S01]  /*0000*/  LDC R1, c[0x0][0x37c] ;  /* 0x0000df00ff017b82 */ /* 0x000e220000000800 */
[----:B------:R-:W1:Y:S07]  /*0010*/  S2R R2, SR_TID.X ;  /* 0x0000000000027919 */ /* 0x000e6e0000002100 */
[----:B------:R-:W1:Y:S01]  /*0020*/  S2UR UR4, SR_CTAID.X ;  /* 0x00000000000479c3 */ /* 0x000e620000002500 */
[----:B------:R-:W2:Y:S01]  /*0030*/  LDCU.64 UR6, c[0x0][0x380] ;  /* 0x00007000ff0677ac */ /* 0x000ea20008000a00 */
[----:B------:R-:W-:-:S02]  /*0040*/  IMAD.MOV.U32 R3, RZ, RZ, RZ ;  /* 0x000000ffff037224 */ /* 0x000fc400078e00ff */
[----:B0-----:R-:W-:-:S04]  /*0050*/  VIADD R1, R1, 0xffffffc8 ;  /* 0xffffffc801017836 */ /* 0x001fc80000000000 */
[----:B------:R-:W1:Y:S02]  /*0060*/  LDC R0, c[0x0][0x360] ;  /* 0x0000d800ff007b82 */ /* 0x000e640000000800 */
[----:B-1----:R-:W-:Y:S01]  /*0070*/  IMAD.WIDE.U32 R2, R0, UR4, R2 ;  /* 0x0000000400027c25 */ /* 0x002fe2000f8e0002 */
[----:B------:R0:W-:Y:S02]  /*0080*/  STL [R1+0x34], R0 ;  /* 0x0000340001007387 */ /* 0x0001e40000100800 */
[----:B--2---:R-:W-:-:S04]  /*0090*/  ISETP.GE.U32.AND P0, PT, R2, UR6, PT ;  /* 0x0000000602007c0c */ /* 0x004fc8000bf06070 */
[----:B------:R-:W-:-:S13]  /*00a0*/  ISETP.GE.AND.EX P0, PT, R3, UR7, PT, P0 ;  /* 0x0000000703007c0c */ /* 0x000fda000bf06300 */
[----:B0-----:R-:W-:Y:S05]  /*00b0*/  @P0 EXIT ;  /* 0x000000000000094d */ /* 0x001fea0003800000 */
[----:B------:R-:W0:Y:S08]  /*00c0*/  LDC.64 R4, c[0x0][0x3a0] ;  /* 0x0000e800ff047b82 */ /* 0x000e300000000a00 */
[----:B------:R-:W0:Y:S02]  /*00d0*/  LDC.64 R6, c[0x0][0x3a8] ;  /* 0x0000ea00ff067b82 */ /* 0x000e240000000a00 */
[----:B0-----:R-:W-:-:S04]  /*00e0*/  ISETP.LT.U32.AND P0, PT, R4, R6, PT ;  /* 0x000000060400720c */ /* 0x001fc80003f01070 */
[----:B------:R-:W-:-:S04]  /*00f0*/  ISETP.LT.AND.EX P0, PT, R5, R7, PT, P0 ;  /* 0x000000070500720c */ /* 0x000fc80003f01300 */
[----:B------:R-:W-:Y:S02]  /*0100*/  SEL R0, R4, R6, P0 ;  /* 0x0000000604007207 */ /* 0x000fe40000000000 */
[----:B------:R-:W-:Y:S02]  /*0110*/  SEL R4, R5, R7, P0 ;  /* 0x0000000705047207 */ /* 0x000fe40000000000 */
[----:B------:R-:W-:-:S04]  /*0120*/  ISETP.GE.U32.AND P0, PT, R0, 0x1, PT ;  /* 0x000000010000780c */ /* 0x000fc80003f06070 */
[----:B------:R-:W-:-:S13]  /*0130*/  ISETP.GE.AND.EX P0, PT, R4, RZ, PT, P0 ;  /* 0x000000ff0400720c */ /* 0x000fda0003f06300 */
[----:B------:R-:W-:Y:S05]  /*0140*/  @!P0 EXIT ;  /* 0x000000000000894d */ /* 0x000fea0003800000 */
[----:B------:R0:W-:Y:S01]  /*0150*/  STL [R1+0x2c], R2 ;  /* 0x00002c0201007387 */ /* 0x0001e20000100800 */
[----:B------:R-:W1:Y:S03]  /*0160*/  LDCU.64 UR6, c[0x0][0x3d8] ;  /* 0x00007b00ff0677ac */ /* 0x000e660008000a00 */
[----:B------:R0:W-:Y:S01]  /*0170*/  STL [R1+0x30], R3 ;  /* 0x0000300301007387 */ /* 0x0001e20000100800 */
[----:B------:R-:W2:Y:S01]  /*0180*/  LDCU.64 UR16, c[0x0][0x358] ;  /* 0x00006b00ff1077ac */ /* 0x000ea20008000a00 */
[----:B-1----:R-:W-:Y:S02]  /*0190*/  USHF.L.U64.HI UR18, UR6, 0x1, UR7 ;  /* 0x0000000106127899 */ /* 0x002fe40008010207 */
[----:B------:R-:W-:Y:S02]  /*01a0*/  USHF.L.U32 UR19, UR6, 0x1, URZ ;  /* 0x0000000106137899 */ /* 0x000fe400080006ff */
[----:B------:R-:W-:-:S02]  /*01b0*/  USHF.L.U64.HI UR4, UR6, 0x2, UR7 ;  /* 0x0000000206047899 */ /* 0x000fc40008010207 */
[----:B0-2---:R-:W-:-:S12]  /*01c0*/  USHF.L.U32 UR5, UR6, 0x2, URZ ;  /* 0x0000000206057899 */ /* 0x005fd800080006ff */
.L_x_14:
[----:B--2---:R-:W2:Y:S01]  /*01d0*/  LDL R6, [R1+0x30] ;  /* 0x0000300001067983 */ /* 0x004ea20000100800 */
[----:B------:R-:W2:Y:S03]  /*01e0*/  LDCU UR6, c[0x0][0x3ec] ;  /* 0x00007d80ff0677ac */ /* 0x000ea60008000800 */
[----:B0-----:R0:W5:Y:S01]  /*01f0*/  LDL R7, [R1+0x2c] ;  /* 0x00002c0001077983 */ /* 0x0011620000100800 */
[----:B------:R-:W-:Y:S01]  /*0200*/  BSSY.RECONVERGENT B0, `(.L_x_0) ;  /* 0x000002f000007945 */ /* 0x000fe20003800200 */
[----:B--2---:R-:W-:-:S04]  /*0210*/  LOP3.LUT R0, R6, UR6, RZ, 0xfc, !PT ;  /* 0x0000000606007c12 */ /* 0x004fc8000f8efcff */
[----:B------:R-:W-:-:S13]  /*0220*/  ISETP.NE.U32.AND P0, PT, R0, RZ, PT ;  /* 0x000000ff0000720c */ /* 0x000fda0003f05070 */
[----:B0-----:R-:W-:Y:S05]  /*0230*/  @P0 BRA `(.L_x_1) ;  /* 0x0000000000600947 */ /* 0x001fea0003800000 */
[----:B------:R-:W0:Y:S02]  /*0240*/  LDCU UR6, c[0x0][0x3e8] ;  /* 0x00007d00ff0677ac */ /* 0x000e240008000800 */
[----:B0-----:R-:W0:Y:S01]  /*0250*/  I2F.U32.RP R0, UR6 ;  /* 0x0000000600007d06 */ /* 0x001e220008209000 */
[----:B------:R-:W-:-:S07]  /*0260*/  ISETP.NE.U32.AND P2, PT, RZ, UR6, PT ;  /* 0x00000006ff007c0c */ /* 0x000fce000bf45070 */
[----:B0-----:R-:W0:Y:S02]  /*0270*/  MUFU.RCP R0, R0 ;  /* 0x0000000000007308 */ /* 0x001e240000001000 */
[----:B0-----:R-:W-:-:S06]  /*0280*/  VIADD R2, R0, 0xffffffe ;  /* 0x0ffffffe00027836 */ /* 0x001fcc0000000000 */
[----:B------:R0:W1:Y:S02]  /*0290*/  F2I.FTZ.U32.TRUNC.NTZ R3, R2 ;  /* 0x0000000200037305 */ /* 0x000064000021f000 */
[----:B0-----:R-:W-:Y:S02]  /*02a0*/  IMAD.MOV.U32 R2, RZ, RZ, RZ ;  /* 0x000000ffff027224 */ /* 0x001fe400078e00ff */
[----:B-1----:R-:W-:-:S04]  /*02b0*/  IMAD.MOV R5, RZ, RZ, -R3 ;  /* 0x000000ffff057224 */ /* 0x002fc800078e0a03 */
[----:B------:R-:W-:-:S04]  /*02c0*/  IMAD R5, R5, UR6, RZ ;  /* 0x0000000605057c24 */ /* 0x000fc8000f8e02ff */
[----:B------:R-:W-:-:S04]  /*02d0*/  IMAD.HI.U32 R3, R3, R5, R2 ;  /* 0x0000000503037227 */ /* 0x000fc800078e0002 */
[----:B------:R-:W-:Y:S02]  /*02e0*/  IMAD.MOV.U32 R5, RZ, RZ, RZ ;  /* 0x000000ffff057224 */ /* 0x000fe400078e00ff */
[----:B-----5:R-:W-:-:S04]  /*02f0*/  IMAD.HI.U32 R4, R3, R7, RZ ;  /* 0x0000000703047227 */ /* 0x020fc800078e00ff */
[----:B------:R-:W-:-:S04]  /*0300*/  IMAD.MOV R3, RZ, RZ, -R4 ;  /* 0x000000ffff037224 */ /* 0x000fc800078e0a04 */
[----:B------:R-:W-:-:S05]  /*0310*/  IMAD R3, R3, UR6, R7 ;  /* 0x0000000603037c24 */ /* 0x000fca000f8e0207 */
[----:B------:R-:W-:-:S13]  /*0320*/  ISETP.GE.U32.AND P0, PT, R3, UR6, PT ;  /* 0x0000000603007c0c */ /* 0x000fda000bf06070 */
[----:B------:R-:W-:Y:S01]  /*0330*/  @P0 IADD3 R3, PT, PT, R3, -UR6, RZ ;  /* 0x8000000603030c10 */ /* 0x000fe2000fffe0ff */
[----:B------:R-:W-:-:S03]  /*0340*/  @P0 VIADD R4, R4, 0x1 ;  /* 0x0000000104040836 */ /* 0x000fc60000000000 */
[----:B------:R-:W-:Y:S01]  /*0350*/  ISETP.GE.U32.AND P1, PT, R3, UR6, PT ;  /* 0x0000000603007c0c */ /* 0x000fe2000bf26070 */
[----:B------:R-:W-:-:S12]  /*0360*/  IMAD.MOV.U32 R3, RZ, RZ, RZ ;  /* 0x000000ffff037224 */ /* 0x000fd800078e00ff */
[----:B------:R-:W-:Y:S01]  /*0370*/  @P1 VIADD R4, R4, 0x1 ;  /* 0x0000000104041836 */ /* 0x000fe20000000000 */
[----:B------:R-:W-:-:S05]  /*0380*/  @!P2 LOP3.LUT R4, RZ, UR6, RZ, 0x33, !PT ;  /* 0x00000006ff04ac12 */ /* 0x000fca000f8e33ff */
[----:B------:R-:W-:-:S04]  /*0390*/  IMAD.MOV R0, RZ, RZ, -R4 ;  /* 0x000000ffff007224 */ /* 0x000fc800078e0a04 */
[----:B------:R-:W-:Y:S01]  /*03a0*/  IMAD R0, R0, UR6, R7 ;  /* 0x0000000600007c24 */ /* 0x000fe2000f8e0207 */
[----:B------:R-:W-:Y:S06]  /*03b0*/  BRA `(.L_x_2) ;  /* 0x00000000004c7947 */ /* 0x000fec0003800000 */
.L_x_1:
[----:B------:R-:W0:Y:S01]  /*03c0*/  LDCU.64 UR6, c[0x0][0x3e8] ;  /* 0x00007d00ff0677ac */ /* 0x000e220008000a00 */
[----:B-----5:R-:W-:Y:S01]  /*03d0*/  IMAD.MOV.U32 R16, RZ, RZ, R7 ;  /* 0x000000ffff107224 */ /* 0x020fe200078e0007 */
[----:B------:R-:W-:Y:S01]  /*03e0*/  MOV R2, 0x430 ;  /* 0x0000043000027802 */ /* 0x000fe20000000f00 */
[----:B------:R-:W-:Y:S01]  /*03f0*/  IMAD.MOV.U32 R11, RZ, RZ, R6 ;  /* 0x000000ffff0b7224 */ /* 0x000fe200078e0006 */
[----:B0-----:R-:W-:Y:S01]  /*0400*/  MOV R9, UR6 ;  /* 0x0000000600097c02 */ /* 0x001fe20008000f00 */
[----:B------:R-:W-:-:S07]  /*0410*/  IMAD.U32 R8, RZ, RZ, UR7 ;  /* 0x00000007ff087e24 */ /* 0x000fce000f8e00ff */
[----:B------:R-:W-:Y:S05]  /*0420*/  CALL.REL.NOINC `($__internal_0_$__cuda_sm20_div_s64) ;  /* 0x00000028005c7944 */ /* 0x000fea0003c00000 */
[----:B------:R-:W2:Y:S01]  /*0430*/  LDL R3, [R1+0x30] ;  /* 0x0000300001037983 */ /* 0x000ea20000100800 */
[----:B------:R-:W0:Y:S03]  /*0440*/  LDCU.64 UR6, c[0x0][0x3e8] ;  /* 0x00007d00ff0677ac */ /* 0x000e260008000a00 */
[----:B------:R-:W2:Y:S01]  /*0450*/  LDL R2, [R1+0x2c] ;  /* 0x00002c0001027983 */ /* 0x000ea20000100800 */
[----:B------:R-:W-:Y:S01]  /*0460*/  IADD3 R5, P0, PT, RZ, -R22, RZ ;  /* 0x80000016ff057210 */ /* 0x000fe20007f1e0ff */
[----:B------:R-:W-:-:S04]  /*0470*/  IMAD.MOV.U32 R4, RZ, RZ, R22 ;  /* 0x000000ffff047224 */ /* 0x000fc800078e0016 */
[----:B------:R-:W-:-:S04]  /*0480*/  IMAD.X R0, RZ, RZ, ~R23, P0 ;  /* 0x000000ffff007224 */ /* 0x000fc800000e0e17 */
[----:B0-----:R-:W-:Y:S02]  /*0490*/  IMAD R0, R0, UR6, RZ ;  /* 0x0000000600007c24 */ /* 0x001fe4000f8e02ff */
[----:B--2---:R-:W-:-:S04]  /*04a0*/  IMAD.WIDE.U32 R2, R5, UR6, R2 ;  /* 0x0000000605027c25 */ /* 0x004fc8000f8e0002 */
[----:B------:R-:W-:Y:S02]  /*04b0*/  IMAD R5, R5, UR7, R0 ;  /* 0x0000000705057c24 */ /* 0x000fe4000f8e0200 */
[----:B------:R-:W-:Y:S02]  /*04c0*/  IMAD.MOV.U32 R0, RZ, RZ, R2 ;  /* 0x000000ffff007224 */ /* 0x000fe400078e0002 */
[----:B------:R-:W-:Y:S01]  /*04d0*/  IMAD.IADD R3, R3, 0x1, R5 ;  /* 0x0000000103037824 */ /* 0x000fe200078e0205 */
[----:B------:R-:W-:-:S07]  /*04e0*/  MOV R5, R23 ;  /* 0x0000001700057202 */ /* 0x000fce0000000f00 */
.L_x_2:
[----:B------:R-:W-:Y:S05]  /*04f0*/  BSYNC.RECONVERGENT B0 ;  /* 0x0000000000007941 */ /* 0x000fea0003800200 */
.L_x_0:
[----:B------:R-:W0:Y:S01]  /*0500*/  LDCU UR6, c[0x0][0x3e4] ;  /* 0x00007c80ff0677ac */ /* 0x000e220008000800 */
[----:B------:R-:W-:Y:S01]  /*0510*/  BSSY.RECONVERGENT B0, `(.L_x_3) ;  /* 0x000002f000007945 */ /* 0x000fe20003800200 */
[----:B0-----:R-:W-:-:S05]  /*0520*/  IMAD.U32 R9, RZ, RZ, UR6 ;  /* 0x00000006ff097e24 */ /* 0x001fca000f8e00ff */
[----:B------:R-:W-:-:S04]  /*0530*/  LOP3.LUT R2, R5, R9, RZ, 0xfc, !PT ;  /* 0x0000000905027212 */ /* 0x000fc800078efcff */
[----:B------:R-:W-:-:S13]  /*0540*/  ISETP.NE.U32.AND P0, PT, R2, RZ, PT ;  /* 0x000000ff0200720c */ /* 0x000fda0003f05070 */
[----:B------:R-:W-:Y:S05]  /*0550*/  @P0 BRA `(.L_x_4) ;  /* 0x0000000000640947 */ /* 0x000fea0003800000 */
[----:B------:R-:W0:Y:S01]  /*0560*/  LDCU UR6, c[0x0][0x3e0] ;  /* 0x00007c00ff0677ac */ /* 0x000e220008000800 */
[----:B------:R-:W-:Y:S02]  /*0570*/  IMAD.MOV.U32 R8, RZ, RZ, RZ ;  /* 0x000000ffff087224 */ /* 0x000fe400078e00ff */
[----:B------:R-:W-:Y:S02]  /*0580*/  IMAD.MOV.U32 R23, RZ, RZ, RZ ;  /* 0x000000ffff177224 */ /* 0x000fe400078e00ff */
[----:B0-----:R-:W-:-:S04]  /*0590*/  IMAD.U32 R11, RZ, RZ, UR6 ;  /* 0x00000006ff0b7e24 */ /* 0x001fc8000f8e00ff */
[----:B------:R-:W0:Y:S01]  /*05a0*/  I2F.U32.RP R2, R11 ;  /* 0x0000000b00027306 */ /* 0x000e220000209000 */
[----:B------:R-:W-:-:S07]  /*05b0*/  ISETP.NE.U32.AND P2, PT, R11, RZ, PT ;  /* 0x000000ff0b00720c */ /* 0x000fce0003f45070 */
[----:B0-----:R-:W0:Y:S02]  /*05c0*/  MUFU.RCP R2, R2 ;  /* 0x0000000200027308 */ /* 0x001e240000001000 */
[----:B0-----:R-:W-:-:S06]  /*05d0*/  VIADD R6, R2, 0xffffffe ;  /* 0x0ffffffe02067836 */ /* 0x001fcc0000000000 */
[----:B------:R0:W1:Y:S02]  /*05e0*/  F2I.FTZ.U32.TRUNC.NTZ R7, R6 ;  /* 0x0000000600077305 */ /* 0x000064000021f000 */
[----:B0-----:R-:W-:Y:S02]  /*05f0*/  IMAD.MOV.U32 R6, RZ, RZ, RZ ;  /* 0x000000ffff067224 */ /* 0x001fe400078e00ff */
[----:B-1----:R-:W-:-:S04]  /*0600*/  IMAD R5, R7, R11, RZ ;  /* 0x0000000b07057224 */ /* 0x002fc800078e02ff */
[----:B------:R-:W-:-:S04]  /*0610*/  IMAD.MOV R5, RZ, RZ, -R5 ;  /* 0x000000ffff057224 */ /* 0x000fc800078e0a05 */
[----:B------:R-:W-:-:S06]  /*0620*/  IMAD.HI.U32 R7, R7, R5, R6 ;  /* 0x0000000507077227 */ /* 0x000fcc00078e0006 */
[----:B------:R-:W-:-:S04]  /*0630*/  IMAD.HI.U32 R22, R7, R4, RZ ;  /* 0x0000000407167227 */ /* 0x000fc800078e00ff */
[----:B------:R-:W-:-:S04]  /*0640*/  IMAD.MOV R5, RZ, RZ, -R22 ;  /* 0x000000ffff057224 */ /* 0x000fc800078e0a16 */
[----:B------:R-:W-:-:S05]  /*0650*/  IMAD R5, R11, R5, R4 ;  /* 0x000000050b057224 */ /* 0x000fca00078e0204 */
[----:B------:R-:W-:-:S13]  /*0660*/  ISETP.GE.U32.AND P0, PT, R5, R11, PT ;  /* 0x0000000b0500720c */ /* 0x000fda0003f06070 */
[----:B------:R-:W-:Y:S01]  /*0670*/  @P0 IADD3 R5, PT, PT, R5, -R11, RZ ;  /* 0x8000000b05050210 */ /* 0x000fe20007ffe0ff */
[----:B------:R-:W-:-:S03]  /*0680*/  @P0 VIADD R22, R22, 0x1 ;  /* 0x0000000116160836 */ /* 0x000fc60000000000 */
[----:B------:R-:W-:-:S13]  /*0690*/  ISETP.GE.U32.AND P1, PT, R5, R11, PT ;  /* 0x0000000b0500720c */ /* 0x000fda0003f26070 */
[----:B------:R-:W-:Y:S01]  /*06a0*/  @P1 VIADD R22, R22, 0x1 ;  /* 0x0000000116161836 */ /* 0x000fe20000000000 */
[----:B------:R-:W-:-:S05]  /*06b0*/  @!P2 LOP3.LUT R22, RZ, R11, RZ, 0x33, !PT ;  /* 0x0000000bff16a212 */ /* 0x000fca00078e33ff */
[----:B------:R-:W-:-:S04]  /*06c0*/  IMAD.MOV R13, RZ, RZ, -R22 ;  /* 0x000000ffff0d7224 */ /* 0x000fc800078e0a16 */
[----:B------:R-:W-:Y:S01]  /*06d0*/  IMAD R13, R11, R13, R4 ;  /* 0x0000000d0b0d7224 */ /* 0x000fe200078e0204 */
[----:B------:R-:W-:Y:S06]  /*06e0*/  BRA `(.L_x_5) ;  /* 0x0000000000447947 */ /* 0x000fec0003800000 */
.L_x_4:
[----:B------:R-:W0:Y:S01]  /*06f0*/  LDCU.64 UR6, c[0x0][0x3e0] ;  /* 0x00007c00ff0677ac */ /* 0x000e220008000a00 */
[----:B------:R-:W-:Y:S01]  /*0700*/  IMAD.MOV.U32 R16, RZ, RZ, R4 ;  /* 0x000000ffff107224 */ /* 0x000fe200078e0004 */
[----:B------:R-:W-:Y:S01]  /*0710*/  MOV R2, 0x760 ;  /* 0x0000076000027802 */ /* 0x000fe20000000f00 */
[----:B------:R-:W-:Y:S01]  /*0720*/  IMAD.MOV.U32 R11, RZ, RZ, R5 ;  /* 0x000000ffff0b7224 */ /* 0x000fe200078e0005 */
[----:B0-----:R-:W-:Y:S01]  /*0730*/  MOV R9, UR6 ;  /* 0x0000000600097c02 */ /* 0x001fe20008000f00 */
[----:B------:R-:W-:-:S07]  /*0740*/  IMAD.U32 R8, RZ, RZ, UR7 ;  /* 0x00000007ff087e24 */ /* 0x000fce000f8e00ff */
[----:B------:R-:W-:Y:S05]  /*0750*/  CALL.REL.NOINC `($__internal_0_$__cuda_sm20_div_s64) ;  /* 0x0000002400907944 */ /* 0x000fea0003c00000 */
[----:B------:R-:W0:Y:S01]  /*0760*/  LDCU.64 UR6, c[0x0][0x3e0] ;  /* 0x00007c00ff0677ac */ /* 0x000e220008000a00 */
[----:B------:R-:W-:-:S05]  /*0770*/  IADD3 R7, P0, PT, RZ, -R22, RZ ;  /* 0x80000016ff077210 */ /* 0x000fca0007f1e0ff */
[----:B------:R-:W-:Y:S02]  /*0780*/  IMAD.X R2, RZ, RZ, ~R23, P0 ;  /* 0x000000ffff027224 */ /* 0x000fe400000e0e17 */
[----:B0-----:R-:W-:Y:S02]  /*0790*/  IMAD.U32 R11, RZ, RZ, UR6 ;  /* 0x00000006ff0b7e24 */ /* 0x001fe4000f8e00ff */
[----:B------:R-:W-:Y:S02]  /*07a0*/  IMAD.U32 R9, RZ, RZ, UR7 ;  /* 0x00000007ff097e24 */ /* 0x000fe4000f8e00ff */
[-C--:B------:R-:W-:Y:S02]  /*07b0*/  IMAD R2, R2, R11.reuse, RZ ;  /* 0x0000000b02027224 */ /* 0x080fe400078e02ff */
[----:B------:R-:W-:-:S04]  /*07c0*/  IMAD.WIDE.U32 R4, R7, R11, R4 ;  /* 0x0000000b07047225 */ /* 0x000fc800078e0004 */
[----:B------:R-:W-:Y:S02]  /*07d0*/  IMAD R7, R7, R9, R2 ;  /* 0x0000000907077224 */ /* 0x000fe400078e0202 */
[----:B------:R-:W-:-:S03]  /*07e0*/  IMAD.MOV.U32 R13, RZ, RZ, R4 ;  /* 0x000000ffff0d7224 */ /* 0x000fc600078e0004 */
[----:B------:R-:W-:-:S07]  /*07f0*/  IADD3 R8, PT, PT, R5, R7, RZ ;  /* 0x0000000705087210 */ /* 0x000fce0007ffe0ff */
.L_x_5:
[----:B------:R-:W-:Y:S05]  /*0800*/  BSYNC.RECONVERGENT B0 ;  /* 0x0000000000007941 */ /* 0x000fea0003800200 */
.L_x_3:
[----:B------:R-:W0:Y:S01]  /*0810*/  LDCU.128 UR12, c[0x0][0x3a0] ;  /* 0x00007400ff0c77ac */ /* 0x000e220008000c00 */
[----:B------:R-:W-:Y:S01]  /*0820*/  IMAD.MOV.U32 R6, RZ, RZ, R13 ;  /* 0x000000ffff067224 */ /* 0x000fe200078e000d */
[----:B------:R-:W1:Y:S01]  /*0830*/  LDC.64 R50, c[0x0][0x3b8] ;  /* 0x0000ee00ff327b82 */ /* 0x000e620000000a00 */
[----:B------:R-:W-:-:S07]  /*0840*/  CS2R R52, SRZ ;  /* 0x0000000000347805 */ /* 0x000fce000001ff00 */
[----:B------:R-:W2:Y:S01]  /*0850*/  LDC.64 R54, c[0x0][0x3b0] ;  /* 0x0000ec00ff367b82 */ /* 0x000ea20000000a00 */
[----:B0-----:R-:W-:Y:S02]  /*0860*/  UIMAD UR8, UR15, UR12, URZ ;  /* 0x0000000c0f0872a4 */ /* 0x001fe4000f8e02ff */
[----:B------:R-:W-:Y:S02]  /*0870*/  UIMAD.WIDE.U32 UR6, UR14, UR12, URZ ;  /* 0x0000000c0e0672a5 */ /* 0x000fe4000f8e00ff */
[----:B------:R-:W-:Y:S01]  /*0880*/  UIMAD UR8, UR14, UR13, UR8 ;  /* 0x0000000d0e0872a4 */ /* 0x000fe2000f8e0208 */
[----:B------:R-:W0:Y:S03]  /*0890*/  LDCU.64 UR12, c[0x0][0x3e8] ;  /* 0x00007d00ff0c77ac */ /* 0x000e260008000a00 */
[----:B------:R-:W-:Y:S01]  /*08a0*/  IMAD.WIDE.U32 R4, R11, UR6, RZ ;  /* 0x000000060b047c25 */ /* 0x000fe2000f8e00ff */
[----:B-1----:R-:W-:Y:S01]  /*08b0*/  SHF.L.U64.HI R57, R50, 0x1, R51 ;  /* 0x0000000132397819 */ /* 0x002fe20000010233 */
[----:B------:R-:W-:-:S05]  /*08c0*/  UIADD3 UR7, UPT, UPT, UR7, UR8, URZ ;  /* 0x0000000807077290 */ /* 0x000fca000fffe0ff */
[----:B------:R-:W1:Y:S01]  /*08d0*/  LDCU.128 UR8, c[0x0][0x3c0] ;  /* 0x00007800ff0877ac */ /* 0x000e620008000c00 */
[----:B------:R-:W-:-:S04]  /*08e0*/  IMAD R2, R11, UR7, RZ ;  /* 0x000000070b027c24 */ /* 0x000fc8000f8e02ff */
[----:B------:R-:W-:Y:S01]  /*08f0*/  IMAD R7, R9, UR6, R2 ;  /* 0x0000000609077c24 */ /* 0x000fe2000f8e0202 */
[----:B------:R-:W3:Y:S03]  /*0900*/  LDCU.64 UR6, c[0x0][0x3f0] ;  /* 0x00007e00ff0677ac */ /* 0x000ee60008000a00 */
[----:B------:R-:W-:Y:S02]  /*0910*/  IMAD.IADD R5, R5, 0x1, R7 ;  /* 0x0000000105057824 */ /* 0x000fe400078e0207 */
[----:B------:R-:W-:Y:S02]  /*0920*/  IMAD.MOV.U32 R7, RZ, RZ, R8 ;  /* 0x000000ffff077224 */ /* 0x000fe400078e0008 */
[----:B------:R-:W-:Y:S02]  /*0930*/  IMAD R5, R5, R22, RZ ;  /* 0x0000001605057224 */ /* 0x000fe400078e02ff */
[----:B------:R-:W-:-:S04]  /*0940*/  IMAD.WIDE.U32 R6, R22, R4, R6 ;  /* 0x0000000416067225 */ /* 0x000fc800078e0006 */
[----:B------:R-:W-:Y:S02]  /*0950*/  IMAD R5, R23, R4, R5 ;  /* 0x0000000417057224 */ /* 0x000fe400078e0205 */
[----:B-1----:R-:W-:Y:S02]  /*0960*/  IMAD R8, R8, UR8, RZ ;  /* 0x0000000808087c24 */ /* 0x002fe4000f8e02ff */
[----:B------:R-:W-:Y:S02]  /*0970*/  IMAD.IADD R2, R7, 0x1, R5 ;  /* 0x0000000107027824 */ /* 0x000fe400078e0205 */
[----:B------:R-:W1:Y:S01]  /*0980*/  LDC.64 R4, c[0x0][0x3d8] ;  /* 0x0000f600ff047b82 */ /* 0x000e620000000a00 */
[----:B------:R-:W-:Y:S02]  /*0990*/  IMAD R15, R13, UR9, R8 ;  /* 0x000000090d0f7c24 */ /* 0x000fe4000f8e0208 */
[----:B0-----:R-:W-:Y:S02]  /*09a0*/  IMAD R7, R2, UR12, RZ ;  /* 0x0000000c02077c24 */ /* 0x001fe4000f8e02ff */
[----:B------:R-:W-:-:S02]  /*09b0*/  IMAD.MOV.U32 R2, RZ, RZ, R0 ;  /* 0x000000ffff027224 */ /* 0x000fc400078e0000 */
[C---:B------:R-:W-:Y:S02]  /*09c0*/  IMAD R7, R6.reuse, UR13, R7 ;  /* 0x0000000d06077c24 */ /* 0x040fe4000f8e0207 */
[----:B------:R-:W-:Y:S01]  /*09d0*/  IMAD.WIDE.U32 R18, R6, UR12, R2 ;  /* 0x0000000c06127c25 */ /* 0x000fe2000f8e0002 */
[----:B------:R-:W-:-:S03]  /*09e0*/  IADD3 R6, P1, PT, RZ, -R50, RZ ;  /* 0x80000032ff067210 */ /* 0x000fc60007f3e0ff */
[----:B------:R-:W-:Y:S01]  /*09f0*/  IMAD R3, R3, UR10, RZ ;  /* 0x0000000a03037c24 */ /* 0x000fe2000f8e02ff */
[----:B---3--:R-:W-:Y:S01]  /*0a00*/  LEA R17, P0, R18, UR6, 0x1 ;  /* 0x0000000612117c11 */ /* 0x008fe2000f8008ff */
[----:B------:R-:W-:Y:S02]  /*0a10*/  IMAD.IADD R7, R19, 0x1, R7 ;  /* 0x0000000113077824 */ /* 0x000fe400078e0207 */
[C---:B------:R-:W-:Y:S02]  /*0a20*/  IMAD R9, R0.reuse, UR11, R3 ;  /* 0x0000000b00097c24 */ /* 0x040fe4000f8e0203 */
[----:B------:R-:W-:Y:S01]  /*0a30*/  IMAD.WIDE.U32 R2, R0, UR10, RZ ;  /* 0x0000000a00027c25 */ /* 0x000fe2000f8e00ff */
[----:B------:R-:W-:Y:S02]  /*0a40*/  LEA.HI.X R18, R18, UR7, R7, 0x1, P0 ;  /* 0x0000000712127c11 */ /* 0x000fe400080f0c07 */
[----:B--2---:R-:W-:Y:S01]  /*0a50*/  IADD3 R54, P0, PT, RZ, -R54, RZ ;  /* 0x80000036ff367210 */ /* 0x004fe20007f1e0ff */
[C---:B------:R-:W-:Y:S01]  /*0a60*/  IMAD.SHL.U32 R11, R2.reuse, 0x2, RZ ;  /* 0x00000002020b7824 */ /* 0x040fe200078e00ff */
[----:B-1----:R-:W-:Y:S01]  /*0a70*/  IADD3 R20, P2, P3, R2, R4, -R50 ;  /* 0x0000000402147210 */ /* 0x002fe20007b5e832 */
[----:B------:R-:W-:Y:S01]  /*0a80*/  IMAD.X R7, RZ, RZ, ~R51, P1 ;  /* 0x000000ffff077224 */ /* 0x000fe200008e0e33 */
[----:B------:R-:W-:Y:S01]  /*0a90*/  IADD3.X R55, PT, PT, RZ, ~R55, RZ, P0, !PT ;  /* 0x80000037ff377210 */ /* 0x000fe200007fe4ff */
[----:B------:R-:W-:Y:S01]  /*0aa0*/  IMAD.IADD R3, R3, 0x1, R9 ;  /* 0x0000000103037824 */ /* 0x000fe200078e0209 */
[----:B------:R-:W-:Y:S01]  /*0ab0*/  LEA R10, P0, -R50, R11, 0x1 ;  /* 0x0000000b320a7211 */ /* 0x000fe200078009ff */
[----:B------:R-:W-:-:S03]  /*0ac0*/  IMAD.WIDE.U32 R8, R4, 0x7, R6 ;  /* 0x0000000704087825 */ /* 0x000fc600078e0006 */
[C---:B------:R-:W-:Y:S01]  /*0ad0*/  SHF.L.U64.HI R0, R2.reuse, 0x1, R3 ;  /* 0x0000000102007819 */ /* 0x040fe20000010203 */
[----:B------:R-:W-:Y:S01]  /*0ae0*/  IMAD.WIDE.U32 R54, R13, UR8, R54 ;  /* 0x000000080d367c25 */ /* 0x000fe2000f8e0036 */
[----:B------:R0:W-:Y:S01]  /*0af0*/  STL [R1+0x28], R10 ;  /* 0x0000280a01007387 */ /* 0x0001e20000100800 */
[----:B------:R-:W-:Y:S02]  /*0b00*/  IADD3 R58, P1, PT, R2, R8, RZ ;  /* 0x00000008023a7210 */ /* 0x000fe40007f3e0ff */
[----:B------:R-:W-:Y:S01]  /*0b10*/  IMAD R14, R5, 0x7, RZ ;  /* 0x00000007050e7824 */ /* 0x000fe200078e02ff */
[----:B------:R-:W-:Y:S01]  /*0b20*/  IADD3.X R21, PT, PT, R3, R5, ~R51, P2, P3 ;  /* 0x0000000503157210 */ /* 0x000fe200017e6c33 */
[----:B------:R-:W-:-:S03]  /*0b30*/  IMAD.WIDE.U32 R12, R4, 0x5, R6 ;  /* 0x00000005040c7825 */ /* 0x000fc600078e0006 */
[----:B------:R-:W-:Y:S01]  /*0b40*/  IADD3.X R59, PT, PT, R3, R9, R14, P1, !PT ;  /* 0x00000009033b7210 */ /* 0x000fe20000ffe40e */
[----:B------:R-:W-:Y:S01]  /*0b50*/  IMAD.X R57, R0, 0x1, ~R57, P0 ;  /* 0x0000000100397824 */ /* 0x000fe200000e0e39 */
[----:B------:R-:W-:Y:S01]  /*0b60*/  IADD3 R24, P1, PT, R2, R12, RZ ;  /* 0x0000000c02187210 */ /* 0x000fe20007f3e0ff */
[----:B0-----:R-:W-:-:S04]  /*0b70*/  IMAD.WIDE.U32 R10, R4, 0x6, R6 ;  /* 0x00000006040a7825 */ /* 0x001fc800078e0006 */
[C---:B------:R-:W-:Y:S01]  /*0b80*/  IMAD R8, R5.reuse, 0x5, RZ ;  /* 0x0000000505087824 */ /* 0x040fe200078e02ff */
[C---:B------:R-:W-:Y:S01]  /*0b90*/  IADD3 R60, P0, PT, R2.reuse, R10, RZ ;  /* 0x0000000a023c7210 */ /* 0x040fe20007f1e0ff */
[----:B------:R-:W-:Y:S01]  /*0ba0*/  IMAD R0, R5, 0x6, RZ ;  /* 0x0000000605007824 */ /* 0x000fe200078e02ff */
[----:B------:R-:W-:Y:S01]  /*0bb0*/  IADD3 R10, P4, P5, R2, UR19, -R50 ;  /* 0x00000013020a7c10 */ /* 0x000fe2000fd9e832 */
[----:B------:R-:W-:Y:S01]  /*0bc0*/  IMAD.WIDE.U32 R6, R4, 0x3, R6 ;  /* 0x0000000304067825 */ /* 0x000fe200078e0006 */
[C---:B------:R-:W-:Y:S02]  /*0bd0*/  IADD3.X R25, PT, PT, R3.reuse, R13, R8, P1, !PT ;  /* 0x0000000d03197210 */ /* 0x040fe40000ffe408 */
[----:B------:R-:W-:Y:S01]  /*0be0*/  IADD3.X R61, PT, PT, R3, R11, R0, P0, !PT ;  /* 0x0000000b033d7210 */ /* 0x000fe200007fe400 */
[----:B------:R-:W-:Y:S01]  /*0bf0*/  IMAD R0, R5, 0x3, RZ ;  /* 0x0000000305007824 */ /* 0x000fe200078e02ff */
[C---:B------:R-:W-:Y:S01]  /*0c00*/  IADD3 R12, P1, P2, R2.reuse, UR5, -R50 ;  /* 0x00000005020c7c10 */ /* 0x040fe2000fa3e832 */
[----:B------:R0:W-:Y:S01]  /*0c10*/  STL.64 [R1], R24 ;  /* 0x0000001801007387 */ /* 0x0001e20000100a00 */
[----:B------:R-:W-:Y:S01]  /*0c20*/  IADD3 R8, P3, PT, R2, R6, RZ ;  /* 0x0000000602087210 */ /* 0x000fe20007f7e0ff */
[----:B------:R-:W-:Y:S01]  /*0c30*/  IMAD.IADD R56, R55, 0x1, R15 ;  /* 0x0000000137387824 */ /* 0x000fe200078e020f */
[C-C-:B------:R-:W-:Y:S01]  /*0c40*/  IADD3.X R13, PT, PT, R3.reuse, UR4, ~R51.reuse, P1, P2 ;  /* 0x00000004030d7c10 */ /* 0x140fe20008fe4c33 */
[----:B------:R0:W-:Y:S01]  /*0c50*/  STL.64 [R1+0x20], R20 ;  /* 0x0000201401007387 */ /* 0x0001e20000100a00 */
[----:B------:R-:W-:-:S02]  /*0c60*/  IADD3.X R11, PT, PT, R3, UR18, ~R51, P4, P5 ;  /* 0x00000012030b7c10 */ /* 0x000fc4000a7eac33 */
[----:B------:R-:W-:Y:S01]  /*0c70*/  IADD3.X R9, PT, PT, R3, R7, R0, P3, !PT ;  /* 0x0000000703097210 */ /* 0x000fe20001ffe400 */
[----:B------:R0:W-:Y:S01]  /*0c80*/  STL.64 [R1+0x8], R12 ;  /* 0x0000080c01007387 */ /* 0x0001e20000100a00 */
[----:B------:R-:W-:-:S03]  /*0c90*/  IADD3 R50, P0, PT, R2, -R50, RZ ;  /* 0x8000003202327210 */ /* 0x000fc60007f1e0ff */
[----:B------:R0:W-:Y:S02]  /*0ca0*/  STL.64 [R1+0x18], R10 ;  /* 0x0000180a01007387 */ /* 0x0001e40000100a00 */
[----:B------:R-:W-:Y:S02]  /*0cb0*/  IMAD.X R51, R3, 0x1, ~R51, P0 ;  /* 0x0000000103337824 */ /* 0x000fe400000e0e33 */
[----:B------:R0:W-:Y:S06]  /*0cc0*/  STL.64 [R1+0x10], R8 ;  /* 0x0000100801007387 */ /* 0x0001ec0000100a00 */
.L_x_13:
[----:B------:R-:W1:Y:S01]  /*0cd0*/  LDCU.64 UR6, c[0x0][0x3a8] ;  /* 0x00007500ff0677ac */ /* 0x000e620008000a00 */
[----:B---3--:R-:W-:Y:S01]  /*0ce0*/  MOV R2, R54 ;  /* 0x0000003600027202 */ /* 0x008fe20000000f00 */
[----:B------:R-:W-:Y:S01]  /*0cf0*/  IMAD.MOV.U32 R3, RZ, RZ, R56 ;  /* 0x000000ffff037224 */ /* 0x000fe200078e0038 */
[----:B--2---:R-:W2:Y:S01]  /*0d00*/  LDCU.64 UR8, c[0x0][0x3d0] ;  /* 0x00007a00ff0877ac */ /* 0x004ea20008000a00 */
[----:B------:R-:W-:Y:S02]  /*0d10*/  IMAD.MOV.U32 R15, RZ, RZ, RZ ;  /* 0x000000ffff0f7224 */ /* 0x000fe400078e00ff */
[----:B------:R-:W-:Y:S01]  /*0d20*/  IMAD.MOV.U32 R0, RZ, RZ, RZ ;  /* 0x000000ffff007224 */ /* 0x000fe200078e00ff */
[----:B-1----:R-:W-:-:S04]  /*0d30*/  UISETP.GE.U32.AND UP0, UPT, UR6, 0x8, UPT ;  /* 0x000000080600788c */ /* 0x002fc8000bf06070 */
[----:B------:R-:W-:Y:S01]  /*0d40*/  UISETP.GE.U32.AND.EX UP0, UPT, UR7, URZ, UPT, UP0 ;  /* 0x000000ff0700728c */ /* 0x000fe2000bf06100 */
[----:B--2---:R-:W-:Y:S02]  /*0d50*/  IMAD R5, R53, UR8, RZ ;  /* 0x0000000835057c24 */ /* 0x004fe4000f8e02ff */
[----:B0-----:R-:W-:-:S04]  /*0d60*/  IMAD.WIDE.U32 R24, R52, UR8, R2 ;  /* 0x0000000834187c25 */ /* 0x001fc8000f8e0002 */
[----:B------:R-:W-:-:S04]  /*0d70*/  IMAD R3, R52, UR9, R5 ;  /* 0x0000000934037c24 */ /* 0x000fc8000f8e0205 */
[----:B------:R-:W-:Y:S01]  /*0d80*/  IMAD.IADD R3, R25, 0x1, R3 ;  /* 0x0000000119037824 */ /* 0x000fe200078e0203 */
[----:B------:R-:W-:Y:S06]  /*0d90*/  BRA.U !UP0, `(.L_x_6) ;  /* 0x0000000d08887547 */ /* 0x000fec000b800000 */
[----:B------:R-:W2:Y:S01]  /*0da0*/  LDL.64 R26, [R1+0x18] ;  /* 0x00001800011a7983 */ /* 0x000ea20000100a00 */
[----:B------:R-:W0:Y:S03]  /*0db0*/  LDCU.128 UR8, c[0x0][0x390] ;  /* 0x00007200ff0877ac */ /* 0x000e260008000c00 */
[----:B------:R-:W3:Y:S04]  /*0dc0*/  LDL.64 R28, [R1+0x20] ;  /* 0x00002000011c7983 */ /* 0x000ee80000100a00 */
[----:B------:R-:W4:Y:S04]  /*0dd0*/  LDL R10, [R1+0x28] ;  /* 0x00002800010a7983 */ /* 0x000f280000100800 */
[----:B------:R-:W5:Y:S04]  /*0de0*/  LDL.64 R20, [R1+0x10] ;  /* 0x0000100001147983 */ /* 0x000f680000100a00 */
[----:B------:R-:W5:Y:S04]  /*0df0*/  LDL.64 R6, [R1+0x8] ;  /* 0x0000080001067983 */ /* 0x000f680000100a00 */
[----:B------:R-:W5:Y:S01]  /*0e00*/  LDL.64 R8, [R1] ;  /* 0x0000000001087983 */ /* 0x000f620000100a00 */
[----:B0-----:R-:W-:-:S02]  /*0e10*/  IMAD R5, R23, UR8, RZ ;  /* 0x0000000817057c24 */ /* 0x001fc4000f8e02ff */
[----:B------:R-:W-:Y:S02]  /*0e20*/  IMAD.MOV.U32 R2, RZ, RZ, R24 ;  /* 0x000000ffff027224 */ /* 0x000fe400078e0018 */
[C---:B------:R-:W-:Y:S02]  /*0e30*/  IMAD R5, R22.reuse, UR9, R5 ;  /* 0x0000000916057c24 */ /* 0x040fe4000f8e0205 */
[----:B------:R-:W-:Y:S01]  /*0e40*/  IMAD.WIDE.U32 R12, R22, UR8, R2 ;  /* 0x00000008160c7c25 */ /* 0x000fe2000f8e0002 */
[----:B------:R-:W0:Y:S03]  /*0e50*/  LDCU.64 UR8, c[0x0][0x388] ;  /* 0x00007100ff0877ac */ /* 0x000e260008000a00 */
[----:B------:R-:W-:-:S04]  /*0e60*/  IMAD.IADD R0, R13, 0x1, R5 ;  /* 0x000000010d007824 */ /* 0x000fc800078e0205 */
[----:B------:R-:W-:Y:S02]  /*0e70*/  IMAD R5, R0, UR10, RZ ;  /* 0x0000000a00057c24 */ /* 0x000fe4000f8e02ff */
[----:B------:R-:W-:-:S04]  /*0e80*/  IMAD.WIDE.U32 R14, R12, UR10, RZ ;  /* 0x0000000a0c0e7c25 */ /* 0x000fc8000f8e00ff */
[----:B------:R-:W-:-:S05]  /*0e90*/  IMAD R0, R12, UR11, R5 ;  /* 0x0000000b0c007c24 */ /* 0x000fca000f8e0205 */
[----:B------:R-:W-:Y:S01]  /*0ea0*/  IADD3 R2, PT, PT, R15, R0, RZ ;  /* 0x000000000f027210 */ /* 0x000fe20007ffe0ff */
[----:B------:R-:W-:Y:S02]  /*0eb0*/  ULOP3.LUT UR6, UR6, 0xfffffff8, URZ, 0xc0, !UPT ;  /* 0xfffffff806067892 */ /* 0x000fe4000f8ec0ff */
[----:B------:R-:W-:Y:S01]  /*0ec0*/  ULOP3.LUT UR7, UR7, 0x7fffffff, URZ, 0xc0, !UPT ;  /* 0x7fffffff07077892 */ /* 0x000fe2000f8ec0ff */
[----:B------:R-:W-:Y:S02]  /*0ed0*/  IMAD.MOV.U32 R16, RZ, RZ, R50 ;  /* 0x000000ffff107224 */ /* 0x000fe400078e0032 */
[C---:B--2---:R-:W-:Y:S02]  /*0ee0*/  IMAD.WIDE.U32 R44, R12.reuse, UR10, R26 ;  /* 0x0000000a0c2c7c25 */ /* 0x044fe4000f8e001a */
[----:B------:R-:W1:Y:S02]  /*0ef0*/  LDC.64 R26, c[0x0][0x3d8] ;  /* 0x0000f600ff1a7b82 */ /* 0x000e640000000a00 */
[----:B---3--:R-:W-:-:S04]  /*0f00*/  IMAD.WIDE.U32 R46, R12, UR10, R28 ;  /* 0x0000000a0c2e7c25 */ /* 0x008fc8000f8e001c */
[----:B------:R-:W-:Y:S01]  /*0f10*/  IMAD.IADD R15, R0, 0x1, R45 ;  /* 0x00000001000f7824 */ /* 0x000fe200078e022d */
[----:B----4-:R-:W-:Y:S01]  /*0f20*/  LEA R48, P0, R14, R10, 0x1 ;  /* 0x0000000a0e307211 */ /* 0x010fe200078008ff */
[----:B------:R-:W-:Y:S01]  /*0f30*/  IMAD.IADD R19, R0, 0x1, R47 ;  /* 0x0000000100137824 */ /* 0x000fe200078e022f */
[----:B------:R-:W2:Y:S01]  /*0f40*/  LDC.64 R28, c[0x0][0x3e0] ;  /* 0x0000f800ff1c7b82 */ /* 0x000ea20000000a00 */
[----:B------:R-:W-:Y:S01]  /*0f50*/  IMAD.SHL.U32 R43, R44, 0x2, RZ ;  /* 0x000000022c2b7824 */ /* 0x000fe200078e00ff */
[----:B------:R-:W-:Y:S02]  /*0f60*/  LEA.HI.X R47, R14, R57, R2, 0x1, P0 ;  /* 0x000000390e2f7211 */ /* 0x000fe400000f0c02 */
[----:B------:R-:W-:-:S04]  /*0f70*/  SHF.L.U64.HI R44, R44, 0x1, R15 ;  /* 0x000000012c2c7819 */ /* 0x000fc8000001020f */
[----:B------:R-:W2:Y:S01]  /*0f80*/  LDC.64 R14, c[0x0][0x3e8] ;  /* 0x0000fa00ff0e7b82 */ /* 0x000ea20000000a00 */
[----:B-----5:R-:W-:-:S04]  /*0f90*/  IMAD.WIDE.U32 R4, R12, UR10, R20 ;  /* 0x0000000a0c047c25 */ /* 0x020fc8000f8e0014 */
[----:B------:R-:W-:Y:S02]  /*0fa0*/  IMAD.IADD R5, R0, 0x1, R5 ;  /* 0x0000000100057824 */ /* 0x000fe400078e0205 */
[----:B------:R-:W-:-:S04]  /*0fb0*/  IMAD.WIDE.U32 R6, R12, UR10, R6 ;  /* 0x0000000a0c067c25 */ /* 0x000fc8000f8e0006 */
[----:B------:R-:W-:Y:S01]  /*0fc0*/  IMAD.WIDE.U32 R8, R12, UR10, R8 ;  /* 0x0000000a0c087c25 */ /* 0x000fe2000f8e0008 */
[----:B------:R-:W-:-:S03]  /*0fd0*/  SHF.L.U64.HI R42, R4, 0x1, R5 ;  /* 0x00000001042a7819 */ /* 0x000fc60000010205 */
[----:B------:R-:W-:Y:S01]  /*0fe0*/  IMAD.WIDE.U32 R10, R12, UR10, R60 ;  /* 0x0000000a0c0a7c25 */ /* 0x000fe2000f8e003c */
[----:B------:R-:W-:-:S03]  /*0ff0*/  IADD3 R5, PT, PT, R0, R7, RZ ;  /* 0x0000000700057210 */ /* 0x000fc60007ffe0ff */
[----:B------:R-:W-:-:S04]  /*1000*/  IMAD.WIDE.U32 R12, R12, UR10, R58 ;  /* 0x0000000a0c0c7c25 */ /* 0x000fc8000f8e003a */
[----:B--2---:R-:W-:-:S04]  /*1010*/  IMAD R15, R15, R28, RZ ;  /* 0x0000001c0f0f7224 */ /* 0x004fc800078e02ff */
[C---:B------:R-:W-:Y:S02]  /*1020*/  IMAD R15, R14.reuse, R29, R15 ;  /* 0x0000001d0e0f7224 */ /* 0x040fe400078e020f */
[----:B------:R-:W-:-:S04]  /*1030*/  IMAD.WIDE.U32 R28, R14, R28, RZ ;  /* 0x0000001c0e1c7225 */ /* 0x000fc800078e00ff */
[C---:B------:R-:W-:Y:S02]  /*1040*/  IMAD.IADD R7, R0.reuse, 0x1, R9 ;  /* 0x0000000100077824 */ /* 0x040fe400078e0209 */
[C---:B------:R-:W-:Y:S02]  /*1050*/  IMAD.IADD R9, R0.reuse, 0x1, R11 ;  /* 0x0000000100097824 */ /* 0x040fe400078e020b */
[----:B------:R-:W-:Y:S02]  /*1060*/  IMAD.IADD R11, R0, 0x1, R13 ;  /* 0x00000001000b7824 */ /* 0x000fe400078e020d */
[----:B------:R-:W-:Y:S01]  /*1070*/  IMAD.IADD R15, R29, 0x1, R15 ;  /* 0x000000011d0f7824 */ /* 0x000fe200078e020f */
[----:B------:R-:W-:Y:S01]  /*1080*/  SHF.L.U64.HI R5, R6, 0x1, R5 ;  /* 0x0000000106057819 */ /* 0x000fe20000010205 */
[C---:B------:R-:W-:Y:S01]  /*1090*/  IMAD.SHL.U32 R45, R46.reuse, 0x2, RZ ;  /* 0x000000022e2d7824 */ /* 0x040fe200078e00ff */
[----:B------:R-:W-:Y:S01]  /*10a0*/  SHF.L.U64.HI R46, R46, 0x1, R19 ;  /* 0x000000012e2e7819 */ /* 0x000fe20000010213 */
[----:B------:R-:W-:Y:S01]  /*10b0*/  IMAD.SHL.U32 R4, R4, 0x2, RZ ;  /* 0x0000000204047824 */ /* 0x000fe200078e00ff */
[----:B------:R-:W-:Y:S01]  /*10c0*/  SHF.L.U64.HI R7, R8, 0x1, R7 ;  /* 0x0000000108077819 */ /* 0x000fe20000010207 */
[----:B------:R-:W-:Y:S01]  /*10d0*/  IMAD.SHL.U32 R6, R6, 0x2, RZ ;  /* 0x0000000206067824 */ /* 0x000fe200078e00ff */
[----:B------:R-:W-:Y:S01]  /*10e0*/  SHF.L.U64.HI R9, R10, 0x1, R9 ;  /* 0x000000010a097819 */ /* 0x000fe20000010209 */
[----:B------:R-:W-:Y:S01]  /*10f0*/  IMAD.SHL.U32 R8, R8, 0x2, RZ ;  /* 0x0000000208087824 */ /* 0x000fe200078e00ff */
[----:B------:R-:W-:Y:S01]  /*1100*/  SHF.L.U64.HI R11, R12, 0x1, R11 ;  /* 0x000000010c0b7819 */ /* 0x000fe2000001020b */
[----:B------:R-:W-:Y:S01]  /*1110*/  IMAD.SHL.U32 R10, R10, 0x2, RZ ;  /* 0x000000020a0a7824 */ /* 0x000fe200078e00ff */
[----:B------:R-:W-:Y:S01]  /*1120*/  SHF.L.U64.HI R14, R28, 0x4, R15 ;  /* 0x000000041c0e7819 */ /* 0x000fe2000001020f */
[----:B0-----:R-:W-:Y:S01]  /*1130*/  IMAD.U32 R0, RZ, RZ, UR8 ;  /* 0x00000008ff007e24 */ /* 0x001fe2000f8e00ff */
[----:B------:R-:W-:Y:S01]  /*1140*/  SHF.L.U32 R12, R12, 0x1, RZ ;  /* 0x000000010c0c7819 */ /* 0x000fe200000006ff */
[----:B------:R-:W-:Y:S01]  /*1150*/  IMAD.U32 R2, RZ, RZ, UR9 ;  /* 0x00000009ff027e24 */ /* 0x000fe2000f8e00ff */
[C---:B-1----:R-:W-:Y:S01]  /*1160*/  SHF.L.U64.HI R49, R26.reuse, 0x4, R27 ;  /* 0x000000041a317819 */ /* 0x042fe2000001021b */
[----:B------:R-:W-:Y:S01]  /*1170*/  IMAD.MOV.U32 R15, RZ, RZ, R51 ;  /* 0x000000ffff0f7224 */ /* 0x000fe200078e0033 */
[----:B------:R-:W-:Y:S01]  /*1180*/  SHF.L.U64.HI R13, R26, 0x3, R27 ;  /* 0x000000031a0d7819 */ /* 0x000fe2000001021b */
[----:B------:R-:W-:Y:S01]  /*1190*/  IMAD.U32 R19, RZ, RZ, UR6 ;  /* 0x00000006ff137e24 */ /* 0x000fe2000f8e00ff */
[----:B------:R-:W-:-:S07]  /*11a0*/  MOV R20, UR7 ;  /* 0x0000000700147c02 */ /* 0x000fce0008000f00 */
.L_x_7:
[----:B0-----:R-:W0:Y:S01]  /*11b0*/  LDCU.128 UR8, c[0x0][0x390] ;  /* 0x00007200ff0877ac */ /* 0x001e220008000c00 */
[----:B------:R-:W-:Y:S01]  /*11c0*/  LOP3.LUT R21, R24, R16, RZ, 0xfc, !PT ;  /* 0x0000001018157212 */ /* 0x000fe200078efcff */
[----:B------:R-:W1:Y:S03]  /*11d0*/  LDC.64 R34, c[0x0][0x3d8] ;  /* 0x0000f600ff227b82 */ /* 0x000e660000000a00 */
[----:B------:R-:W-:Y:S02]  /*11e0*/  ISETP.GT.U32.AND P2, PT, R21, -0x1, PT ;  /* 0xffffffff1500780c */ /* 0x000fe40003f44070 */
[----:B------:R-:W-:Y:S01]  /*11f0*/  LOP3.LUT R21, R3, R15, RZ, 0xfc, !PT ;  /* 0x0000000f03157212 */ /* 0x000fe200078efcff */
[----:B------:R-:W-:Y:S02]  /*1200*/  IMAD.MOV.U32 R32, RZ, RZ, R17 ;  /* 0x000000ffff207224 */ /* 0x000fe400078e0011 */
[----:B------:R-:W-:Y:S01]  /*1210*/  IMAD.MOV.U32 R33, RZ, RZ, R18 ;  /* 0x000000ffff217224 */ /* 0x000fe200078e0012 */
[----:B------:R-:W2:Y:S01]  /*1220*/  LDC.64 R36, c[0x0][0x3e0] ;  /* 0x0000f800ff247b82 */ /* 0x000ea20000000a00 */
[----:B0-----:R-:W-:-:S07]  /*1230*/  ISETP.GE.U32.AND P1, PT, R16, UR10, PT ;  /* 0x0000000a10007c0c */ /* 0x001fce000bf26070 */
[----:B------:R-:W2:Y:S01]  /*1240*/  LDC.64 R38, c[0x0][0x3e8] ;  /* 0x0000fa00ff267b82 */ /* 0x000ea20000000a00 */
[----:B------:R-:W-:Y:S02]  /*1250*/  ISETP.LT.U32.AND P0, PT, R24, UR8, PT ;  /* 0x0000000818007c0c */ /* 0x000fe4000bf01070 */
[----:B------:R-:W-:-:S04]  /*1260*/  ISETP.GE.AND.EX P1, PT, R15, UR11, PT, P1 ;  /* 0x0000000b0f007c0c */ /* 0x000fc8000bf26310 */
[----:B------:R-:W-:-:S04]  /*1270*/  ISETP.LT.AND.EX P1, PT, R3, UR9, !P1, P0 ;  /* 0x0000000903007c0c */ /* 0x000fc8000cf21300 */
[----:B------:R-:W-:-:S13]  /*1280*/  ISETP.GT.AND.EX P1, PT, R21, -0x1, P1, P2 ;  /* 0xffffffff1500780c */ /* 0x000fda0000f24320 */
[----:B------:R-:W-:Y:S02]  /*1290*/  @P1 IADD3 R30, P2, PT, R0, R48, RZ ;  /* 0x00000030001e1210 */ /* 0x000fe40007f5e0ff */
[----:B------:R-:W-:-:S03]  /*12a0*/  @!P1 PRMT R21, RZ, 0x7610, R21 ;  /* 0x00007610ff159816 */ /* 0x000fc60000000015 */
[----:B------:R-:W-:-:S05]  /*12b0*/  @P1 IMAD.X R31, R2, 0x1, R47, P2 ;  /* 0x00000001021f1824 */ /* 0x000fca00010e062f */
[----:B------:R1:W3:Y:S02]  /*12c0*/  @P1 LDG.E.U16 R21, desc[UR16][R30.64] ;  /* 0x000000101e151981 */ /* 0x0002e4000c1e1500 */
[----:B-1----:R-:W-:-:S04]  /*12d0*/  IADD3 R30, P2, PT, R16, R34, RZ ;  /* 0x00000022101e7210 */ /* 0x002fc80007f5e0ff */
[----:B------:R-:W-:Y:S01]  /*12e0*/  ISETP.GE.U32.AND P1, PT, R30, UR10, PT ;  /* 0x0000000a1e007c0c */ /* 0x000fe2000bf26070 */
[----:B------:R-:W-:Y:S01]  /*12f0*/  IMAD.X R27, R15, 0x1, R35, P2 ;  /* 0x000000010f1b7824 */ /* 0x000fe200010e0623 */
[----:B------:R-:W-:-:S04]  /*1300*/  LOP3.LUT R30, R24, R30, RZ, 0xfc, !PT ;  /* 0x0000001e181e7212 */ /* 0x000fc800078efcff */
[----:B------:R-:W-:Y:S02]  /*1310*/  ISETP.GE.AND.EX P1, PT, R27, UR11, PT, P1 ;  /* 0x0000000b1b007c0c */ /* 0x000fe4000bf26310 */
[----:B------:R-:W-:Y:S02]  /*1320*/  ISETP.GT.U32.AND P2, PT, R30, -0x1, PT ;  /* 0xffffffff1e00780c */ /* 0x000fe40003f44070 */
[C---:B------:R-:W-:Y:S02]  /*1330*/  LOP3.LUT R27, R3.reuse, R27, RZ, 0xfc, !PT ;  /* 0x0000001b031b7212 */ /* 0x040fe400078efcff */
[----:B------:R-:W-:-:S04]  /*1340*/  ISETP.LT.AND.EX P1, PT, R3, UR9, !P1, P0 ;  /* 0x0000000903007c0c */ /* 0x000fc8000cf21300 */
[----:B------:R-:W-:-:S13]  /*1350*/  ISETP.GT.AND.EX P1, PT, R27, -0x1, P1, P2 ;  /* 0xffffffff1b00780c */ /* 0x000fda0000f24320 */
[----:B------:R-:W-:Y:S02]  /*1360*/  @P1 IADD3 R30, P2, PT, R0, R45, RZ ;  /* 0x0000002d001e1210 */ /* 0x000fe40007f5e0ff */
[----:B------:R-:W-:-:S03]  /*1370*/  @!P1 PRMT R40, RZ, 0x7610, R40 ;  /* 0x00007610ff289816 */ /* 0x000fc60000000028 */
[----:B------:R-:W-:Y:S01]  /*1380*/  @P1 IMAD.X R31, R2, 0x1, R46, P2 ;  /* 0x00000001021f1824 */ /* 0x000fe200010e062e */
[----:B---3--:R0:W-:Y:S04]  /*1390*/  STG.E.U16 desc[UR16][R32.64], R21 ;  /* 0x0000001520007986 */ /* 0x0081e8000c101510 */
[----:B------:R1:W3:Y:S01]  /*13a0*/  @P1 LDG.E.U16 R40, desc[UR16][R30.64] ;  /* 0x000000101e281981 */ /* 0x0002e2000c1e1500 */
[----:B------:R-:W-:Y:S01]  /*13b0*/  IADD3 R27, P2, PT, R16, UR19, RZ ;  /* 0x00000013101b7c10 */ /* 0x000fe2000ff5e0ff */
[----:B--2---:R-:W-:-:S03]  /*13c0*/  IMAD R39, R39, R36, RZ ;  /* 0x0000002427277224 */ /* 0x004fc600078e02ff */
[----:B------:R-:W-:Y:S02]  /*13d0*/  ISETP.GE.U32.AND P1, PT, R27, UR10, PT ;  /* 0x0000000a1b007c0c */ /* 0x000fe4000bf26070 */
[----:B------:R-:W-:Y:S02]  /*13e0*/  LOP3.LUT R27, R24, R27, RZ, 0xfc, !PT ;  /* 0x0000001b181b7212 */ /* 0x000fe400078efcff */
[----:B0-----:R-:W-:Y:S01]  /*13f0*/  IADD3.X R21, PT, PT, R15, UR18, RZ, P2, !PT ;  /* 0x000000120f157c10 */ /* 0x001fe200097fe4ff */
[----:B-1----:R-:W-:Y:S01]  /*1400*/  IMAD.WIDE.U32 R30, R38, R36, RZ ;  /* 0x00000024261e7225 */ /* 0x002fe200078e00ff */
[----:B------:R-:W-:Y:S02]  /*1410*/  ISETP.GT.U32.AND P2, PT, R27, -0x1, PT ;  /* 0xffffffff1b00780c */ /* 0x000fe40003f44070 */
[----:B------:R-:W-:Y:S02]  /*1420*/  ISETP.GE.AND.EX P1, PT, R21, UR11, PT, P1 ;  /* 0x0000000b15007c0c */ /* 0x000fe4000bf26310 */
[----:B------:R-:W-:-:S02]  /*1430*/  LOP3.LUT R21, R3, R21, RZ, 0xfc, !PT ;  /* 0x0000001503157212 */ /* 0x000fc400078efcff */
[----:B------:R-:W-:-:S04]  /*1440*/  ISETP.LT.AND.EX P1, PT, R3, UR9, !P1, P0 ;  /* 0x0000000903007c0c */ /* 0x000fc8000cf21300 */
[----:B------:R-:W-:Y:S01]  /*1450*/  ISETP.GT.AND.EX P1, PT, R21, -0x1, P1, P2 ;  /* 0xffffffff1500780c */ /* 0x000fe20000f24320 */
[----:B------:R-:W-:Y:S01]  /*1460*/  IMAD R21, R38, R37, R39 ;  /* 0x0000002526157224 */ /* 0x000fe200078e0227 */
[----:B------:R-:W-:-:S04]  /*1470*/  LEA R36, P2, R30, R17, 0x1 ;  /* 0x000000111e247211 */ /* 0x000fc800078408ff */
[----:B------:R-:W-:-:S04]  /*1480*/  IADD3 R21, PT, PT, R31, R21, RZ ;  /* 0x000000151f157210 */ /* 0x000fc80007ffe0ff */
[----:B------:R-:W-:-:S03]  /*1490*/  LEA.HI.X R37, R30, R18, R21, 0x1, P2 ;  /* 0x000000121e257211 */ /* 0x000fc600010f0c15 */
[----:B------:R-:W-:Y:S02]  /*14a0*/  @P1 IADD3 R38, P3, PT, R0, R43, RZ ;  /* 0x0000002b00261210 */ /* 0x000fe40007f7e0ff */
[----:B------:R-:W-:-:S03]  /*14b0*/  @!P1 PRMT R27, RZ, 0x7610, R27 ;  /* 0x00007610ff1b9816 */ /* 0x000fc6000000001b */
[----:B------:R-:W-:Y:S01]  /*14c0*/  @P1 IMAD.X R39, R2, 0x1, R44, P3 ;  /* 0x0000000102271824 */ /* 0x000fe200018e062c */
[----:B---3--:R0:W-:Y:S04]  /*14d0*/  STG.E.U16 desc[UR16][R36.64], R40 ;  /* 0x0000002824007986 */ /* 0x0081e8000c101510 */
[----:B------:R1:W2:Y:S01]  /*14e0*/  @P1 LDG.E.U16 R27, desc[UR16][R38.64] ;  /* 0x00000010261b1981 */ /* 0x0002a2000c1e1500 */
[----:B------:R-:W-:Y:S02]  /*14f0*/  IMAD R31, R35, 0x3, RZ ;  /* 0x00000003231f7824 */ /* 0x000fe400078e02ff */
[----:B0-----:R-:W-:Y:S02]  /*1500*/  IMAD.MOV.U32 R36, RZ, RZ, R16 ;  /* 0x000000ffff247224 */ /* 0x001fe400078e0010 */
[----:B------:R-:W-:-:S02]  /*1510*/  IMAD.MOV.U32 R37, RZ, RZ, R15 ;  /* 0x000000ffff257224 */ /* 0x000fc400078e000f */
[----:B-1----:R-:W-:-:S04]  /*1520*/  IMAD.WIDE.U32 R38, R34, 0x3, R36 ;  /* 0x0000000322267825 */ /* 0x002fc800078e0024 */
[----:B------:R-:W-:Y:S01]  /*1530*/  IMAD.IADD R31, R31, 0x1, R39 ;  /* 0x000000011f1f7824 */ /* 0x000fe200078e0227 */
[----:B------:R-:W-:Y:S02]  /*1540*/  ISETP.GE.U32.AND P1, PT, R38, UR10, PT ;  /* 0x0000000a26007c0c */ /* 0x000fe4000bf26070 */
[----:B------:R-:W-:Y:S02]  /*1550*/  LOP3.LUT R38, R24, R38, RZ, 0xfc, !PT ;  /* 0x0000002618267212 */ /* 0x000fe400078efcff */
[----:B------:R-:W-:Y:S02]  /*1560*/  ISETP.GE.AND.EX P1, PT, R31, UR11, PT, P1 ;  /* 0x0000000b1f007c0c */ /* 0x000fe4000bf26310 */
[----:B------:R-:W-:Y:S02]  /*1570*/  ISETP.GT.U32.AND P2, PT, R38, -0x1, PT ;  /* 0xffffffff2600780c */ /* 0x000fe40003f44070 */
[C---:B------:R-:W-:Y:S02]  /*1580*/  LOP3.LUT R31, R3.reuse, R31, RZ, 0xfc, !PT ;  /* 0x0000001f031f7212 */ /* 0x040fe400078efcff */
[----:B------:R-:W-:-:S04]  /*1590*/  ISETP.LT.AND.EX P1, PT, R3, UR9, !P1, P0 ;  /* 0x0000000903007c0c */ /* 0x000fc8000cf21300 */
[----:B------:R-:W-:Y:S02]  /*15a0*/  ISETP.GT.AND.EX P1, PT, R31, -0x1, P1, P2 ;  /* 0xffffffff1f00780c */ /* 0x000fe40000f24320 */
[----:B------:R-:W-:-:S04]  /*15b0*/  LEA R38, P2, R30, R17, 0x2 ;  /* 0x000000111e267211 */ /* 0x000fc800078410ff */
[----:B------:R-:W-:-:S07]  /*15c0*/  LEA.HI.X R39, R30, R18, R21, 0x2, P2 ;  /* 0x000000121e277211 */ /* 0x000fce00010f1415 */
[----:B------:R-:W-:-:S05]  /*15d0*/  @P1 IADD3 R40, P2, PT, R0, R4, RZ ;  /* 0x0000000400281210 */ /* 0x000fca0007f5e0ff */
[----:B------:R-:W-:Y:S01]  /*15e0*/  @P1 IMAD.X R41, R2, 0x1, R42, P2 ;  /* 0x0000000102291824 */ /* 0x000fe200010e062a */
[----:B--2---:R0:W-:Y:S02]  /*15f0*/  STG.E.U16 desc[UR16][R38.64], R27 ;  /* 0x0000001b26007986 */ /* 0x0041e4000c101510 */
[----:B0-----:R-:W-:-:S06]  /*1600*/  @!P1 PRMT R27, RZ, 0x7610, R27 ;  /* 0x00007610ff1b9816 */ /* 0x001fcc000000001b */
[----:B------:R0:W2:Y:S01]  /*1610*/  @P1 LDG.E.U16 R27, desc[UR16][R40.64] ;  /* 0x00000010281b1981 */ /* 0x0000a2000c1e1500 */
[----:B------:R-:W-:-:S04]  /*1620*/  IADD3 R31, P2, PT, R16, UR5, RZ ;  /* 0x00000005101f7c10 */ /* 0x000fc8000ff5e0ff */
[----:B------:R-:W-:Y:S02]  /*1630*/  ISETP.GE.U32.AND P1, PT, R31, UR10, PT ;  /* 0x0000000a1f007c0c */ /* 0x000fe4000bf26070 */
[----:B------:R-:W-:Y:S02]  /*1640*/  IADD3.X R38, PT, PT, R15, UR4, RZ, P2, !PT ;  /* 0x000000040f267c10 */ /* 0x000fe400097fe4ff */
[----:B------:R-:W-:Y:S02]  /*1650*/  LOP3.LUT R31, R24, R31, RZ, 0xfc, !PT ;  /* 0x0000001f181f7212 */ /* 0x000fe400078efcff */
[----:B------:R-:W-:Y:S02]  /*1660*/  ISETP.GE.AND.EX P1, PT, R38, UR11, PT, P1 ;  /* 0x0000000b26007c0c */ /* 0x000fe4000bf26310 */
[----:B------:R-:W-:Y:S01]  /*1670*/  ISETP.GT.U32.AND P2, PT, R31, -0x1, PT ;  /* 0xffffffff1f00780c */ /* 0x000fe20003f44070 */
[----:B------:R-:W-:Y:S01]  /*1680*/  IMAD R31, R21, 0x6, RZ ;  /* 0x00000006151f7824 */ /* 0x000fe200078e02ff */
[----:B------:R-:W-:-:S02]  /*1690*/  LOP3.LUT R38, R3, R38, RZ, 0xfc, !PT ;  /* 0x0000002603267212 */ /* 0x000fc400078efcff */
[----:B------:R-:W-:-:S04]  /*16a0*/  ISETP.LT.AND.EX P1, PT, R3, UR9, !P1, P0 ;  /* 0x0000000903007c0c */ /* 0x000fc8000cf21300 */
[----:B------:R-:W-:Y:S01]  /*16b0*/  ISETP.GT.AND.EX P1, PT, R38, -0x1, P1, P2 ;  /* 0xffffffff2600780c */ /* 0x000fe20000f24320 */
[----:B------:R-:W-:-:S05]  /*16c0*/  IMAD.WIDE.U32 R38, R30, 0x6, R32 ;  /* 0x000000061e267825 */ /* 0x000fca00078e0020 */
[----:B------:R-:W-:-:S07]  /*16d0*/  IADD3 R39, PT, PT, R39, R31, RZ ;  /* 0x0000001f27277210 */ /* 0x000fce0007ffe0ff */
[----:B0-----:R-:W-:-:S05]  /*16e0*/  @P1 IADD3 R40, P2, PT, R0, R6, RZ ;  /* 0x0000000600281210 */ /* 0x001fca0007f5e0ff */
[----:B------:R-:W-:Y:S01]  /*16f0*/  @P1 IMAD.X R41, R2, 0x1, R5, P2 ;  /* 0x0000000102291824 */ /* 0x000fe200010e0605 */
[----:B--2---:R0:W-:Y:S02]  /*1700*/  STG.E.U16 desc[UR16][R38.64], R27 ;  /* 0x0000001b26007986 */ /* 0x0041e4000c101510 */
[----:B0-----:R-:W-:-:S06]  /*1710*/  @!P1 PRMT R27, RZ, 0x7610, R27 ;  /* 0x00007610ff1b9816 */ /* 0x001fcc000000001b */
[----:B------:R0:W2:Y:S01]  /*1720*/  @P1 LDG.E.U16 R27, desc[UR16][R40.64] ;  /* 0x00000010281b1981 */ /* 0x0000a2000c1e1500 */
[----:B------:R-:W-:Y:S02]  /*1730*/  IMAD R31, R35, 0x5, RZ ;  /* 0x00000005231f7824 */ /* 0x000fe400078e02ff */
[----:B------:R-:W-:-:S04]  /*1740*/  IMAD.WIDE.U32 R38, R34, 0x5, R36 ;  /* 0x0000000522267825 */ /* 0x000fc800078e0024 */
        /* <DEDUP_REMOVED lines=21> */
[----:B------:R-:W-:Y:S01]  /*18a0*/  ISETP.GT.U32.AND P2, PT, R38, -0x1, PT ;  /* 0xffffffff2600780c */ /* 0x000fe20003f44070 */
[----:B------:R-:W-:Y:S01]  /*18b0*/  IMAD.WIDE.U32 R38, R30, 0xa, R32 ;  /* 0x0000000a1e267825 */ /* 0x000fe200078e0020 */
[C---:B------:R-:W-:Y:S02]  /*18c0*/  LOP3.LUT R31, R3.reuse, R31, RZ, 0xfc, !PT ;  /* 0x0000001f031f7212 */ /* 0x040fe400078efcff */
[----:B------:R-:W-:-:S04]  /*18d0*/  ISETP.LT.AND.EX P1, PT, R3, UR9, !P1, P0 ;  /* 0x0000000903007c0c */ /* 0x000fc8000cf21300 */
[----:B------:R-:W-:Y:S01]  /*18e0*/  ISETP.GT.AND.EX P1, PT, R31, -0x1, P1, P2 ;  /* 0xffffffff1f00780c */ /* 0x000fe20000f24320 */
[----:B------:R-:W-:-:S04]  /*18f0*/  IMAD R31, R21, 0xa, RZ ;  /* 0x0000000a151f7824 */ /* 0x000fc800078e02ff */
[----:B------:R-:W-:-:S08]  /*1900*/  IMAD.IADD R39, R39, 0x1, R31 ;  /* 0x0000000127277824 */ /* 0x000fd000078e021f */
[----:B0-----:R-:W-:-:S04]  /*1910*/  @P1 IADD3 R40, P2, PT, R0, R10, RZ ;  /* 0x0000000a00281210 */ /* 0x001fc80007f5e0ff */
[----:B------:R-:W-:Y:S01]  /*1920*/  @P1 IADD3.X R41, PT, PT, R2, R9, RZ, P2, !PT ;  /* 0x0000000902291210 */ /* 0x000fe200017fe4ff */
[----:B--2---:R0:W-:Y:S02]  /*1930*/  STG.E.U16 desc[UR16][R38.64], R27 ;  /* 0x0000001b26007986 */ /* 0x0041e4000c101510 */
[----:B0-----:R-:W-:-:S06]  /*1940*/  @!P1 PRMT R27, RZ, 0x7610, R27 ;  /* 0x00007610ff1b9816 */ /* 0x001fcc000000001b */
[----:B------:R-:W2:Y:S01]  /*1950*/  @P1 LDG.E.U16 R27, desc[UR16][R40.64] ;  /* 0x00000010281b1981 */ /* 0x000ea2000c1e1500 */
[----:B------:R-:W-:-:S04]  /*1960*/  IMAD.WIDE.U32 R36, R34, 0x7, R36 ;  /* 0x0000000722247825 */ /* 0x000fc800078e0024 */
[----:B------:R-:W-:Y:S01]  /*1970*/  IMAD R31, R35, 0x7, RZ ;  /* 0x00000007231f7824 */ /* 0x000fe200078e02ff */
[----:B------:R-:W-:Y:S02]  /*1980*/  ISETP.GE.U32.AND P1, PT, R36, UR10, PT ;  /* 0x0000000a24007c0c */ /* 0x000fe4000bf26070 */
[----:B------:R-:W-:Y:S01]  /*1990*/  LOP3.LUT R36, R24, R36, RZ, 0xfc, !PT ;  /* 0x0000002418247212 */ /* 0x000fe200078efcff */
[----:B------:R-:W-:-:S03]  /*19a0*/  IMAD.IADD R31, R31, 0x1, R37 ;  /* 0x000000011f1f7824 */ /* 0x000fc600078e0225 */
[----:B------:R-:W-:Y:S01]  /*19b0*/  ISETP.GT.U32.AND P2, PT, R36, -0x1, PT ;  /* 0xffffffff2400780c */ /* 0x000fe20003f44070 */
[----:B------:R-:W-:Y:S01]  /*19c0*/  IMAD.WIDE.U32 R36, R30, 0xc, R32 ;  /* 0x0000000c1e247825 */ /* 0x000fe200078e0020 */
[----:B------:R-:W-:Y:S02]  /*19d0*/  ISETP.GE.AND.EX P1, PT, R31, UR11, PT, P1 ;  /* 0x0000000b1f007c0c */ /* 0x000fe4000bf26310 */
[C---:B------:R-:W-:Y:S02]  /*19e0*/  LOP3.LUT R31, R3.reuse, R31, RZ, 0xfc, !PT ;  /* 0x0000001f031f7212 */ /* 0x040fe400078efcff */
[----:B------:R-:W-:-:S04]  /*19f0*/  ISETP.LT.AND.EX P0, PT, R3, UR9, !P1, P0 ;  /* 0x0000000903007c0c */ /* 0x000fc8000cf01300 */
[----:B------:R-:W-:Y:S01]  /*1a00*/  ISETP.GT.AND.EX P0, PT, R31, -0x1, P0, P2 ;  /* 0xffffffff1f00780c */ /* 0x000fe20000704320 */
[----:B------:R-:W-:-:S04]  /*1a10*/  IMAD R31, R21, 0xc, RZ ;  /* 0x0000000c151f7824 */ /* 0x000fc800078e02ff */
[----:B------:R-:W-:-:S08]  /*1a20*/  IMAD.IADD R37, R37, 0x1, R31 ;  /* 0x0000000125257824 */ /* 0x000fd000078e021f */
[----:B------:R-:W-:Y:S02]  /*1a30*/  @P0 IADD3 R34, P1, PT, R0, R12, RZ ;  /* 0x0000000c00220210 */ /* 0x000fe40007f3e0ff */
[----:B------:R-:W-:-:S03]  /*1a40*/  @!P0 PRMT R38, RZ, 0x7610, R38 ;  /* 0x00007610ff268816 */ /* 0x000fc60000000026 */
[----:B------:R-:W-:Y:S01]  /*1a50*/  @P0 IMAD.X R35, R2, 0x1, R11, P1 ;  /* 0x0000000102230824 */ /* 0x000fe200008e060b */
[----:B--2---:R0:W-:Y:S04]  /*1a60*/  STG.E.U16 desc[UR16][R36.64], R27 ;  /* 0x0000001b24007986 */ /* 0x0041e8000c101510 */
[----:B------:R-:W2:Y:S01]  /*1a70*/  @P0 LDG.E.U16 R38, desc[UR16][R34.64] ;  /* 0x0000001022260981 */ /* 0x000ea2000c1e1500 */
[----:B------:R-:W-:Y:S01]  /*1a80*/  IMAD.WIDE.U32 R30, R30, 0xe, R32 ;  /* 0x0000000e1e1e7825 */ /* 0x000fe200078e0020 */
[----:B------:R-:W-:Y:S02]  /*1a90*/  IADD3 R19, P0, PT, R19, -0x8, RZ ;  /* 0xfffffff813137810 */ /* 0x000fe40007f1e0ff */
[----:B------:R-:W-:Y:S01]  /*1aa0*/  LEA R16, P2, R26, R16, 0x3 ;  /* 0x000000101a107211 */ /* 0x000fe200078418ff */
[----:B------:R-:W-:Y:S01]  /*1ab0*/  IMAD R21, R21, 0xe, RZ ;  /* 0x0000000e15157824 */ /* 0x000fe200078e02ff */
[----:B------:R-:W-:-:S02]  /*1ac0*/  IADD3.X R20, PT, PT, R20, -0x1, RZ, P0, !PT ;  /* 0xffffffff14147810 */ /* 0x000fc400007fe4ff */
[----:B------:R-:W-:Y:S01]  /*1ad0*/  ISETP.NE.U32.AND P0, PT, R19, RZ, PT ;  /* 0x000000ff1300720c */ /* 0x000fe20003f05070 */
[----:B------:R-:W-:Y:S01]  /*1ae0*/  IMAD.IADD R31, R31, 0x1, R21 ;  /* 0x000000011f1f7824 */ /* 0x000fe200078e0215 */
[----:B------:R-:W-:Y:S01]  /*1af0*/  LEA R0, P1, R26, R0, 0x4 ;  /* 0x000000001a007211 */ /* 0x000fe200078220ff */
[----:B------:R-:W-:Y:S01]  /*1b00*/  IMAD.X R15, R15, 0x1, R13, P2 ;  /* 0x000000010f0f7824 */ /* 0x000fe200010e060d */
[----:B------:R-:W-:Y:S02]  /*1b10*/  ISETP.NE.AND.EX P0, PT, R20, RZ, PT, P0 ;  /* 0x000000ff1400720c */ /* 0x000fe40003f05300 */
[----:B------:R-:W-:Y:S01]  /*1b20*/  LEA R17, P3, R28, R17, 0x4 ;  /* 0x000000111c117211 */ /* 0x000fe200078620ff */
[----:B------:R-:W-:-:S03]  /*1b30*/  IMAD.X R2, R2, 0x1, R49, P1 ;  /* 0x0000000102027824 */ /* 0x000fc600008e0631 */
[----:B------:R-:W-:Y:S01]  /*1b40*/  IADD3.X R18, PT, PT, R18, R14, RZ, P3, !PT ;  /* 0x0000000e12127210 */ /* 0x000fe20001ffe4ff */
[----:B--2---:R0:W-:Y:S06]  /*1b50*/  STG.E.U16 desc[UR16][R30.64], R38 ;  /* 0x000000261e007986 */ /* 0x0041ec000c101510 */
[----:B------:R-:W-:Y:S05]  /*1b60*/  @P0 BRA `(.L_x_7) ;  /* 0xfffffff400900947 */ /* 0x000fea000383ffff */
[----:B------:R-:W1:Y:S02]  /*1b70*/  LDCU.64 UR6, c[0x0][0x3a8] ;  /* 0x00007500ff0677ac */ /* 0x000e640008000a00 */
[----:B-1----:R-:W-:Y:S02]  /*1b80*/  ULOP3.LUT UR6, UR6, 0xfffffff8, URZ, 0xc0, !UPT ;  /* 0xfffffff806067892 */ /* 0x002fe4000f8ec0ff */
[----:B------:R-:W-:-:S04]  /*1b90*/  ULOP3.LUT UR7, UR7, 0x7fffffff, URZ, 0xc0, !UPT ;  /* 0x7fffffff07077892 */ /* 0x000fc8000f8ec0ff */
[----:B------:R-:W-:Y:S02]  /*1ba0*/  IMAD.U32 R15, RZ, RZ, UR6 ;  /* 0x00000006ff0f7e24 */ /* 0x000fe4000f8e00ff */
[----:B------:R-:W-:-:S07]  /*1bb0*/  IMAD.U32 R0, RZ, RZ, UR7 ;  /* 0x00000007ff007e24 */ /* 0x000fce000f8e00ff */
.L_x_6:
[----:B------:R-:W1:Y:S02]  /*1bc0*/  LDCU UR7, c[0x0][0x3a8] ;  /* 0x00007500ff0777ac */ /* 0x000e640008000800 */
[----:B-1----:R-:W-:-:S09]  /*1bd0*/  ULOP3.LUT UP0, URZ, UR7, 0x7, URZ, 0xc0, !UPT ;  /* 0x0000000707ff7892 */ /* 0x002fd2000f80c0ff */
[----:B------:R-:W-:Y:S05]  /*1be0*/  BRA.U !UP0, `(.L_x_8) ;  /* 0x00000011081c7547 */ /* 0x000fea000b800000 */
[----:B------:R-:W-:Y:S02]  /*1bf0*/  ULOP3.LUT UR6, UR7, 0x7, URZ, 0xc0, !UPT ;  /* 0x0000000707067892 */ /* 0x000fe4000f8ec0ff */
[----:B------:R-:W-:Y:S02]  /*1c00*/  ULOP3.LUT UR8, UR7, 0x3, URZ, 0xc0, !UPT ;  /* 0x0000000307087892 */ /* 0x000fe4000f8ec0ff */
[----:B------:R-:W-:Y:S02]  /*1c10*/  UIADD3 UR6, UP0, UPT, UR6, -0x1, URZ ;  /* 0xffffffff06067890 */ /* 0x000fe4000ff1e0ff */
[----:B------:R-:W-:Y:S02]  /*1c20*/  UISETP.NE.U32.AND UP1, UPT, UR8, URZ, UPT ;  /* 0x000000ff0800728c */ /* 0x000fe4000bf25070 */
[----:B------:R-:W-:Y:S02]  /*1c30*/  UIADD3.X UR9, UPT, UPT, URZ, -0x1, URZ, UP0, !UPT ;  /* 0xffffffffff097890 */ /* 0x000fe400087fe4ff */
[----:B------:R-:W-:-:S02]  /*1c40*/  UISETP.GE.U32.AND UP0, UPT, UR6, 0x3, UPT ;  /* 0x000000030600788c */ /* 0x000fc4000bf06070 */
[----:B------:R-:W-:Y:S02]  /*1c50*/  UISETP.NE.AND.EX UP1, UPT, URZ, URZ, UPT, UP1 ;  /* 0x000000ffff00728c */ /* 0x000fe4000bf25310 */
[----:B------:R-:W-:-:S09]  /*1c60*/  UISETP.GE.U32.AND.EX UP0, UPT, UR9, URZ, UPT, UP0 ;  /* 0x000000ff0900728c */ /* 0x000fd2000bf06100 */
[----:B------:R-:W-:Y:S05]  /*1c70*/  BRA.U !UP0, `(.L_x_9) ;  /* 0x0000000508e87547 */ /* 0x000fea000b800000 */
[----:B------:R-:W1:Y:S01]  /*1c80*/  LDCU.64 UR10, c[0x0][0x3d8] ;  /* 0x00007b00ff0a77ac */ /* 0x000e620008000a00 */
[----:B------:R-:W2:Y:S01]  /*1c90*/  LDCU.128 UR12, c[0x0][0x390] ;  /* 0x00007200ff0c77ac */ /* 0x000ea20008000c00 */
[----:B-1----:R-:W-:Y:S02]  /*1ca0*/  IMAD R2, R0, UR10, RZ ;  /* 0x0000000a00027c24 */ /* 0x002fe4000f8e02ff */
[----:B------:R-:W-:Y:S01]  /*1cb0*/  IMAD.WIDE.U32 R4, R15, UR10, R50 ;  /* 0x0000000a0f047c25 */ /* 0x000fe2000f8e0032 */
[----:B--2---:R-:W-:-:S03]  /*1cc0*/  ISETP.LT.U32.AND P0, PT, R24, UR12, PT ;  /* 0x0000000c18007c0c */ /* 0x004fc6000bf01070 */
[----:B------:R-:W-:Y:S01]  /*1cd0*/  IMAD R7, R15, UR11, R2 ;  /* 0x0000000b0f077c24 */ /* 0x000fe2000f8e0202 */
[----:B------:R-:W-:Y:S02]  /*1ce0*/  ISETP.GE.U32.AND P1, PT, R4, UR14, PT ;  /* 0x0000000e04007c0c */ /* 0x000fe4000bf26070 */
[----:B------:R-:W-:Y:S01]  /*1cf0*/  LOP3.LUT R2, R24, R4, RZ, 0xfc, !PT ;  /* 0x0000000418027212 */ /* 0x000fe200078efcff */
[----:B------:R-:W-:-:S03]  /*1d00*/  IMAD.IADD R5, R5, 0x1, R7 ;  /* 0x0000000105057824 */ /* 0x000fc600078e0207 */
[----:B------:R-:W-:Y:S02]  /*1d10*/  ISETP.GT.U32.AND P2, PT, R2, -0x1, PT ;  /* 0xffffffff0200780c */ /* 0x000fe40003f44070 */
[----:B------:R-:W-:Y:S02]  /*1d20*/  ISETP.GE.AND.EX P1, PT, R5, UR15, PT, P1 ;  /* 0x0000000f05007c0c */ /* 0x000fe4000bf26310 */
[C---:B------:R-:W-:Y:S02]  /*1d30*/  LOP3.LUT R2, R3.reuse, R5, RZ, 0xfc, !PT ;  /* 0x0000000503027212 */ /* 0x040fe400078efcff */
[----:B------:R-:W-:-:S04]  /*1d40*/  ISETP.LT.AND.EX P1, PT, R3, UR13, !P1, P0 ;  /* 0x0000000d03007c0c */ /* 0x000fc8000cf21300 */
[----:B------:R-:W-:-:S13]  /*1d50*/  ISETP.GT.AND.EX P1, PT, R2, -0x1, P1, P2 ;  /* 0xffffffff0200780c */ /* 0x000fda0000f24320 */
[----:B------:R-:W1:Y:S01]  /*1d60*/  @P1 LDC.64 R6, c[0x0][0x388] ;  /* 0x0000e200ff061b82 */ /* 0x000e620000000a00 */
[----:B------:R-:W-:Y:S02]  /*1d70*/  @P1 IMAD R9, R23, UR12, RZ ;  /* 0x0000000c17091c24 */ /* 0x000fe4000f8e02ff */
[----:B------:R-:W-:Y:S02]  /*1d80*/  @P1 IMAD.MOV.U32 R2, RZ, RZ, R24 ;  /* 0x000000ffff021224 */ /* 0x000fe400078e0018 */
[C---:B------:R-:W-:Y:S02]  /*1d90*/  @P1 IMAD R9, R22.reuse, UR13, R9 ;  /* 0x0000000d16091c24 */ /* 0x040fe4000f8e0209 */
[----:B------:R-:W-:-:S05]  /*1da0*/  @P1 IMAD.WIDE.U32 R10, R22, UR12, R2 ;  /* 0x0000000c160a1c25 */ /* 0x000fca000f8e0002 */
[----:B------:R-:W-:-:S05]  /*1db0*/  @P1 IADD3 R9, PT, PT, R11, R9, RZ ;  /* 0x000000090b091210 */ /* 0x000fca0007ffe0ff */
[----:B------:R-:W-:Y:S02]  /*1dc0*/  @P1 IMAD R11, R9, UR14, RZ ;  /* 0x0000000e090b1c24 */ /* 0x000fe4000f8e02ff */
[----:B------:R-:W-:-:S04]  /*1dd0*/  @P1 IMAD.WIDE.U32 R8, R10, UR14, R4 ;  /* 0x0000000e0a081c25 */ /* 0x000fc8000f8e0004 */
[----:B------:R-:W-:Y:S01]  /*1de0*/  @P1 IMAD R11, R10, UR15, R11 ;  /* 0x0000000f0a0b1c24 */ /* 0x000fe2000f8e020b */
[----:B-1----:R-:W-:-:S03]  /*1df0*/  @P1 LEA R6, P2, R8, R6, 0x1 ;  /* 0x0000000608061211 */ /* 0x002fc600078408ff */
[----:B------:R-:W-:-:S05]  /*1e00*/  @P1 IMAD.IADD R2, R11, 0x1, R9 ;  /* 0x000000010b021824 */ /* 0x000fca00078e0209 */
[--C-:B------:R-:W-:Y:S02]  /*1e10*/  @P1 LEA.HI.X R7, R8, R7, R2.reuse, 0x1, P2 ;  /* 0x0000000708071211 */ /* 0x100fe400010f0c02 */
[----:B------:R-:W-:-:S06]  /*1e20*/  @!P1 PRMT R2, RZ, 0x7610, R2 ;  /* 0x00007610ff029816 */ /* 0x000fcc0000000002 */
[----:B------:R1:W2:Y:S01]  /*1e30*/  @P1 LDG.E.U16 R2, desc[UR16][R6.64] ;  /* 0x0000001006021981 */ /* 0x0002a2000c1e1500 */
[----:B------:R-:W-:-:S04]  /*1e40*/  IADD3 R4, P2, PT, R4, UR10, RZ ;  /* 0x0000000a04047c10 */ /* 0x000fc8000ff5e0ff */
[----:B------:R-:W-:Y:S02]  /*1e50*/  ISETP.GE.U32.AND P1, PT, R4, UR14, PT ;  /* 0x0000000e04007c0c */ /* 0x000fe4000bf26070 */
[----:B------:R-:W-:Y:S02]  /*1e60*/  IADD3.X R5, PT, PT, R5, UR11, RZ, P2, !PT ;  /* 0x0000000b05057c10 */ /* 0x000fe400097fe4ff */
[----:B------:R-:W-:Y:S02]  /*1e70*/  LOP3.LUT R8, R24, R4, RZ, 0xfc, !PT ;  /* 0x0000000418087212 */ /* 0x000fe400078efcff */
[----:B------:R-:W-:Y:S02]  /*1e80*/  ISETP.GE.AND.EX P1, PT, R5, UR15, PT, P1 ;  /* 0x0000000f05007c0c */ /* 0x000fe4000bf26310 */
[----:B------:R-:W-:Y:S02]  /*1e90*/  ISETP.GT.U32.AND P2, PT, R8, -0x1, PT ;  /* 0xffffffff0800780c */ /* 0x000fe40003f44070 */
[----:B------:R-:W-:-:S02]  /*1ea0*/  LOP3.LUT R8, R3, R5, RZ, 0xfc, !PT ;  /* 0x0000000503087212 */ /* 0x000fc400078efcff */
[----:B------:R-:W-:-:S04]  /*1eb0*/  ISETP.LT.AND.EX P1, PT, R3, UR13, !P1, P0 ;  /* 0x0000000d03007c0c */ /* 0x000fc8000cf21300 */
[----:B------:R-:W-:-:S13]  /*1ec0*/  ISETP.GT.AND.EX P1, PT, R8, -0x1, P1, P2 ;  /* 0xffffffff0800780c */ /* 0x000fda0000f24320 */
[----:B------:R-:W3:Y:S01]  /*1ed0*/  @P1 LDC.64 R10, c[0x0][0x388] ;  /* 0x0000e200ff0a1b82 */ /* 0x000ee20000000a00 */
[----:B------:R-:W-:Y:S01]  /*1ee0*/  @P1 IMAD R13, R23, UR12, RZ ;  /* 0x0000000c170d1c24 */ /* 0x000fe2000f8e02ff */
[----:B------:R-:W-:Y:S01]  /*1ef0*/  @!P1 PRMT R19, RZ, 0x7610, R19 ;  /* 0x00007610ff139816 */ /* 0x000fe20000000013 */
[----:B-1----:R-:W-:Y:S02]  /*1f00*/  @P1 IMAD.MOV.U32 R6, RZ, RZ, R24 ;  /* 0x000000ffff061224 */ /* 0x002fe400078e0018 */
[----:B------:R-:W-:Y:S02]  /*1f10*/  @P1 IMAD.MOV.U32 R7, RZ, RZ, R3 ;  /* 0x000000ffff071224 */ /* 0x000fe400078e0003 */
[C---:B------:R-:W-:Y:S02]  /*1f20*/  @P1 IMAD R13, R22.reuse, UR13, R13 ;  /* 0x0000000d160d1c24 */ /* 0x040fe4000f8e020d */
[----:B------:R-:W-:-:S04]  /*1f30*/  @P1 IMAD.WIDE.U32 R8, R22, UR12, R6 ;  /* 0x0000000c16081c25 */ /* 0x000fc8000f8e0006 */
[----:B------:R-:W-:Y:S02]  /*1f40*/  @P1 IMAD.IADD R13, R9, 0x1, R13 ;  /* 0x00000001090d1824 */ /* 0x000fe400078e020d */
[----:B------:R-:W-:-:S04]  /*1f50*/  @P1 IMAD.WIDE.U32 R6, R8, UR14, R4 ;  /* 0x0000000e08061c25 */ /* 0x000fc8000f8e0004 */
[----:B------:R-:W-:-:S04]  /*1f60*/  @P1 IMAD R13, R13, UR14, RZ ;  /* 0x0000000e0d0d1c24 */ /* 0x000fc8000f8e02ff */
[----:B------:R-:W-:Y:S01]  /*1f70*/  @P1 IMAD R13, R8, UR15, R13 ;  /* 0x0000000f080d1c24 */ /* 0x000fe2000f8e020d */
[----:B---3--:R-:W-:-:S03]  /*1f80*/  @P1 LEA R10, P2, R6, R10, 0x1 ;  /* 0x0000000a060a1211 */ /* 0x008fc600078408ff */
[----:B------:R-:W-:-:S05]  /*1f90*/  @P1 IMAD.IADD R7, R13, 0x1, R7 ;  /* 0x000000010d071824 */ /* 0x000fca00078e0207 */
[----:B------:R-:W-:Y:S01]  /*1fa0*/  @P1 LEA.HI.X R11, R6, R11, R7, 0x1, P2 ;  /* 0x0000000b060b1211 */ /* 0x000fe200010f0c07 */
[----:B------:R-:W-:Y:S01]  /*1fb0*/  IMAD.MOV.U32 R7, RZ, RZ, R18 ;  /* 0x000000ffff077224 */ /* 0x000fe200078e0012 */
[----:B------:R-:W-:-:S05]  /*1fc0*/  MOV R6, R17 ;  /* 0x0000001100067202 */ /* 0x000fca0000000f00 */
[----:B--2---:R1:W-:Y:S04]  /*1fd0*/  STG.E.U16 desc[UR16][R6.64], R2 ;  /* 0x0000000206007986 */ /* 0x0043e8000c101510 */
[----:B------:R2:W3:Y:S01]  /*1fe0*/  @P1 LDG.E.U16 R19, desc[UR16][R10.64] ;  /* 0x000000100a131981 */ /* 0x0004e2000c1e1500 */
[----:B------:R-:W-:-:S04]  /*1ff0*/  IADD3 R4, P2, PT, R4, UR10, RZ ;  /* 0x0000000a04047c10 */ /* 0x000fc8000ff5e0ff */
[----:B------:R-:W-:Y:S02]  /*2000*/  ISETP.GE.U32.AND P1, PT, R4, UR14, PT ;  /* 0x0000000e04007c0c */ /* 0x000fe4000bf26070 */
[----:B------:R-:W-:Y:S01]  /*2010*/  IADD3.X R5, PT, PT, R5, UR11, RZ, P2, !PT ;  /* 0x0000000b05057c10 */ /* 0x000fe200097fe4ff */
[----:B-1----:R-:W1:Y:S01]  /*2020*/  LDC.64 R6, c[0x0][0x3e8] ;  /* 0x0000fa00ff067b82 */ /* 0x002e620000000a00 */
[----:B------:R-:W-:Y:S02]  /*2030*/  LOP3.LUT R8, R24, R4, RZ, 0xfc, !PT ;  /* 0x0000000418087212 */ /* 0x000fe400078efcff */
[----:B------:R-:W-:Y:S02]  /*2040*/  ISETP.GE.AND.EX P1, PT, R5, UR15, PT, P1 ;  /* 0x0000000f05007c0c */ /* 0x000fe4000bf26310 */
[----:B------:R-:W-:Y:S02]  /*2050*/  ISETP.GT.U32.AND P2, PT, R8, -0x1, PT ;  /* 0xffffffff0800780c */ /* 0x000fe40003f44070 */
[C---:B------:R-:W-:Y:S01]  /*2060*/  LOP3.LUT R12, R3.reuse, R5, RZ, 0xfc, !PT ;  /* 0x00000005030c7212 */ /* 0x040fe200078efcff */
[----:B------:R-:W1:Y:S01]  /*2070*/  LDC.64 R8, c[0x0][0x3e0] ;  /* 0x0000f800ff087b82 */ /* 0x000e620000000a00 */
[----:B------:R-:W-:-:S04]  /*2080*/  ISETP.LT.AND.EX P1, PT, R3, UR13, !P1, P0 ;  /* 0x0000000d03007c0c */ /* 0x000fc8000cf21300 */
[----:B------:R-:W-:-:S13]  /*2090*/  ISETP.GT.AND.EX P1, PT, R12, -0x1, P1, P2 ;  /* 0xffffffff0c00780c */ /* 0x000fda0000f24320 */
[----:B--2---:R-:W2:Y:S01]  /*20a0*/  @P1 LDC.64 R10, c[0x0][0x388] ;  /* 0x0000e200ff0a1b82 */ /* 0x004ea20000000a00 */
[----:B------:R-:W-:Y:S02]  /*20b0*/  @P1 IMAD R21, R23, UR12, RZ ;  /* 0x0000000c17151c24 */ /* 0x000fe4000f8e02ff */
[----:B------:R-:W-:Y:S02]  /*20c0*/  @P1 IMAD.MOV.U32 R2, RZ, RZ, R24 ;  /* 0x000000ffff021224 */ /* 0x000fe400078e0018 */
[C---:B------:R-:W-:Y:S02]  /*20d0*/  @P1 IMAD R21, R22.reuse, UR13, R21 ;  /* 0x0000000d16151c24 */ /* 0x040fe4000f8e0215 */
[----:B------:R-:W-:-:S04]  /*20e0*/  @P1 IMAD.WIDE.U32 R12, R22, UR12, R2 ;  /* 0x0000000c160c1c25 */ /* 0x000fc8000f8e0002 */
[----:B------:R-:W-:Y:S02]  /*20f0*/  @P1 IMAD.IADD R21, R13, 0x1, R21 ;  /* 0x000000010d151824 */ /* 0x000fe400078e0215 */
[-C--:B-1----:R-:W-:Y:S02]  /*2100*/  IMAD R7, R7, R8.reuse, RZ ;  /* 0x0000000807077224 */ /* 0x082fe400078e02ff */
[----:B------:R-:W-:Y:S02]  /*2110*/  @P1 IMAD R21, R21, UR14, RZ ;  /* 0x0000000e15151c24 */ /* 0x000fe4000f8e02ff */
[C---:B------:R-:W-:Y:S02]  /*2120*/  IMAD R13, R6.reuse, R9, R7 ;  /* 0x00000009060d7224 */ /* 0x040fe400078e0207 */
[----:B------:R-:W-:-:S04]  /*2130*/  IMAD.WIDE.U32 R6, R6, R8, RZ ;  /* 0x0000000806067225 */ /* 0x000fc800078e00ff */
[----:B------:R-:W-:-:S04]  /*2140*/  @P1 IMAD.WIDE.U32 R8, R12, UR14, R4 ;  /* 0x0000000e0c081c25 */ /* 0x000fc8000f8e0004 */
[----:B------:R-:W-:Y:S01]  /*2150*/  @P1 IMAD R21, R12, UR15, R21 ;  /* 0x0000000f0c151c24 */ /* 0x000fe2000f8e0215 */
[----:B------:R-:W-:Y:S01]  /*2160*/  LEA R12, P2, R6, R17, 0x1 ;  /* 0x00000011060c7211 */ /* 0x000fe200078408ff */
[----:B------:R-:W-:Y:S01]  /*2170*/  IMAD.IADD R7, R7, 0x1, R13 ;  /* 0x0000000107077824 */ /* 0x000fe200078e020d */
[----:B--2---:R-:W-:Y:S01]  /*2180*/  @P1 LEA R10, P3, R8, R10, 0x1 ;  /* 0x0000000a080a1211 */ /* 0x004fe200078608ff */
[----:B------:R-:W-:Y:S01]  /*2190*/  @P1 IMAD.IADD R2, R21, 0x1, R9 ;  /* 0x0000000115021824 */ /* 0x000fe200078e0209 */
[----:B------:R-:W-:Y:S02]  /*21a0*/  @!P1 PRMT R21, RZ, 0x7610, R21 ;  /* 0x00007610ff159816 */ /* 0x000fe40000000015 */
[----:B------:R-:W-:Y:S02]  /*21b0*/  LEA.HI.X R13, R6, R18, R7, 0x1, P2 ;  /* 0x00000012060d7211 */ /* 0x000fe400010f0c07 */
[----:B------:R-:W-:-:S03]  /*21c0*/  @P1 LEA.HI.X R11, R8, R11, R2, 0x1, P3 ;  /* 0x0000000b080b1211 */ /* 0x000fc600018f0c02 */
[----:B---3--:R1:W-:Y:S04]  /*21d0*/  STG.E.U16 desc[UR16][R12.64], R19 ;  /* 0x000000130c007986 */ /* 0x0083e8000c101510 */
[----:B------:R2:W3:Y:S01]  /*21e0*/  @P1 LDG.E.U16 R21, desc[UR16][R10.64] ;  /* 0x000000100a151981 */ /* 0x0004e2000c1e1500 */
        /* <DEDUP_REMOVED lines=9> */
[----:B------:R-:W4:Y:S01]  /*2280*/  @P0 LDC.64 R4, c[0x0][0x388] ;  /* 0x0000e200ff040b82 */ /* 0x000f220000000a00 */
[----:B------:R-:W-:Y:S01]  /*2290*/  @P0 MOV R2, R24 ;  /* 0x0000001800020202 */ /* 0x000fe20000000f00 */
[----:B------:R-:W-:-:S04]  /*22a0*/  @P0 IMAD R17, R23, UR12, RZ ;  /* 0x0000000c17110c24 */ /* 0x000fc8000f8e02ff */
[----:B--2---:R-:W-:-:S04]  /*22b0*/  @P0 IMAD.WIDE.U32 R10, R22, UR12, R2 ;  /* 0x0000000c160a0c25 */ /* 0x004fc8000f8e0002 */
[----:B------:R-:W-:Y:S02]  /*22c0*/  @P0 IMAD R17, R22, UR13, R17 ;  /* 0x0000000d16110c24 */ /* 0x000fe4000f8e0211 */
[----:B------:R-:W-:-:S04]  /*22d0*/  @P0 IMAD.WIDE.U32 R8, R10, UR14, R8 ;  /* 0x0000000e0a080c25 */ /* 0x000fc8000f8e0008 */
[----:B------:R-:W-:-:S04]  /*22e0*/  @P0 IMAD.IADD R17, R11, 0x1, R17 ;  /* 0x000000010b110824 */ /* 0x000fc800078e0211 */
[----:B------:R-:W-:-:S04]  /*22f0*/  @P0 IMAD R17, R17, UR14, RZ ;  /* 0x0000000e11110c24 */ /* 0x000fc8000f8e02ff */
[----:B------:R-:W-:Y:S01]  /*2300*/  @P0 IMAD R17, R10, UR15, R17 ;  /* 0x0000000f0a110c24 */ /* 0x000fe2000f8e0211 */
[----:B------:R-:W-:Y:S02]  /*2310*/  LEA R10, P1, R6, R12, 0x1 ;  /* 0x0000000c060a7211 */ /* 0x000fe400078208ff */
[----:B----4-:R-:W-:Y:S01]  /*2320*/  @P0 LEA R4, P2, R8, R4, 0x1 ;  /* 0x0000000408040211 */ /* 0x010fe200078408ff */
[----:B------:R-:W-:Y:S01]  /*2330*/  @P0 IMAD.IADD R2, R17, 0x1, R9 ;  /* 0x0000000111020824 */ /* 0x000fe200078e0209 */
[----:B------:R-:W-:Y:S02]  /*2340*/  LEA.HI.X R11, R6, R13, R7, 0x1, P1 ;  /* 0x0000000d060b7211 */ /* 0x000fe400008f0c07 */
[----:B------:R-:W-:Y:S02]  /*2350*/  @!P0 PRMT R9, RZ, 0x7610, R9 ;  /* 0x00007610ff098816 */ /* 0x000fe40000000009 */
[----:B------:R-:W-:Y:S01]  /*2360*/  @P0 LEA.HI.X R5, R8, R5, R2, 0x1, P2 ;  /* 0x0000000508050211 */ /* 0x000fe200010f0c02 */
[----:B---3--:R2:W-:Y:S04]  /*2370*/  STG.E.U16 desc[UR16][R10.64], R21 ;  /* 0x000000150a007986 */ /* 0x0085e8000c101510 */
[----:B------:R-:W3:Y:S01]  /*2380*/  @P0 LDG.E.U16 R9, desc[UR16][R4.64] ;  /* 0x0000001004090981 */ /* 0x000ee2000c1e1500 */
[C---:B------:R-:W-:Y:S01]  /*2390*/  IMAD.SHL.U32 R17, R6.reuse, 0x2, RZ ;  /* 0x0000000206117824 */ /* 0x040fe200078e00ff */
[----:B-1----:R-:W-:-:S02]  /*23a0*/  SHF.L.U64.HI R13, R6, 0x1, R7 ;  /* 0x00000001060d7819 */ /* 0x002fc40000010207 */
[----:B------:R-:W-:Y:S02]  /*23b0*/  IADD3 R15, P1, PT, R15, 0x4, RZ ;  /* 0x000000040f0f7810 */ /* 0x000fe40007f3e0ff */
[----:B------:R-:W-:-:S03]  /*23c0*/  IADD3 R6, P0, PT, R17, R10, RZ ;  /* 0x0000000a11067210 */ /* 0x000fc60007f1e0ff */
[----:B------:R-:W-:Y:S02]  /*23d0*/  IMAD.X R0, RZ, RZ, R0, P1 ;  /* 0x000000ffff007224 */ /* 0x000fe400008e0600 */
[----:B------:R-:W-:Y:S01]  /*23e0*/  IMAD.X R7, R13, 0x1, R11, P0 ;  /* 0x000000010d077824 */ /* 0x000fe200000e060b */
[----:B------:R-:W-:-:S04]  /*23f0*/  IADD3 R17, P0, PT, R6, R17, RZ ;  /* 0x0000001106117210 */ /* 0x000fc80007f1e0ff */
[----:B------:R-:W-:Y:S01]  /*2400*/  IADD3.X R18, PT, PT, R7, R13, RZ, P0, !PT ;  /* 0x0000000d07127210 */ /* 0x000fe200007fe4ff */
[----:B---3--:R2:W-:Y:S08]  /*2410*/  STG.E.U16 desc[UR16][R6.64], R9 ;  /* 0x0000000906007986 */ /* 0x0085f0000c101510 */
.L_x_9:
[----:B------:R-:W-:Y:S05]  /*2420*/  BRA.U !UP1, `(.L_x_8) ;  /* 0x00000009090c7547 */ /* 0x000fea000b800000 */
[----:B------:R-:W-:Y:S02]  /*2430*/  UISETP.NE.U32.AND UP1, UPT, UR8, 0x1, UPT ;  /* 0x000000010800788c */ /* 0x000fe4000bf25070 */
[----:B------:R-:W-:Y:S02]  /*2440*/  ULOP3.LUT UR6, UR7, 0x1, URZ, 0xc0, !UPT ;  /* 0x0000000107067892 */ /* 0x000fe4000f8ec0ff */
[----:B------:R-:W-:Y:S02]  /*2450*/  UISETP.NE.AND.EX UP1, UPT, URZ, URZ, UPT, UP1 ;  /* 0x000000ffff00728c */ /* 0x000fe4000bf25310 */
[----:B------:R-:W-:-:S04]  /*2460*/  UISETP.NE.U32.AND UP0, UPT, UR6, 0x1, UPT ;  /* 0x000000010600788c */ /* 0x000fc8000bf05070 */
[----:B------:R-:W-:-:S03]  /*2470*/  UISETP.NE.U32.AND.EX UP0, UPT, URZ, URZ, UPT, UP0 ;  /* 0x000000ffff00728c */ /* 0x000fc6000bf05100 */
[----:B------:R-:W-:Y:S08]  /*2480*/  BRA.U !UP1, `(.L_x_10) ;  /* 0x00000005091c7547 */ /* 0x000ff0000b800000 */
[----:B------:R-:W1:Y:S01]  /*2490*/  LDCU.64 UR6, c[0x0][0x3d8] ;  /* 0x00007b00ff0677ac */ /* 0x000e620008000a00 */
[----:B------:R-:W-:Y:S02]  /*24a0*/  IMAD.MOV.U32 R4, RZ, RZ, R50 ;  /* 0x000000ffff047224 */ /* 0x000fe400078e0032 */
[----:B------:R-:W-:Y:S01]  /*24b0*/  IMAD.MOV.U32 R5, RZ, RZ, R51 ;  /* 0x000000ffff057224 */ /* 0x000fe200078e0033 */
[----:B------:R-:W3:Y:S01]  /*24c0*/  LDCU.128 UR8, c[0x0][0x390] ;  /* 0x00007200ff0877ac */ /* 0x000ee20008000c00 */
[----:B-1----:R-:W-:Y:S02]  /*24d0*/  IMAD R2, R0, UR6, RZ ;  /* 0x0000000600027c24 */ /* 0x002fe4000f8e02ff */
[----:B------:R-:W-:Y:S01]  /*24e0*/  IMAD.WIDE.U32 R4, R15, UR6, R4 ;  /* 0x000000060f047c25 */ /* 0x000fe2000f8e0004 */
[----:B---3--:R-:W-:-:S03]  /*24f0*/  ISETP.LT.U32.AND P0, PT, R24, UR8, PT ;  /* 0x0000000818007c0c */ /* 0x008fc6000bf01070 */
[----:B--2---:R-:W-:Y:S01]  /*2500*/  IMAD R7, R15, UR7, R2 ;  /* 0x000000070f077c24 */ /* 0x004fe2000f8e0202 */
        /* <DEDUP_REMOVED lines=12> */
[----:B------:R-:W-:Y:S01]  /*25d0*/  @P1 IMAD.WIDE.U32 R8, R22, UR8, R2 ;  /* 0x0000000816081c25 */ /* 0x000fe2000f8e0002 */
[----:B------:R-:W-:-:S03]  /*25e0*/  @!P1 PRMT R2, RZ, 0x7610, R2 ;  /* 0x00007610ff029816 */ /* 0x000fc60000000002 */
[----:B------:R-:W-:-:S04]  /*25f0*/  @P1 IMAD.IADD R11, R9, 0x1, R11 ;  /* 0x00000001090b1824 */ /* 0x000fc800078e020b */
[----:B------:R-:W-:Y:S02]  /*2600*/  @P1 IMAD R9, R11, UR10, RZ ;  /* 0x0000000a0b091c24 */ /* 0x000fe4000f8e02ff */
[----:B------:R-:W-:-:S04]  /*2610*/  @P1 IMAD.WIDE.U32 R10, R8, UR10, R4 ;  /* 0x0000000a080a1c25 */ /* 0x000fc8000f8e0004 */
[----:B------:R-:W-:Y:S01]  /*2620*/  @P1 IMAD R9, R8, UR11, R9 ;  /* 0x0000000b08091c24 */ /* 0x000fe2000f8e0209 */
[----:B-1----:R-:W-:-:S04]  /*2630*/  @P1 LEA R8, P2, R10, R6, 0x1 ;  /* 0x000000060a081211 */ /* 0x002fc800078408ff */
[----:B------:R-:W-:-:S04]  /*2640*/  @P1 IADD3 R9, PT, PT, R9, R11, RZ ;  /* 0x0000000b09091210 */ /* 0x000fc80007ffe0ff */
[----:B------:R-:W-:-:S05]  /*2650*/  @P1 LEA.HI.X R9, R10, R7, R9, 0x1, P2 ;  /* 0x000000070a091211 */ /* 0x000fca00010f0c09 */
        /* <DEDUP_REMOVED lines=11> */
[----:B------:R-:W-:Y:S02]  /*2710*/  @P0 IMAD R11, R23, UR8, RZ ;  /* 0x00000008170b0c24 */ /* 0x000fe4000f8e02ff */
[----:B-1----:R-:W-:Y:S02]  /*2720*/  @P0 IMAD.MOV.U32 R8, RZ, RZ, R24 ;  /* 0x000000ffff080224 */ /* 0x002fe400078e0018 */
[----:B------:R-:W-:Y:S02]  /*2730*/  @P0 IMAD.MOV.U32 R9, RZ, RZ, R3 ;  /* 0x000000ffff090224 */ /* 0x000fe400078e0003 */
[C---:B------:R-:W-:Y:S02]  /*2740*/  @P0 IMAD R11, R22.reuse, UR9, R11 ;  /* 0x00000009160b0c24 */ /* 0x040fe4000f8e020b */
[----:B------:R-:W-:-:S04]  /*2750*/  @P0 IMAD.WIDE.U32 R8, R22, UR8, R8 ;  /* 0x0000000816080c25 */ /* 0x000fc8000f8e0008 */
[----:B------:R-:W-:Y:S01]  /*2760*/  @P0 IMAD.IADD R11, R9, 0x1, R11 ;  /* 0x00000001090b0824 */ /* 0x000fe200078e020b */
[----:B------:R-:W-:Y:S01]  /*2770*/  MOV R9, R18 ;  /* 0x0000001200097202 */ /* 0x000fe20000000f00 */
[----:B------:R-:W-:-:S04]  /*2780*/  @P0 IMAD.WIDE.U32 R6, R8, UR10, R6 ;  /* 0x0000000a08060c25 */ /* 0x000fc8000f8e0006 */
[----:B------:R-:W-:-:S04]  /*2790*/  @P0 IMAD R11, R11, UR10, RZ ;  /* 0x0000000a0b0b0c24 */ /* 0x000fc8000f8e02ff */
[----:B------:R-:W-:Y:S01]  /*27a0*/  @P0 IMAD R11, R8, UR11, R11 ;  /* 0x0000000b080b0c24 */ /* 0x000fe2000f8e020b */
[----:B---3--:R-:W-:Y:S01]  /*27b0*/  @P0 LEA R4, P1, R6, R4, 0x1 ;  /* 0x0000000406040211 */ /* 0x008fe200078208ff */
[----:B------:R-:W-:Y:S01]  /*27c0*/  IMAD.MOV.U32 R8, RZ, RZ, R17 ;  /* 0x000000ffff087224 */ /* 0x000fe200078e0011 */
[----:B------:R-:W1:Y:S01]  /*27d0*/  LDCU.128 UR8, c[0x0][0x3e0] ;  /* 0x00007c00ff0877ac */ /* 0x000e620008000c00 */
[----:B------:R-:W-:Y:S01]  /*27e0*/  @P0 IMAD.IADD R7, R11, 0x1, R7 ;  /* 0x000000010b070824 */ /* 0x000fe200078e0207 */
[----:B------:R-:W-:-:S04]  /*27f0*/  @!P0 PRMT R11, RZ, 0x7610, R11 ;  /* 0x00007610ff0b8816 */ /* 0x000fc8000000000b */
[----:B------:R-:W-:Y:S01]  /*2800*/  @P0 LEA.HI.X R5, R6, R5, R7, 0x1, P1 ;  /* 0x0000000506050211 */ /* 0x000fe200008f0c07 */
[----:B--2---:R3:W-:Y:S04]  /*2810*/  STG.E.U16 desc[UR16][R8.64], R2 ;  /* 0x0000000208007986 */ /* 0x0047e8000c101510 */
[----:B------:R-:W2:Y:S01]  /*2820*/  @P0 LDG.E.U16 R11, desc[UR16][R4.64] ;  /* 0x00000010040b0981 */ /* 0x000ea2000c1e1500 */
[----:B-1----:R-:W-:Y:S01]  /*2830*/  UIMAD UR11, UR11, UR8, URZ ;  /* 0x000000080b0b72a4 */ /* 0x002fe2000f8e02ff */
[----:B------:R-:W-:Y:S01]  /*2840*/  IADD3 R15, P1, PT, R15, 0x2, RZ ;  /* 0x000000020f0f7810 */ /* 0x000fe20007f3e0ff */
[----:B------:R-:W-:Y:S02]  /*2850*/  UIMAD.WIDE.U32 UR6, UR10, UR8, URZ ;  /* 0x000000080a0672a5 */ /* 0x000fe4000f8e00ff */
[----:B------:R-:W-:-:S02]  /*2860*/  UIMAD UR9, UR10, UR9, UR11 ;  /* 0x000000090a0972a4 */ /* 0x000fc4000f8e020b */
[----:B------:R-:W-:Y:S01]  /*2870*/  USHF.L.U32 UR8, UR6, 0x1, URZ ;  /* 0x0000000106087899 */ /* 0x000fe200080006ff */
[----:B------:R-:W-:Y:S01]  /*2880*/  IMAD.X R0, RZ, RZ, R0, P1 ;  /* 0x000000ffff007224 */ /* 0x000fe200008e0600 */
[----:B------:R-:W-:-:S04]  /*2890*/  UIADD3 UR9, UPT, UPT, UR7, UR9, URZ ;  /* 0x0000000907097290 */ /* 0x000fc8000fffe0ff */
[----:B------:R-:W-:Y:S01]  /*28a0*/  USHF.L.U64.HI UR9, UR6, 0x1, UR9 ;  /* 0x0000000106097899 */ /* 0x000fe20008010209 */
[----:B------:R-:W-:-:S05]  /*28b0*/  IADD3 R6, P0, PT, R17, UR8, RZ ;  /* 0x0000000811067c10 */ /* 0x000fca000ff1e0ff */
[----:B------:R-:W-:Y:S02]  /*28c0*/  IADD3.X R7, PT, PT, R18, UR9, RZ, P0, !PT ;  /* 0x0000000912077c10 */ /* 0x000fe400087fe4ff */
[----:B------:R-:W-:-:S04]  /*28d0*/  IADD3 R17, P0, PT, R6, UR8, RZ ;  /* 0x0000000806117c10 */ /* 0x000fc8000ff1e0ff */
[----:B------:R-:W-:Y:S01]  /*28e0*/  IADD3.X R18, PT, PT, R7, UR9, RZ, P0, !PT ;  /* 0x0000000907127c10 */ /* 0x000fe200087fe4ff */
[----:B--2---:R3:W-:Y:S08]  /*28f0*/  STG.E.U16 desc[UR16][R6.64], R11 ;  /* 0x0000000b06007986 */ /* 0x0047f0000c101510 */
.L_x_10:
[----:B------:R-:W-:Y:S05]  /*2900*/  BRA.U UP0, `(.L_x_8) ;  /* 0x0000000100d47547 */ /* 0x000fea000b800000 */
[----:B------:R-:W1:Y:S01]  /*2910*/  LDCU.64 UR6, c[0x0][0x3d8] ;  /* 0x00007b00ff0677ac */ /* 0x000e620008000a00 */
[----:B------:R-:W4:Y:S01]  /*2920*/  LDC.64 R4, c[0x0][0x398] ;  /* 0x0000e600ff047b82 */ /* 0x000f220000000a00 */
[----:B--23--:R-:W-:Y:S01]  /*2930*/  IMAD.MOV.U32 R6, RZ, RZ, R50 ;  /* 0x000000ffff067224 */ /* 0x00cfe200078e0032 */
[----:B------:R-:W-:Y:S01]  /*2940*/  BSSY.RECONVERGENT B0, `(.L_x_11) ;  /* 0x0000028000007945 */ /* 0x000fe20003800200 */
[----:B------:R-:W-:-:S05]  /*2950*/  IMAD.MOV.U32 R7, RZ, RZ, R51 ;  /* 0x000000ffff077224 */ /* 0x000fca00078e0033 */
[----:B------:R-:W2:Y:S08]  /*2960*/  LDC.64 R8, c[0x0][0x390] ;  /* 0x0000e400ff087b82 */ /* 0x000eb00000000a00 */
[----:B------:R-:W3:Y:S01]  /*2970*/  LDC.64 R10, c[0x0][0x3e0] ;  /* 0x0000f800ff0a7b82 */ /* 0x000ee20000000a00 */
[----:B-1----:R-:W-:Y:S02]  /*2980*/  IMAD R0, R0, UR6, RZ ;  /* 0x0000000600007c24 */ /* 0x002fe4000f8e02ff */
[----:B------:R-:W-:-:S04]  /*2990*/  IMAD.WIDE.U32 R6, R15, UR6, R6 ;  /* 0x000000060f067c25 */ /* 0x000fc8000f8e0006 */
[----:B------:R-:W-:Y:S01]  /*29a0*/  IMAD R15, R15, UR7, R0 ;  /* 0x000000070f0f7c24 */ /* 0x000fe2000f8e0200 */
[----:B----4-:R-:W-:Y:S01]  /*29b0*/  ISETP.GE.U32.AND P0, PT, R6, R4, PT ;  /* 0x000000040600720c */ /* 0x010fe20003f06070 */
[----:B------:R-:W1:Y:S01]  /*29c0*/  LDC.64 R12, c[0x0][0x3e8] ;  /* 0x0000fa00ff0c7b82 */ /* 0x000e620000000a00 */
[----:B------:R-:W-:Y:S01]  /*29d0*/  LOP3.LUT R0, R24, R6, RZ, 0xfc, !PT ;  /* 0x0000000618007212 */ /* 0x000fe200078efcff */
[----:B------:R-:W-:-:S03]  /*29e0*/  IMAD.IADD R14, R7, 0x1, R15 ;  /* 0x00000001070e7824 */ /* 0x000fc600078e020f */
[----:B------:R-:W-:Y:S02]  /*29f0*/  ISETP.GT.U32.AND P1, PT, R0, -0x1, PT ;  /* 0xffffffff0000780c */ /* 0x000fe40003f24070 */
[----:B--2---:R-:W-:Y:S02]  /*2a00*/  ISETP.LT.U32.AND P2, PT, R24, R8, PT ;  /* 0x000000081800720c */ /* 0x004fe40003f41070 */
[----:B------:R-:W-:-:S04]  /*2a10*/  ISETP.GE.AND.EX P0, PT, R14, R5, PT, P0 ;  /* 0x000000050e00720c */ /* 0x000fc80003f06300 */
[C---:B------:R-:W-:Y:S02]  /*2a20*/  ISETP.LT.AND.EX P0, PT, R3.reuse, R9, !P0, P2 ;  /* 0x000000090300720c */ /* 0x040fe40004701320 */
[----:B------:R-:W-:-:S04]  /*2a30*/  LOP3.LUT R3, R3, R14, RZ, 0xfc, !PT ;  /* 0x0000000e03037212 */ /* 0x000fc800078efcff */
[----:B------:R-:W-:-:S13]  /*2a40*/  ISETP.GT.AND.EX P0, PT, R3, -0x1, P0, P1 ;  /* 0xffffffff0300780c */ /* 0x000fda0000704310 */
[----:B------:R-:W-:Y:S01]  /*2a50*/  @!P0 PRMT R15, RZ, 0x7610, R15 ;  /* 0x00007610ff0f8816 */ /* 0x000fe2000000000f */
[----:B---3--:R-:W-:Y:S06]  /*2a60*/  @!P0 BRA `(.L_x_12) ;  /* 0x0000000000548947 */ /* 0x008fec0003800000 */
[----:B------:R-:W2:Y:S01]  /*2a70*/  LDCU.64 UR6, c[0x0][0x3d0] ;  /* 0x00007a00ff0677ac */ /* 0x000ea20008000a00 */
[----:B------:R-:W-:Y:S01]  /*2a80*/  MOV R3, R56 ;  /* 0x0000003800037202 */ /* 0x000fe20000000f00 */
[----:B------:R-:W-:Y:S02]  /*2a90*/  IMAD.MOV.U32 R2, RZ, RZ, R54 ;  /* 0x000000ffff027224 */ /* 0x000fe400078e0036 */
[----:B------:R-:W-:Y:S02]  /*2aa0*/  IMAD R0, R23, R8, RZ ;  /* 0x0000000817007224 */ /* 0x000fe400078e02ff */
[----:B--2---:R-:W-:Y:S02]  /*2ab0*/  IMAD R7, R53, UR6, RZ ;  /* 0x0000000635077c24 */ /* 0x004fe4000f8e02ff */
[----:B------:R-:W-:-:S04]  /*2ac0*/  IMAD.WIDE.U32 R2, R52, UR6, R2 ;  /* 0x0000000634027c25 */ /* 0x000fc8000f8e0002 */
[----:B------:R-:W-:Y:S01]  /*2ad0*/  IMAD R7, R52, UR7, R7 ;  /* 0x0000000734077c24 */ /* 0x000fe2000f8e0207 */
[----:B------:R-:W2:Y:S03]  /*2ae0*/  LDCU.64 UR6, c[0x0][0x388] ;  /* 0x00007100ff0677ac */ /* 0x000ea60008000a00 */
[----:B------:R-:W-:Y:S02]  /*2af0*/  IMAD.IADD R3, R7, 0x1, R3 ;  /* 0x0000000107037824 */ /* 0x000fe400078e0203 */
[C---:B------:R-:W-:Y:S02]  /*2b00*/  IMAD R7, R22.reuse, R9, R0 ;  /* 0x0000000916077224 */ /* 0x040fe400078e0200 */
[----:B------:R-:W-:-:S04]  /*2b10*/  IMAD.WIDE.U32 R8, R22, R8, R2 ;  /* 0x0000000816087225 */ /* 0x000fc800078e0002 */
[----:B------:R-:W-:Y:S02]  /*2b20*/  IMAD.IADD R3, R7, 0x1, R9 ;  /* 0x0000000107037824 */ /* 0x000fe400078e0209 */
[----:B------:R-:W-:Y:S02]  /*2b30*/  IMAD.MOV.U32 R2, RZ, RZ, R6 ;  /* 0x000000ffff027224 */ /* 0x000fe400078e0006 */
[-C--:B------:R-:W-:Y:S02]  /*2b40*/  IMAD R0, R3, R4.reuse, RZ ;  /* 0x0000000403007224 */ /* 0x080fe400078e02ff */
[----:B------:R-:W-:Y:S02]  /*2b50*/  IMAD.MOV.U32 R3, RZ, RZ, R14 ;  /* 0x000000ffff037224 */ /* 0x000fe400078e000e */
[C---:B------:R-:W-:Y:S02]  /*2b60*/  IMAD R5, R8.reuse, R5, R0 ;  /* 0x0000000508057224 */ /* 0x040fe400078e0200 */
[----:B------:R-:W-:-:S04]  /*2b70*/  IMAD.WIDE.U32 R2, R8, R4, R2 ;  /* 0x0000000408027225 */ /* 0x000fc800078e0002 */
[----:B------:R-:W-:Y:S01]  /*2b80*/  IMAD.IADD R3, R3, 0x1, R5 ;  /* 0x0000000103037824 */ /* 0x000fe200078e0205 */
[----:B--2---:R-:W-:-:S04]  /*2b90*/  LEA R4, P0, R2, UR6, 0x1 ;  /* 0x0000000602047c11 */ /* 0x004fc8000f8008ff */
[----:B------:R-:W-:-:S05]  /*2ba0*/  LEA.HI.X R5, R2, UR7, R3, 0x1, P0 ;  /* 0x0000000702057c11 */ /* 0x000fca00080f0c03 */
[----:B------:R2:W5:Y:S04]  /*2bb0*/  LDG.E.U16 R15, desc[UR16][R4.64] ;  /* 0x00000010040f7981 */ /* 0x000568000c1e1500 */
.L_x_12:
[----:B------:R-:W-:Y:S05]  /*2bc0*/  BSYNC.RECONVERGENT B0 ;  /* 0x0000000000007941 */ /* 0x000fea0003800200 */
.L_x_11:
[----:B------:R-:W-:Y:S01]  /*2bd0*/  MOV R2, R17 ;  /* 0x0000001100027202 */ /* 0x000fe20000000f00 */
[----:B------:R-:W-:Y:S02]  /*2be0*/  IMAD.MOV.U32 R3, RZ, RZ, R18 ;  /* 0x000000ffff037224 */ /* 0x000fe400078e0012 */
[-C--:B-1----:R-:W-:Y:S02]  /*2bf0*/  IMAD R13, R13, R10.reuse, RZ ;  /* 0x0000000a0d0d7224 */ /* 0x082fe400078e02ff */
[C---:B--2---:R-:W-:Y:S01]  /*2c00*/  IMAD.WIDE.U32 R4, R12.reuse, R10, RZ ;  /* 0x0000000a0c047225 */ /* 0x044fe200078e00ff */
[----:B-----5:R1:W-:Y:S03]  /*2c10*/  STG.E.U16 desc[UR16][R2.64], R15 ;  /* 0x0000000f02007986 */ /* 0x0203e6000c101510 */
[----:B------:R-:W-:Y:S01]  /*2c20*/  IMAD R11, R12, R11, R13 ;  /* 0x0000000b0c0b7224 */ /* 0x000fe200078e020d */
[----:B------:R-:W-:-:S03]  /*2c30*/  LEA R17, P0, R4, R17, 0x1 ;  /* 0x0000001104117211 */ /* 0x000fc600078008ff */
[----:B------:R-:W-:-:S05]  /*2c40*/  IMAD.IADD R11, R5, 0x1, R11 ;  /* 0x00000001050b7824 */ /* 0x000fca00078e020b */
[----:B-1----:R-:W-:-:S07]  /*2c50*/  LEA.HI.X R18, R4, R18, R11, 0x1, P0 ;  /* 0x0000001204127211 */ /* 0x002fce00000f0c0b */
.L_x_8:
[----:B------:R-:W1:Y:S01]  /*2c60*/  LDCU.64 UR6, c[0x0][0x3a0] ;  /* 0x00007400ff0677ac */ /* 0x000e620008000a00 */
[----:B------:R-:W-:-:S05]  /*2c70*/  IADD3 R52, P0, PT, R52, 0x1, RZ ;  /* 0x0000000134347810 */ /* 0x000fca0007f1e0ff */
[----:B------:R-:W-:Y:S01]  /*2c80*/  IMAD.X R53, RZ, RZ, R53, P0 ;  /* 0x000000ffff357224 */ /* 0x000fe200000e0635 */
[----:B-1----:R-:W-:-:S04]  /*2c90*/  ISETP.NE.U32.AND P0, PT, R52, UR6, PT ;  /* 0x0000000634007c0c */ /* 0x002fc8000bf05070 */
[----:B------:R-:W-:-:S13]  /*2ca0*/  ISETP.NE.AND.EX P0, PT, R53, UR7, PT, P0 ;  /* 0x0000000735007c0c */ /* 0x000fda000bf05300 */
[----:B------:R-:W-:Y:S05]  /*2cb0*/  @P0 BRA `(.L_x_13) ;  /* 0xffffffe000040947 */ /* 0x000fea000383ffff */
[----:B------:R-:W4:Y:S01]  /*2cc0*/  LDL R0, [R1+0x34] ;  /* 0x0000340001007983 */ /* 0x000f220000100800 */
[----:B------:R-:W4:Y:S03]  /*2cd0*/  LDCU UR6, c[0x0][0x370] ;  /* 0x00006e00ff0677ac */ /* 0x000f260008000800 */
[----:B------:R-:W5:Y:S01]  /*2ce0*/  LDL.LU R3, [R1+0x2c] ;  /* 0x00002c0001037983 */ /* 0x000f620000300800 */
[----:B------:R-:W1:Y:S03]  /*2cf0*/  LDCU.64 UR8, c[0x0][0x380] ;  /* 0x00007000ff0877ac */ /* 0x000e660008000a00 */
[----:B---3--:R-:W3:Y:S01]  /*2d00*/  LDL.LU R2, [R1+0x30] ;  /* 0x0000300001027983 */ /* 0x008ee20000300800 */
[----:B----4-:R-:W-:-:S05]  /*2d10*/  IMAD R0, R0, UR6, RZ ;  /* 0x0000000600007c24 */ /* 0x010fca000f8e02ff */
[----:B-----5:R-:W-:-:S05]  /*2d20*/  IADD3 R3, P0, PT, R0, R3, RZ ;  /* 0x0000000300037210 */ /* 0x020fca0007f1e0ff */
[----:B---3--:R-:W-:Y:S01]  /*2d30*/  IMAD.X R2, RZ, RZ, R2, P0 ;  /* 0x000000ffff027224 */ /* 0x008fe200000e0602 */
[----:B------:R3:W-:Y:S01]  /*2d40*/  STL [R1+0x2c], R3 ;  /* 0x00002c0301007387 */ /* 0x0007e20000100800 */
[----:B-1----:R-:W-:-:S03]  /*2d50*/  ISETP.GE.U32.AND P0, PT, R3, UR8, PT ;  /* 0x0000000803007c0c */ /* 0x002fc6000bf06070 */
[----:B------:R3:W-:Y:S01]  /*2d60*/  STL [R1+0x30], R2 ;  /* 0x0000300201007387 */ /* 0x0007e20000100800 */
[----:B------:R-:W-:-:S13]  /*2d70*/  ISETP.GE.AND.EX P0, PT, R2, UR9, PT, P0 ;  /* 0x0000000902007c0c */ /* 0x000fda000bf06300 */
[----:B---3--:R-:W-:Y:S05]  /*2d80*/  @!P0 BRA `(.L_x_14) ;  /* 0xffffffd400108947 */ /* 0x008fea000383ffff */
[----:B------:R-:W-:Y:S05]  /*2d90*/  EXIT ;  /* 0x000000000000794d */ /* 0x000fea0003800000 */
        .weak           $__internal_0_$__cuda_sm20_div_s64
        .type           $__internal_0_$__cuda_sm20_div_s64,@function
        .size           $__internal_0_$__cuda_sm20_div_s64,(.L_x_516 - $__internal_0_$__cuda_sm20_div_s64)
$__internal_0_$__cuda_sm20_div_s64:
[-C--:B------:R-:W-:Y:S02]  /*2da0*/  IADD3 R6, P1, PT, RZ, -R9.reuse, RZ ;  /* 0x80000009ff067210 */ /* 0x080fe40007f3e0ff */
[----:B------:R-:W-:Y:S02]  /*2db0*/  ISETP.GE.AND P0, PT, R8, RZ, PT ;  /* 0x000000ff0800720c */ /* 0x000fe40003f06270 */
[----:B------:R-:W-:Y:S01]  /*2dc0*/  ISETP.GE.AND P3, PT, R11, RZ, PT ;  /* 0x000000ff0b00720c */ /* 0x000fe20003f66270 */
[----:B------:R-:W-:Y:S01]  /*2dd0*/  IMAD.X R7, RZ, RZ, ~R8, P1 ;  /* 0x000000ffff077224 */ /* 0x000fe200008e0e08 */
[----:B------:R-:W-:-:S04]  /*2de0*/  SEL R6, R6, R9, !P0 ;  /* 0x0000000906067207 */ /* 0x000fc80004000000 */
[----:B------:R-:W-:-:S04]  /*2df0*/  SEL R7, R7, R8, !P0 ;  /* 0x0000000807077207 */ /* 0x000fc80004000000 */
[----:B------:R-:W0:Y:S02]  /*2e00*/  I2F.U64.RP R10, R6 ;  /* 0x00000006000a7312 */ /* 0x000e240000309000 */
[----:B0-----:R-:W0:Y:S02]  /*2e10*/  MUFU.RCP R10, R10 ;  /* 0x0000000a000a7308 */ /* 0x001e240000001000 */
[----:B0-----:R-:W-:-:S15]  /*2e20*/  IADD3 R12, PT, PT, R10, 0x1ffffffe, RZ ;  /* 0x1ffffffe0a0c7810 */ /* 0x001fde0007ffe0ff */
[----:B------:R-:W-:-:S15]  /*2e30*/  NOP ;  /* 0x0000000000007918 */ /* 0x000fde0000000000 */
[----:B------:R-:W-:-:S15]  /*2e40*/  NOP ;  /* 0x0000000000007918 */ /* 0x000fde0000000000 */
[----:B------:R-:W-:-:S15]  /*2e50*/  NOP ;  /* 0x0000000000007918 */ /* 0x000fde0000000000 */
[----:B------:R-:W0:Y:S02]  /*2e60*/  F2I.U64.TRUNC R12, R12 ;  /* 0x0000000c000c7311 */ /* 0x000e24000020d800 */
[----:B0-----:R-:W-:-:S04]  /*2e70*/  IMAD.WIDE.U32 R14, R12, R6, RZ ;  /* 0x000000060c0e7225 */ /* 0x001fc800078e00ff */
[----:B------:R-:W-:Y:S01]  /*2e80*/  IMAD R15, R12, R7, R15 ;  /* 0x000000070c0f7224 */ /* 0x000fe200078e020f */
[----:B------:R-:W-:-:S03]  /*2e90*/  IADD3 R17, P0, PT, RZ, -R14, RZ ;  /* 0x8000000eff117210 */ /* 0x000fc60007f1e0ff */
[----:B------:R-:W-:Y:S02]  /*2ea0*/  IMAD R15, R13, R6, R15 ;  /* 0x000000060d0f7224 */ /* 0x000fe400078e020f */
[----:B------:R-:W-:-:S04]  /*2eb0*/  IMAD.HI.U32 R14, R12, R17, RZ ;  /* 0x000000110c0e7227 */ /* 0x000fc800078e00ff */
[----:B------:R-:W-:Y:S02]  /*2ec0*/  IMAD.X R19, RZ, RZ, ~R15, P0 ;  /* 0x000000ffff137224 */ /* 0x000fe400000e0e0f */
[----:B------:R-:W-:Y:S02]  /*2ed0*/  IMAD.MOV.U32 R15, RZ, RZ, R12 ;  /* 0x000000ffff0f7224 */ /* 0x000fe400078e000c */
[-C--:B------:R-:W-:Y:S02]  /*2ee0*/  IMAD R21, R13, R19.reuse, RZ ;  /* 0x000000130d157224 */ /* 0x080fe400078e02ff */
[----:B------:R-:W-:-:S04]  /*2ef0*/  IMAD.WIDE.U32 R14, P0, R12, R19, R14 ;  /* 0x000000130c0e7225 */ /* 0x000fc8000780000e */
[----:B------:R-:W-:-:S04]  /*2f00*/  IMAD.HI.U32 R19, R13, R19, RZ ;  /* 0x000000130d137227 */ /* 0x000fc800078e00ff */
[----:B------:R-:W-:-:S04]  /*2f10*/  IMAD.HI.U32 R14, P1, R13, R17, R14 ;  /* 0x000000110d0e7227 */ /* 0x000fc8000782000e */
[----:B------:R-:W-:Y:S01]  /*2f20*/  IMAD.X R10, R19, 0x1, R13, P0 ;  /* 0x00000001130a7824 */ /* 0x000fe200000e060d */
[----:B------:R-:W-:Y:S02]  /*2f30*/  IADD3 R15, P2, PT, R21, R14, RZ ;  /* 0x0000000e150f7210 */ /* 0x000fe40007f5e0ff */
[----:B------:R-:W-:Y:S02]  /*2f40*/  IADD3 R21, P4, PT, RZ, -R16, RZ ;  /* 0x80000010ff157210 */ /* 0x000fe40007f9e0ff */
[----:B------:R-:W-:Y:S01]  /*2f50*/  IADD3.X R17, PT, PT, RZ, RZ, R10, P2, P1 ;  /* 0x000000ffff117210 */ /* 0x000fe200017e240a */
[----:B------:R-:W-:Y:S01]  /*2f60*/  IMAD.WIDE.U32 R12, R15, R6, RZ ;  /* 0x000000060f0c7225 */ /* 0x000fe200078e00ff */
[----:B------:R-:W-:-:S03]  /*2f70*/  SEL R21, R21, R16, !P3 ;  /* 0x0000001015157207 */ /* 0x000fc60005800000 */
[----:B------:R-:W-:Y:S01]  /*2f80*/  IMAD R10, R15, R7, R13 ;  /* 0x000000070f0a7224 */ /* 0x000fe200078e020d */
[----:B------:R-:W-:-:S03]  /*2f90*/  IADD3 R13, P0, PT, RZ, -R12, RZ ;  /* 0x8000000cff0d7210 */ /* 0x000fc60007f1e0ff */
[----:B------:R-:W-:Y:S02]  /*2fa0*/  IMAD R10, R17, R6, R10 ;  /* 0x00000006110a7224 */ /* 0x000fe400078e020a */
[----:B------:R-:W-:-:S04]  /*2fb0*/  IMAD.HI.U32 R14, R15, R13, RZ ;  /* 0x0000000d0f0e7227 */ /* 0x000fc800078e00ff */
[----:B------:R-:W-:-:S04]  /*2fc0*/  IMAD.X R10, RZ, RZ, ~R10, P0 ;  /* 0x000000ffff0a7224 */ /* 0x000fc800000e0e0a */
[----:B------:R-:W-:-:S04]  /*2fd0*/  IMAD.WIDE.U32 R14, P0, R15, R10, R14 ;  /* 0x0000000a0f0e7225 */ /* 0x000fc8000780000e */
[C---:B------:R-:W-:Y:S02]  /*2fe0*/  IMAD R12, R17.reuse, R10, RZ ;  /* 0x0000000a110c7224 */ /* 0x040fe400078e02ff */
[----:B------:R-:W-:-:S04]  /*2ff0*/  IMAD.HI.U32 R15, P1, R17, R13, R14 ;  /* 0x0000000d110f7227 */ /* 0x000fc8000782000e */
[----:B------:R-:W-:Y:S01]  /*3000*/  IMAD.X R14, RZ, RZ, ~R11, P4 ;  /* 0x000000ffff0e7224 */ /* 0x000fe200020e0e0b */
[----:B------:R-:W-:Y:S01]  /*3010*/  IADD3 R15, P2, PT, R12, R15, RZ ;  /* 0x0000000f0c0f7210 */ /* 0x000fe20007f5e0ff */
[----:B------:R-:W-:-:S03]  /*3020*/  IMAD.HI.U32 R10, R17, R10, RZ ;  /* 0x0000000a110a7227 */ /* 0x000fc600078e00ff */
[----:B------:R-:W-:Y:S01]  /*3030*/  SEL R14, R14, R11, !P3 ;  /* 0x0000000b0e0e7207 */ /* 0x000fe20005800000 */
[----:B------:R-:W-:Y:S01]  /*3040*/  IMAD.HI.U32 R12, R15, R21, RZ ;  /* 0x000000150f0c7227 */ /* 0x000fe200078e00ff */
[----:B------:R-:W-:-:S03]  /*3050*/  IADD3.X R17, PT, PT, R10, R17, RZ, P0, !PT ;  /* 0x000000110a117210 */ /* 0x000fc600007fe4ff */
[----:B------:R-:W-:Y:S01]  /*3060*/  IMAD.MOV.U32 R13, RZ, RZ, RZ ;  /* 0x000000ffff0d7224 */ /* 0x000fe200078e00ff */
[----:B------:R-:W-:Y:S01]  /*3070*/  IADD3.X R17, PT, PT, RZ, RZ, R17, P2, P1 ;  /* 0x000000ffff117210 */ /* 0x000fe200017e2411 */
[----:B------:R-:W-:-:S04]  /*3080*/  IMAD.WIDE.U32 R12, R15, R14, R12 ;  /* 0x0000000e0f0c7225 */ /* 0x000fc800078e000c */
[C---:B------:R-:W-:Y:S02]  /*3090*/  IMAD R15, R17.reuse, R14, RZ ;  /* 0x0000000e110f7224 */ /* 0x040fe400078e02ff */
[----:B------:R-:W-:-:S04]  /*30a0*/  IMAD.HI.U32 R12, P0, R17, R21, R12 ;  /* 0x00000015110c7227 */ /* 0x000fc8000780000c */
[----:B------:R-:W-:Y:S01]  /*30b0*/  IMAD.HI.U32 R10, R17, R14, RZ ;  /* 0x0000000e110a7227 */ /* 0x000fe200078e00ff */
[----:B------:R-:W-:-:S03]  /*30c0*/  IADD3 R15, P1, PT, R15, R12, RZ ;  /* 0x0000000c0f0f7210 */ /* 0x000fc60007f3e0ff */
[----:B------:R-:W-:Y:S02]  /*30d0*/  IMAD.X R10, RZ, RZ, R10, P0 ;  /* 0x000000ffff0a7224 */ /* 0x000fe400000e060a */
[----:B------:R-:W-:-:S04]  /*30e0*/  IMAD.WIDE.U32 R12, R15, R6, RZ ;  /* 0x000000060f0c7225 */ /* 0x000fc800078e00ff */
[----:B------:R-:W-:Y:S01]  /*30f0*/  IMAD.X R17, RZ, RZ, R10, P1 ;  /* 0x000000ffff117224 */ /* 0x000fe200008e060a */
[----:B------:R-:W-:Y:S01]  /*3100*/  IADD3 R21, P1, PT, -R12, R21, RZ ;  /* 0x000000150c157210 */ /* 0x000fe20007f3e1ff */
[----:B------:R-:W-:-:S03]  /*3110*/  IMAD R10, R15, R7, R13 ;  /* 0x000000070f0a7224 */ /* 0x000fc600078e020d */
[-C--:B------:R-:W-:Y:S01]  /*3120*/  ISETP.GE.U32.AND P0, PT, R21, R6.reuse, PT ;  /* 0x000000061500720c */ /* 0x080fe20003f06070 */
[----:B------:R-:W-:-:S04]  /*3130*/  IMAD R10, R17, R6, R10 ;  /* 0x00000006110a7224 */ /* 0x000fc800078e020a */
[----:B------:R-:W-:Y:S01]  /*3140*/  IMAD.X R23, R14, 0x1, ~R10, P1 ;  /* 0x000000010e177824 */ /* 0x000fe200008e0e0a */
[----:B------:R-:W-:Y:S02]  /*3150*/  IADD3 R13, P1, PT, R21, -R6, RZ ;  /* 0x80000006150d7210 */ /* 0x000fe40007f3e0ff */
[----:B------:R-:W-:Y:S02]  /*3160*/  IADD3 R10, P2, PT, R15, 0x1, RZ ;  /* 0x000000010f0a7810 */ /* 0x000fe40007f5e0ff */
[C---:B------:R-:W-:Y:S01]  /*3170*/  ISETP.GE.U32.AND.EX P0, PT, R23.reuse, R7, PT, P0 ;  /* 0x000000071700720c */ /* 0x040fe20003f06100 */
[----:B------:R-:W-:Y:S01]  /*3180*/  IMAD.X R19, R23, 0x1, ~R7, P1 ;  /* 0x0000000117137824 */ /* 0x000fe200008e0e07 */
[----:B------:R-:W-:Y:S02]  /*3190*/  IADD3.X R12, PT, PT, RZ, R17, RZ, P2, !PT ;  /* 0x00000011ff0c7210 */ /* 0x000fe400017fe4ff */
[----:B------:R-:W-:Y:S02]  /*31a0*/  SEL R13, R13, R21, P0 ;  /* 0x000000150d0d7207 */ /* 0x000fe40000000000 */
[----:B------:R-:W-:-:S02]  /*31b0*/  SEL R15, R10, R15, P0 ;  /* 0x0000000f0a0f7207 */ /* 0x000fc40000000000 */
[----:B------:R-:W-:Y:S02]  /*31c0*/  SEL R19, R19, R23, P0 ;  /* 0x0000001713137207 */ /* 0x000fe40000000000 */
[----:B------:R-:W-:Y:S02]  /*31d0*/  ISETP.GE.U32.AND P1, PT, R13, R6, PT ;  /* 0x000000060d00720c */ /* 0x000fe40003f26070 */
[----:B------:R-:W-:Y:S02]  /*31e0*/  SEL R6, R12, R17, P0 ;  /* 0x000000110c067207 */ /* 0x000fe40000000000 */
[----:B------:R-:W-:Y:S02]  /*31f0*/  IADD3 R22, P2, PT, R15, 0x1, RZ ;  /* 0x000000010f167810 */ /* 0x000fe40007f5e0ff */
[----:B------:R-:W-:Y:S02]  /*3200*/  ISETP.GE.U32.AND.EX P0, PT, R19, R7, PT, P1 ;  /* 0x000000071300720c */ /* 0x000fe40003f06110 */
[----:B------:R-:W-:Y:S01]  /*3210*/  LOP3.LUT R10, R8, R11, RZ, 0x3c, !PT ;  /* 0x0000000b080a7212 */ /* 0x000fe200078e3cff */
[----:B------:R-:W-:Y:S01]  /*3220*/  IMAD.X R23, RZ, RZ, R6, P2 ;  /* 0x000000ffff177224 */ /* 0x000fe200010e0606 */
[----:B------:R-:W-:-:S02]  /*3230*/  SEL R22, R22, R15, P0 ;  /* 0x0000000f16167207 */ /* 0x000fc40000000000 */
[----:B------:R-:W-:Y:S02]  /*3240*/  ISETP.GE.AND P1, PT, R10, RZ, PT ;  /* 0x000000ff0a00720c */ /* 0x000fe40003f26270 */
[----:B------:R-:W-:Y:S02]  /*3250*/  SEL R23, R23, R6, P0 ;  /* 0x0000000617177207 */ /* 0x000fe40000000000 */
[-C--:B------:R-:W-:Y:S02]  /*3260*/  IADD3 R7, P2, PT, RZ, -R22.reuse, RZ ;  /* 0x80000016ff077210 */ /* 0x080fe40007f5e0ff */
[----:B------:R-:W-:Y:S02]  /*3270*/  ISETP.NE.U32.AND P0, PT, R9, RZ, PT ;  /* 0x000000ff0900720c */ /* 0x000fe40003f05070 */
[----:B------:R-:W-:Y:S01]  /*3280*/  SEL R22, R7, R22, !P1 ;  /* 0x0000001607167207 */ /* 0x000fe20004800000 */
[----:B------:R-:W-:Y:S01]  /*3290*/  IMAD.X R6, RZ, RZ, ~R23, P2 ;  /* 0x000000ffff067224 */ /* 0x000fe200010e0e17 */
[----:B------:R-:W-:Y:S01]  /*32a0*/  ISETP.NE.AND.EX P0, PT, R8, RZ, PT, P0 ;  /* 0x000000ff0800720c */ /* 0x000fe20003f05300 */
[----:B------:R-:W-:-:S03]  /*32b0*/  IMAD.MOV.U32 R7, RZ, RZ, 0x0 ;  /* 0x00000000ff077424 */ /* 0x000fc600078e00ff */
[----:B------:R-:W-:Y:S01]  /*32c0*/  SEL R23, R6, R23, !P1 ;  /* 0x0000001706177207 */ /* 0x000fe20004800000 */
[----:B------:R-:W-:Y:S01]  /*32d0*/  IMAD.MOV.U32 R6, RZ, RZ, R2 ;  /* 0x000000ffff067224 */ /* 0x000fe200078e0002 */
[----:B------:R-:W-:Y:S02]  /*32e0*/  SEL R22, R22, 0xffffffff, P0 ;  /* 0xffffffff16167807 */ /* 0x000fe40000000000 */
[----:B------:R-:W-:Y:S01]  /*32f0*/  SEL R23, R23, 0xffffffff, P0 ;  /* 0xffffffff17177807 */ /* 0x000fe20000000000 */
[----:B------:R-:W-:Y:S06]  /*3300*/  RET.REL.NODEC R6 `(_ZN2at6native13im2col_kernelIN3c108BFloat16EEEvlPKT_llllllllllllPS4_) ;  /* 0xffffffcc063c7950 */ /* 0x000fec0003c3ffff */
.L_x_15:
[----:B------:R-:W-:-:S00]  /*3310*/  BRA `(.L_x_15) ;  /* 0xfffffffc00fc7947 */ /* 0x000fc0000383ffff */
[----:B------:R-:W-:-:S00]  /*3320*/  NOP ;  /* 0x0000000000007918 */ /* 0x000fc00000000000 */
        /* <DEDUP_REMOVED lines=13> */
.L_x_516:


//--------------------- .text._ZN2at6native13im2col_kernelIN3c104HalfEEEvlPKT_llllllllllllPS4_ --------------------------
	.section	.text._ZN2at6native13im2col_kernelIN3c104HalfEEEvlPKT_llllllllllllPS4_,"ax",@progbits
	.align	128
        .global         _ZN2at6native13im2col_kernelIN3c104HalfEEEvlPKT_llllllllllllPS4_
        .type           _ZN2at6native13im2col_kernelIN3c104HalfEEEvlPKT_llllllllllllPS4_,@function
        .size           _ZN2at6native13im2col_kernelIN3c104HalfEEEvlPKT_llllllllllllPS4_,(.L_x_517 - _ZN2at6native13im2col_kernelIN3c104HalfEEEvlPKT_llllllllllllPS4_)
        .other          _ZN2at6native13im2col_kernelIN3c104HalfEEEvlPKT_llllllllllllPS4_,@"STO_CUDA_ENTRY STV_DEFAULT"
_ZN2at6native13im2col_kernelIN3c104HalfEEEvlPKT_llllllllllllPS4_:
.text._ZN2at6native13im2col_kernelIN3c104HalfEEEvlPKT_llllllllllllPS4_:
        /* <DEDUP_REMOVED lines=29> */
.L_x_30:
        /* <DEDUP_REMOVED lines=31> */
.L_x_17:
[----:B------:R-:W0:Y:S01]  /*03c0*/  LDCU.64 UR6, c[0x0][0x3e8] ;  /* 0x00007d00ff0677ac */ /* 0x000e220008000a00 */
[----:B-----5:R-:W-:Y:S01]  /*03d0*/  IMAD.MOV.U32 R16, RZ, RZ, R7 ;  /* 0x000000ffff107224 */ /* 0x020fe200078e0007 */
[----:B------:R-:W-:Y:S01]  /*03e0*/  MOV R2, 0x430 ;  /* 0x0000043000027802 */ /* 0x000fe20000000f00 */
[----:B------:R-:W-:Y:S01]  /*03f0*/  IMAD.MOV.U32 R11, RZ, RZ, R6 ;  /* 0x000000ffff0b7224 */ /* 0x000fe200078e0006 */
[----:B0-----:R-:W-:Y:S01]  /*0400*/  MOV R9, UR6 ;  /* 0x0000000600097c02 */ /* 0x001fe20008000f00 */
[----:B------:R-:W-:-:S07]  /*0410*/  IMAD.U32 R8, RZ, RZ, UR7 ;  /* 0x00000007ff087e24 */ /* 0x000fce000f8e00ff */
[----:B------:R-:W-:Y:S05]  /*0420*/  CALL.REL.NOINC `($__internal_1_$__cuda_sm20_div_s64) ;  /* 0x00000028005c7944 */ /* 0x000fea0003c00000 */
        /* <DEDUP_REMOVED lines=12> */
.L_x_18:
[----:B------:R-:W-:Y:S05]  /*04f0*/  BSYNC.RECONVERGENT B0 ;  /* 0x0000000000007941 */ /* 0x000fea0003800200 */
.L_x_16:
        /* <DEDUP_REMOVED lines=31> */
.L_x_20:
[----:B------:R-:W0:Y:S01]  /*06f0*/  LDCU.64 UR6, c[0x0][0x3e0] ;  /* 0x00007c00ff0677ac */ /* 0x000e220008000a00 */
[----:B------:R-:W-:Y:S01]  /*0700*/  IMAD.MOV.U32 R16, RZ, RZ, R4 ;  /* 0x000000ffff107224 */ /* 0x000fe200078e0004 */
[----:B------:R-:W-:Y:S01]  /*0710*/  MOV R2, 0x760 ;  /* 0x0000076000027802 */ /* 0x000fe20000000f00 */
[----:B------:R-:W-:Y:S01]  /*0720*/  IMAD.MOV.U32 R11, RZ, RZ, R5 ;  /* 0x000000ffff0b7224 */ /* 0x000fe200078e0005 */
[----:B0-----:R-:W-:Y:S01]  /*0730*/  MOV R9, UR6 ;  /* 0x0000000600097c02 */ /* 0x001fe20008000f00 */
[----:B------:R-:W-:-:S07]  /*0740*/  IMAD.U32 R8, RZ, RZ, UR7 ;  /* 0x00000007ff087e24 */ /* 0x000fce000f8e00ff */
[----:B------:R-:W-:Y:S05]  /*0750*/  CALL.REL.NOINC `($__internal_1_$__cuda_sm20_div_s64) ;  /* 0x0000002400907944 */ /* 0x000fea0003c00000 */
        /* <DEDUP_REMOVED lines=10> */
.L_x_21:
[----:B------:R-:W-:Y:S05]  /*0800*/  BSYNC.RECONVERGENT B0 ;  /* 0x0000000000007941 */ /* 0x000fea0003800200 */
.L_x_19:
        /* <DEDUP_REMOVED lines=76> */
.L_x_29:
        /* <DEDUP_REMOVED lines=78> */
.L_x_23:
        /* <DEDUP_REMOVED lines=161> */
.L_x_22:
        /* <DEDUP_REMOVED lines=134> */
.L_x_25:
        /* <DEDUP_REMOVED lines=78> */
.L_x_26:
        /* <DEDUP_REMOVED lines=44> */
.L_x_28:
[----:B------:R-:W-:Y:S05]  /*2bc0*/  BSYNC.RECONVERGENT B0 ;  /* 0x0000000000007941 */ /* 0x000fea0003800200 */
.L_x_27:
        /* <DEDUP_REMOVED lines=9> */
.L_x_24:
        /* <DEDUP_REMOVED lines=20> */
        .weak           $__internal_1_$__cuda_sm20_div_s64
        .type           $__internal_1_$__cuda_sm20_div_s64,@function
        .size           $__internal_1_$__cuda_sm20_div_s64,(.L_x_517 - $__internal_1_$__cuda_sm20_div_s64)
$__internal_1_$__cuda_sm20_div_s64:
        /* <DEDUP_REMOVED lines=86> */
[----:B------:R-:W-:Y:S06]  /*3300*/  RET.REL.NODEC R6 `(_ZN2at6native13im2col_kernelIN3c104HalfEEEvlPKT_llllllllllllPS4_) ;  /* 0xffffffcc063c7950 */ /* 0x000fec0003c3ffff */
.L_x_31:
        /* <DEDUP_REMOVED lines=15> */
.L_x_517:


//--------------------- .text._ZN2at6native13im2col_kernelIfEEvlPKT_llllllllllllPS2_ --------------------------
	.section	.text._ZN2at6native13im2col_kernelIfEEvlPKT_llllllllllllPS2_,"ax",@progbits
	.align	128
        .global         _ZN2at6native13im2col_kernelIfEEvlPKT_llllllllllllPS2_
        .type           _ZN2at6native13im2col_kernelIfEEvlPKT_llllllllllllPS2_,@function
        .size           _ZN2at6native13im2col_kernelIfEEvlPKT_llllllllllllPS2_,(.L_x_518 - _ZN2at6native13im2col_kernelIfEEvlPKT_llllllllllllPS2_)
        .other          _ZN2at6native13im2col_kernelIfEEvlPKT_llllllllllllPS2_,@"STO_CUDA_ENTRY STV_DEFAULT"
_ZN2at6native13im2col_kernelIfEEvlPKT_llllllllllllPS2_:
.text._ZN2at6native13im2col_kernelIfEEvlPKT_llllllllllllPS2_:
        /* <DEDUP_REMOVED lines=26> */
[----:B0-----:R-:W-:-:S12]  /*01a0*/  USHF.L.U32 UR5, UR6, 0x2, URZ ;  /* 0x0000000206057899 */ /* 0x001fd800080006ff */
.L_x_46:
[----:B------:R-:W3:Y:S01]  /*01b0*/  LDL R6, [R1+0x30] ;  /* 0x0000300001067983 */ /* 0x000ee20000100800 */
[----:B------:R-:W3:Y:S03]  /*01c0*/  LDCU UR6, c[0x0][0x3ec] ;  /* 0x00007d80ff0677ac */ /* 0x000ee60008000800 */
[----:B------:R0:W5:Y:S01]  /*01d0*/  LDL R7, [R1+0x2c] ;  /* 0x00002c0001077983 */ /* 0x0001620000100800 */
[----:B------:R-:W-:Y:S01]  /*01e0*/  BSSY.RECONVERGENT B0, `(.L_x_32) ;  /* 0x000002f000007945 */ /* 0x000fe20003800200 */
[----:B---3--:R-:W-:-:S04]  /*01f0*/  LOP3.LUT R0, R6, UR6, RZ, 0xfc, !PT ;  /* 0x0000000606007c12 */ /* 0x008fc8000f8efcff */
[----:B------:R-:W-:-:S13]  /*0200*/  ISETP.NE.U32.AND P0, PT, R0, RZ, PT ;  /* 0x000000ff0000720c */ /* 0x000fda0003f05070 */
[----:B012---:R-:W-:Y:S05]  /*0210*/  @P0 BRA `(.L_x_33) ;  /* 0x0000000000600947 */ /* 0x007fea0003800000 */
[----:B------:R-:W0:Y:S02]  /*0220*/  LDCU UR6, c[0x0][0x3e8] ;  /* 0x00007d00ff0677ac */ /* 0x000e240008000800 */
[----:B0-----:R-:W0:Y:S01]  /*0230*/  I2F.U32.RP R0, UR6 ;  /* 0x0000000600007d06 */ /* 0x001e220008209000 */
[----:B------:R-:W-:-:S07]  /*0240*/  ISETP.NE.U32.AND P2, PT, RZ, UR6, PT ;  /* 0x00000006ff007c0c */ /* 0x000fce000bf45070 */
[----:B0-----:R-:W0:Y:S02]  /*0250*/  MUFU.RCP R0, R0 ;  /* 0x0000000000007308 */ /* 0x001e240000001000 */
[----:B0-----:R-:W-:-:S06]  /*0260*/  VIADD R2, R0, 0xffffffe ;  /* 0x0ffffffe00027836 */ /* 0x001fcc0000000000 */
[----:B------:R0:W1:Y:S02]  /*0270*/  F2I.FTZ.U32.TRUNC.NTZ R3, R2 ;  /* 0x0000000200037305 */ /* 0x000064000021f000 */
[----:B0-----:R-:W-:Y:S01]  /*0280*/  IMAD.MOV.U32 R2, RZ, RZ, RZ ;  /* 0x000000ffff027224 */ /* 0x001fe200078e00ff */
[----:B-1----:R-:W-:-:S05]  /*0290*/  IADD3 R5, PT, PT, RZ, -R3, RZ ;  /* 0x80000003ff057210 */ /* 0x002fca0007ffe0ff */
[----:B------:R-:W-:-:S04]  /*02a0*/  IMAD R5, R5, UR6, RZ ;  /* 0x0000000605057c24 */ /* 0x000fc8000f8e02ff */
[----:B------:R-:W-:-:S04]  /*02b0*/  IMAD.HI.U32 R3, R3, R5, R2 ;  /* 0x0000000503037227 */ /* 0x000fc800078e0002 */
[----:B------:R-:W-:Y:S02]  /*02c0*/  HFMA2 R5, -RZ, RZ, 0, 0 ;  /* 0x00000000ff057431 */ /* 0x000fe400000001ff */
[----:B-----5:R-:W-:-:S04]  /*02d0*/  IMAD.HI.U32 R4, R3, R7, RZ ;  /* 0x0000000703047227 */ /* 0x020fc800078e00ff */
[----:B------:R-:W-:-:S04]  /*02e0*/  IMAD.MOV R3, RZ, RZ, -R4 ;  /* 0x000000ffff037224 */ /* 0x000fc800078e0a04 */
[----:B------:R-:W-:-:S05]  /*02f0*/  IMAD R3, R3, UR6, R7 ;  /* 0x0000000603037c24 */ /* 0x000fca000f8e0207 */
[----:B------:R-:W-:-:S13]  /*0300*/  ISETP.GE.U32.AND P0, PT, R3, UR6, PT ;  /* 0x0000000603007c0c */ /* 0x000fda000bf06070 */
[----:B------:R-:W-:Y:S01]  /*0310*/  @P0 VIADD R3, R3, -UR6 ;  /* 0x8000000603030c36 */ /* 0x000fe20008000000 */
[----:B------:R-:W-:-:S04]  /*0320*/  @P0 IADD3 R4, PT, PT, R4, 0x1, RZ ;  /* 0x0000000104040810 */ /* 0x000fc80007ffe0ff */
[----:B------:R-:W-:Y:S01]  /*0330*/  ISETP.GE.U32.AND P1, PT, R3, UR6, PT ;  /* 0x0000000603007c0c */ /* 0x000fe2000bf26070 */
[----:B------:R-:W-:-:S12]  /*0340*/  IMAD.MOV.U32 R3, RZ, RZ, RZ ;  /* 0x000000ffff037224 */ /* 0x000fd800078e00ff */
[----:B------:R-:W-:Y:S01]  /*0350*/  @P1 VIADD R4, R4, 0x1 ;  /* 0x0000000104041836 */ /* 0x000fe20000000000 */
[----:B------:R-:W-:-:S05]  /*0360*/  @!P2 LOP3.LUT R4, RZ, UR6, RZ, 0x33, !PT ;  /* 0x00000006ff04ac12 */ /* 0x000fca000f8e33ff */
[----:B------:R-:W-:-:S04]  /*0370*/  IMAD.MOV R0, RZ, RZ, -R4 ;  /* 0x000000ffff007224 */ /* 0x000fc800078e0a04 */
[----:B------:R-:W-:Y:S01]  /*0380*/  IMAD R0, R0, UR6, R7 ;  /* 0x0000000600007c24 */ /* 0x000fe2000f8e0207 */
[----:B------:R-:W-:Y:S06]  /*0390*/  BRA `(.L_x_34) ;  /* 0x00000000004c7947 */ /* 0x000fec0003800000 */
.L_x_33:
[----:B------:R-:W0:Y:S01]  /*03a0*/  LDCU.64 UR6, c[0x0][0x3e8] ;  /* 0x00007d00ff0677ac */ /* 0x000e220008000a00 */
[----:B-----5:R-:W-:Y:S01]  /*03b0*/  IMAD.MOV.U32 R16, RZ, RZ, R7 ;  /* 0x000000ffff107224 */ /* 0x020fe200078e0007 */
[----:B------:R-:W-:Y:S02]  /*03c0*/  MOV R11, R6 ;  /* 0x00000006000b7202 */ /* 0x000fe40000000f00 */
[----:B------:R-:W-:Y:S01]  /*03d0*/  MOV R2, 0x410 ;  /* 0x0000041000027802 */ /* 0x000fe20000000f00 */
[----:B0-----:R-:W-:Y:S02]  /*03e0*/  IMAD.U32 R9, RZ, RZ, UR6 ;  /* 0x00000006ff097e24 */ /* 0x001fe4000f8e00ff */
[----:B------:R-:W-:-:S07]  /*03f0*/  IMAD.U32 R8, RZ, RZ, UR7 ;  /* 0x00000007ff087e24 */ /* 0x000fce000f8e00ff */
[----:B--2---:R-:W-:Y:S05]  /*0400*/  CALL.REL.NOINC `($__internal_2_$__cuda_sm20_div_s64) ;  /* 0x0000002400f47944 */ /* 0x004fea0003c00000 */
[----:B------:R-:W2:Y:S01]  /*0410*/  LDL R3, [R1+0x30] ;  /* 0x0000300001037983 */ /* 0x000ea20000100800 */
[----:B------:R-:W0:Y:S03]  /*0420*/  LDCU.64 UR6, c[0x0][0x3e8] ;  /* 0x00007d00ff0677ac */ /* 0x000e260008000a00 */
[----:B------:R-:W2:Y:S01]  /*0430*/  LDL R2, [R1+0x2c] ;  /* 0x00002c0001027983 */ /* 0x000ea20000100800 */
[-C--:B------:R-:W-:Y:S02]  /*0440*/  IADD3 R5, P0, PT, RZ, -R22.reuse, RZ ;  /* 0x80000016ff057210 */ /* 0x080fe40007f1e0ff */
[----:B------:R-:W-:-:S03]  /*0450*/  MOV R4, R22 ;  /* 0x0000001600047202 */ /* 0x000fc60000000f00 */
[----:B------:R-:W-:-:S04]  /*0460*/  IMAD.X R0, RZ, RZ, ~R23, P0 ;  /* 0x000000ffff007224 */ /* 0x000fc800000e0e17 */
[----:B0-----:R-:W-:Y:S02]  /*0470*/  IMAD R0, R0, UR6, RZ ;  /* 0x0000000600007c24 */ /* 0x001fe4000f8e02ff */
[----:B--2---:R-:W-:-:S04]  /*0480*/  IMAD.WIDE.U32 R2, R5, UR6, R2 ;  /* 0x0000000605027c25 */ /* 0x004fc8000f8e0002 */
[----:B------:R-:W-:Y:S02]  /*0490*/  IMAD R5, R5, UR7, R0 ;  /* 0x0000000705057c24 */ /* 0x000fe4000f8e0200 */
[----:B------:R-:W-:Y:S02]  /*04a0*/  IMAD.MOV.U32 R0, RZ, RZ, R2 ;  /* 0x000000ffff007224 */ /* 0x000fe400078e0002 */
[----:B------:R-:W-:Y:S02]  /*04b0*/  IMAD.IADD R3, R3, 0x1, R5 ;  /* 0x0000000103037824 */ /* 0x000fe400078e0205 */
[----:B------:R-:W-:-:S07]  /*04c0*/  IMAD.MOV.U32 R5, RZ, RZ, R23 ;  /* 0x000000ffff057224 */ /* 0x000fce00078e0017 */
.L_x_34:
[----:B--2---:R-:W-:Y:S05]  /*04d0*/  BSYNC.RECONVERGENT B0 ;  /* 0x0000000000007941 */ /* 0x004fea0003800200 */
.L_x_32:
[----:B------:R-:W0:Y:S01]  /*04e0*/  LDCU UR6, c[0x0][0x3e4] ;  /* 0x00007c80ff0677ac */ /* 0x000e220008000800 */
[----:B------:R-:W-:Y:S01]  /*04f0*/  BSSY.RECONVERGENT B0, `(.L_x_35) ;  /* 0x000002f000007945 */ /* 0x000fe20003800200 */
[----:B0-----:R-:W-:-:S05]  /*0500*/  IMAD.U32 R11, RZ, RZ, UR6 ;  /* 0x00000006ff0b7e24 */ /* 0x001fca000f8e00ff */
[----:B------:R-:W-:-:S04]  /*0510*/  LOP3.LUT R2, R5, R11, RZ, 0xfc, !PT ;  /* 0x0000000b05027212 */ /* 0x000fc800078efcff */
[----:B------:R-:W-:-:S13]  /*0520*/  ISETP.NE.U32.AND P0, PT, R2, RZ, PT ;  /* 0x000000ff0200720c */ /* 0x000fda0003f05070 */
[----:B------:R-:W-:Y:S05]  /*0530*/  @P0 BRA `(.L_x_36) ;  /* 0x0000000000640947 */ /* 0x000fea0003800000 */
[----:B------:R-:W0:Y:S01]  /*0540*/  LDCU UR6, c[0x0][0x3e0] ;  /* 0x00007c00ff0677ac */ /* 0x000e220008000800 */
[----:B------:R-:W-:Y:S02]  /*0550*/  HFMA2 R8, -RZ, RZ, 0, 0 ;  /* 0x00000000ff087431 */ /* 0x000fe400000001ff */
[----:B------:R-:W-:Y:S02]  /*0560*/  IMAD.MOV.U32 R23, RZ, RZ, RZ ;  /* 0x000000ffff177224 */ /* 0x000fe400078e00ff */
[----:B0-----:R-:W-:-:S04]  /*0570*/  IMAD.U32 R13, RZ, RZ, UR6 ;  /* 0x00000006ff0d7e24 */ /* 0x001fc8000f8e00ff */
[----:B------:R-:W0:Y:S01]  /*0580*/  I2F.U32.RP R2, R13 ;  /* 0x0000000d00027306 */ /* 0x000e220000209000 */
[----:B------:R-:W-:-:S07]  /*0590*/  ISETP.NE.U32.AND P2, PT, R13, RZ, PT ;  /* 0x000000ff0d00720c */ /* 0x000fce0003f45070 */
[----:B0-----:R-:W0:Y:S02]  /*05a0*/  MUFU.RCP R2, R2 ;  /* 0x0000000200027308 */ /* 0x001e240000001000 */
[----:B0-----:R-:W-:-:S06]  /*05b0*/  IADD3 R6, PT, PT, R2, 0xffffffe, RZ ;  /* 0x0ffffffe02067810 */ /* 0x001fcc0007ffe0ff */
        /* <DEDUP_REMOVED lines=17> */
.L_x_36:
[----:B------:R-:W0:Y:S01]  /*06d0*/  LDCU.64 UR6, c[0x0][0x3e0] ;  /* 0x00007c00ff0677ac */ /* 0x000e220008000a00 */
[----:B------:R-:W-:Y:S01]  /*06e0*/  IMAD.MOV.U32 R16, RZ, RZ, R4 ;  /* 0x000000ffff107224 */ /* 0x000fe200078e0004 */
[----:B------:R-:W-:Y:S01]  /*06f0*/  MOV R2, 0x740 ;  /* 0x0000074000027802 */ /* 0x000fe20000000f00 */
[----:B------:R-:W-:Y:S02]  /*0700*/  IMAD.MOV.U32 R11, RZ, RZ, R5 ;  /* 0x000000ffff0b7224 */ /* 0x000fe400078e0005 */
[----:B0-----:R-:W-:Y:S01]  /*0710*/  IMAD.U32 R9, RZ, RZ, UR6 ;  /* 0x00000006ff097e24 */ /* 0x001fe2000f8e00ff */
[----:B------:R-:W-:-:S07]  /*0720*/  MOV R8, UR7 ;  /* 0x0000000700087c02 */ /* 0x000fce0008000f00 */
[----:B------:R-:W-:Y:S05]  /*0730*/  CALL.REL.NOINC `($__internal_2_$__cuda_sm20_div_s64) ;  /* 0x0000002400287944 */ /* 0x000fea0003c00000 */
[----:B------:R-:W0:Y:S01]  /*0740*/  LDCU.64 UR6, c[0x0][0x3e0] ;  /* 0x00007c00ff0677ac */ /* 0x000e220008000a00 */
[----:B------:R-:W-:-:S05]  /*0750*/  IADD3 R7, P0, PT, RZ, -R22, RZ ;  /* 0x80000016ff077210 */ /* 0x000fca0007f1e0ff */
[----:B------:R-:W-:Y:S02]  /*0760*/  IMAD.X R2, RZ, RZ, ~R23, P0 ;  /* 0x000000ffff027224 */ /* 0x000fe400000e0e17 */
[----:B0-----:R-:W-:Y:S01]  /*0770*/  IMAD.U32 R13, RZ, RZ, UR6 ;  /* 0x00000006ff0d7e24 */ /* 0x001fe2000f8e00ff */
[----:B------:R-:W-:-:S03]  /*0780*/  MOV R11, UR7 ;  /* 0x00000007000b7c02 */ /* 0x000fc60008000f00 */
[-C--:B------:R-:W-:Y:S02]  /*0790*/  IMAD R2, R2, R13.reuse, RZ ;  /* 0x0000000d02027224 */ /* 0x080fe400078e02ff */
[----:B------:R-:W-:-:S04]  /*07a0*/  IMAD.WIDE.U32 R4, R7, R13, R4 ;  /* 0x0000000d07047225 */ /* 0x000fc800078e0004 */
[----:B------:R-:W-:Y:S02]  /*07b0*/  IMAD R7, R7, R11, R2 ;  /* 0x0000000b07077224 */ /* 0x000fe400078e0202 */
[----:B------:R-:W-:Y:S02]  /*07c0*/  IMAD.MOV.U32 R9, RZ, RZ, R4 ;  /* 0x000000ffff097224 */ /* 0x000fe400078e0004 */
[----:B------:R-:W-:-:S07]  /*07d0*/  IMAD.IADD R8, R5, 0x1, R7 ;  /* 0x0000000105087824 */ /* 0x000fce00078e0207 */
.L_x_37:
[----:B------:R-:W-:Y:S05]  /*07e0*/  BSYNC.RECONVERGENT B0 ;  /* 0x0000000000007941 */ /* 0x000fea0003800200 */
.L_x_35:
[----:B------:R-:W0:Y:S01]  /*07f0*/  LDCU.128 UR12, c[0x0][0x3a0] ;  /* 0x00007400ff0c77ac */ /* 0x000e220008000c00 */
[----:B------:R-:W1:Y:S01]  /*0800*/  LDC.64 R54, c[0x0][0x3b0] ;  /* 0x0000ec00ff367b82 */ /* 0x000e620000000a00 */
[----:B------:R-:W-:Y:S02]  /*0810*/  MOV R6, R9 ;  /* 0x0000000900067202 */ /* 0x000fe40000000f00 */
[----:B------:R-:W-:-:S05]  /*0820*/  CS2R R52, SRZ ;  /* 0x0000000000347805 */ /* 0x000fca000001ff00 */
[----:B------:R-:W2:Y:S01]  /*0830*/  LDC.64 R50, c[0x0][0x3b8] ;  /* 0x0000ee00ff327b82 */ /* 0x000ea20000000a00 */
[----:B0-----:R-:W-:Y:S02]  /*0840*/  UIMAD UR8, UR15, UR12, URZ ;  /* 0x0000000c0f0872a4 */ /* 0x001fe4000f8e02ff */
[----:B------:R-:W-:Y:S02]  /*0850*/  UIMAD.WIDE.U32 UR6, UR14, UR12, URZ ;  /* 0x0000000c0e0672a5 */ /* 0x000fe4000f8e00ff */
[----:B------:R-:W-:Y:S01]  /*0860*/  UIMAD UR8, UR14, UR13, UR8 ;  /* 0x0000000d0e0872a4 */ /* 0x000fe2000f8e0208 */
[----:B------:R-:W0:Y:S01]  /*0870*/  LDCU.64 UR12, c[0x0][0x3e8] ;  /* 0x00007d00ff0c77ac */ /* 0x000e220008000a00 */
[----:B-1----:R-:W-:Y:S02]  /*0880*/  IADD3 R54, P0, PT, RZ, -R54, RZ ;  /* 0x80000036ff367210 */ /* 0x002fe40007f1e0ff */
[----:B------:R-:W-:Y:S01]  /*0890*/  IMAD.WIDE.U32 R4, R13, UR6, RZ ;  /* 0x000000060d047c25 */ /* 0x000fe2000f8e00ff */
[----:B------:R-:W-:-:S03]  /*08a0*/  UIADD3 UR7, UPT, UPT, UR7, UR8, URZ ;  /* 0x0000000807077290 */ /* 0x000fc6000fffe0ff */
[----:B------:R-:W-:-:S03]  /*08b0*/  IMAD.X R55, RZ, RZ, ~R55, P0 ;  /* 0x000000ffff377224 */ /* 0x000fc600000e0e37 */
[----:B------:R-:W1:Y:S01]  /*08c0*/  LDCU.128 UR8, c[0x0][0x3c0] ;  /* 0x00007800ff0877ac */ /* 0x000e620008000c00 */
[----:B------:R-:W-:Y:S01]  /*08d0*/  IMAD R2, R13, UR7, RZ ;  /* 0x000000070d027c24 */ /* 0x000fe2000f8e02ff */
[----:B--2---:R-:W-:-:S03]  /*08e0*/  SHF.L.U64.HI R57, R50, 0x2, R51 ;  /* 0x0000000232397819 */ /* 0x004fc60000010233 */
[----:B------:R-:W-:Y:S01]  /*08f0*/  IMAD R7, R11, UR6, R2 ;  /* 0x000000060b077c24 */ /* 0x000fe2000f8e0202 */
[----:B------:R-:W2:Y:S03]  /*0900*/  LDCU.64 UR6, c[0x0][0x3f0] ;  /* 0x00007e00ff0677ac */ /* 0x000ea60008000a00 */
        /* <DEDUP_REMOVED lines=15> */
[----:B--2---:R-:W-:Y:S01]  /*0a00*/  LEA R17, P1, R18, UR6, 0x2 ;  /* 0x0000000612117c11 */ /* 0x004fe2000f8210ff */
[----:B------:R-:W-:Y:S01]  /*0a10*/  IMAD.WIDE.U32 R54, R9, UR8, R54 ;  /* 0x0000000809367c25 */ /* 0x000fe2000f8e0036 */
[----:B------:R-:W-:-:S03]  /*0a20*/  IADD3 R7, PT, PT, R19, R7, RZ ;  /* 0x0000000713077210 */ /* 0x000fc60007ffe0ff */
[----:B------:R-:W-:Y:S01]  /*0a30*/  IMAD R19, R0, UR11, R3 ;  /* 0x0000000b00137c24 */ /* 0x000fe2000f8e0203 */
[----:B------:R-:W-:Y:S01]  /*0a40*/  LEA.HI.X R18, R18, UR7, R7, 0x2, P1 ;  /* 0x0000000712127c11 */ /* 0x000fe200088f1407 */
[----:B------:R-:W-:Y:S01]  /*0a50*/  IMAD.WIDE.U32 R2, R0, UR10, RZ ;  /* 0x0000000a00027c25 */ /* 0x000fe2000f8e00ff */
[----:B------:R-:W-:-:S03]  /*0a60*/  IADD3 R56, PT, PT, R55, R21, RZ ;  /* 0x0000001537387210 */ /* 0x000fc60007ffe0ff */
[----:B------:R-:W-:Y:S01]  /*0a70*/  IMAD.X R7, RZ, RZ, ~R51, P0 ;  /* 0x000000ffff077224 */ /* 0x000fe200000e0e33 */
[----:B------:R-:W-:Y:S01]  /*0a80*/  IADD3 R19, PT, PT, R3, R19, RZ ;  /* 0x0000001303137210 */ /* 0x000fe20007ffe0ff */
[----:B------:R-:W-:Y:S02]  /*0a90*/  IMAD.SHL.U32 R15, R2, 0x4, RZ ;  /* 0x00000004020f7824 */ /* 0x000fe400078e00ff */
[----:B-1----:R-:W-:Y:S01]  /*0aa0*/  IMAD.WIDE.U32 R8, R4, 0x7, R6 ;  /* 0x0000000704087825 */ /* 0x002fe200078e0006 */
[----:B------:R-:W-:Y:S02]  /*0ab0*/  SHF.L.U64.HI R0, R2, 0x2, R19 ;  /* 0x0000000202007819 */ /* 0x000fe40000010213 */
[----:B------:R-:W-:Y:S01]  /*0ac0*/  LEA R15, P0, -R50, R15, 0x2 ;  /* 0x0000000f320f7211 */ /* 0x000fe200078011ff */
[----:B------:R-:W-:Y:S01]  /*0ad0*/  IMAD R14, R5, 0x7, RZ ;  /* 0x00000007050e7824 */ /* 0x000fe200078e02ff */
[----:B------:R-:W-:Y:S01]  /*0ae0*/  IADD3 R58, P1, PT, R2, R8, RZ ;  /* 0x00000008023a7210 */ /* 0x000fe20007f3e0ff */
[----:B------:R-:W-:-:S02]  /*0af0*/  IMAD.WIDE.U32 R12, R4, 0x5, R6 ;  /* 0x00000005040c7825 */ /* 0x000fc400078e0006 */
[----:B------:R-:W-:Y:S01]  /*0b00*/  STL [R1+0x28], R15 ;  /* 0x0000280f01007387 */ /* 0x000fe20000100800 */
[----:B------:R-:W-:Y:S01]  /*0b10*/  IADD3.X R59, PT, PT, R19, R9, R14, P1, !PT ;  /* 0x00000009133b7210 */ /* 0x000fe20000ffe40e */
[----:B------:R-:W-:Y:S01]  /*0b20*/  IMAD R20, R5, 0x5, RZ ;  /* 0x0000000505147824 */ /* 0x000fe200078e02ff */
[----:B------:R-:W-:Y:S01]  /*0b30*/  IADD3 R24, P3, PT, R2, R12, RZ ;  /* 0x0000000c02187210 */ /* 0x000fe20007f7e0ff */
[----:B------:R-:W-:-:S03]  /*0b40*/  IMAD.WIDE.U32 R10, R4, 0x6, R6 ;  /* 0x00000006040a7825 */ /* 0x000fc600078e0006 */
[----:B------:R-:W-:Y:S01]  /*0b50*/  IADD3.X R25, PT, PT, R19, R13, R20, P3, !PT ;  /* 0x0000000d13197210 */ /* 0x000fe20001ffe414 */
[----:B------:R-:W-:Y:S01]  /*0b60*/  IMAD.X R57, R0, 0x1, ~R57, P0 ;  /* 0x0000000100397824 */ /* 0x000fe200000e0e39 */
[C---:B------:R-:W-:Y:S01]  /*0b70*/  IADD3 R8, P0, P1, R2.reuse, R4, -R50 ;  /* 0x0000000402087210 */ /* 0x040fe2000791e832 */
[----:B------:R-:W-:Y:S01]  /*0b80*/  IMAD R16, R5, 0x6, RZ ;  /* 0x0000000605107824 */ /* 0x000fe200078e02ff */
[----:B------:R-:W-:Y:S01]  /*0b90*/  IADD3 R60, P2, PT, R2, R10, RZ ;  /* 0x0000000a023c7210 */ /* 0x000fe20007f5e0ff */
[C---:B------:R-:W-:Y:S01]  /*0ba0*/  IMAD.SHL.U32 R3, R4.reuse, 0x2, RZ ;  /* 0x0000000204037824 */ /* 0x040fe200078e00ff */
[C---:B------:R-:W-:Y:S01]  /*0bb0*/  IADD3.X R9, PT, PT, R19.reuse, R5, ~R51, P0, P1 ;  /* 0x0000000513097210 */ /* 0x040fe200007e2c33 */
[C---:B------:R-:W-:Y:S01]  /*0bc0*/  IMAD.WIDE.U32 R6, R4.reuse, 0x3, R6 ;  /* 0x0000000304067825 */ /* 0x040fe200078e0006 */
[----:B------:R-:W-:Y:S01]  /*0bd0*/  IADD3.X R61, PT, PT, R19, R11, R16, P2, !PT ;  /* 0x0000000b133d7210 */ /* 0x000fe200017fe410 */
[----:B------:R-:W-:Y:S01]  /*0be0*/  STL.64 [R1], R24 ;  /* 0x0000001801007387 */ /* 0x000fe20000100a00 */
[----:B------:R-:W-:Y:S01]  /*0bf0*/  SHF.L.U64.HI R0, R4, 0x1, R5 ;  /* 0x0000000104007819 */ /* 0x000fe20000010205 */
[----:B------:R-:W-:Y:S01]  /*0c00*/  IMAD R4, R5, 0x3, RZ ;  /* 0x0000000305047824 */ /* 0x000fe200078e02ff */
[C---:B------:R-:W-:Y:S01]  /*0c10*/  IADD3 R12, P1, P2, R2.reuse, UR5, -R50 ;  /* 0x00000005020c7c10 */ /* 0x040fe2000fa3e832 */
[----:B------:R0:W-:Y:S01]  /*0c20*/  STL.64 [R1+0x20], R8 ;  /* 0x0000200801007387 */ /* 0x0001e20000100a00 */
[----:B------:R-:W-:-:S02]  /*0c30*/  IADD3 R10, P4, P5, R2, -R50, R3 ;  /* 0x80000032020a7210 */ /* 0x000fc40007d9e003 */
[C---:B------:R-:W-:Y:S02]  /*0c40*/  IADD3.X R13, PT, PT, R19.reuse, UR4, ~R51, P1, P2 ;  /* 0x00000004130d7c10 */ /* 0x040fe40008fe4c33 */
[----:B------:R-:W-:Y:S02]  /*0c50*/  IADD3.X R11, PT, PT, R19, ~R51, R0, P4, P5 ;  /* 0x80000033130b7210 */ /* 0x000fe400027ea400 */
[C---:B------:R-:W-:Y:S01]  /*0c60*/  IADD3 R50, P0, PT, R2.reuse, -R50, RZ ;  /* 0x8000003202327210 */ /* 0x040fe20007f1e0ff */
[----:B------:R1:W-:Y:S01]  /*0c70*/  STL.64 [R1+0x8], R12 ;  /* 0x0000080c01007387 */ /* 0x0003e20000100a00 */
[----:B0-----:R-:W-:-:S03]  /*0c80*/  IADD3 R8, P3, PT, R2, R6, RZ ;  /* 0x0000000602087210 */ /* 0x001fc60007f7e0ff */
[----:B------:R1:W-:Y:S01]  /*0c90*/  STL.64 [R1+0x18], R10 ;  /* 0x0000180a01007387 */ /* 0x0003e20000100a00 */
[C---:B------:R-:W-:Y:S01]  /*0ca0*/  IMAD.X R51, R19.reuse, 0x1, ~R51, P0 ;  /* 0x0000000113337824 */ /* 0x040fe200000e0e33 */
[----:B------:R-:W-:-:S05]  /*0cb0*/  IADD3.X R9, PT, PT, R19, R7, R4, P3, !PT ;  /* 0x0000000713097210 */ /* 0x000fca0001ffe404 */
[----:B------:R1:W-:Y:S03]  /*0cc0*/  STL.64 [R1+0x10], R8 ;  /* 0x0000100801007387 */ /* 0x0003e60000100a00 */
.L_x_45:
[----:B0-----:R-:W0:Y:S01]  /*0cd0*/  LDCU.64 UR6, c[0x0][0x3a8] ;  /* 0x00007500ff0677ac */ /* 0x001e220008000a00 */
[----:B---3--:R-:W-:Y:S02]  /*0ce0*/  IMAD.MOV.U32 R2, RZ, RZ, R54 ;  /* 0x000000ffff027224 */ /* 0x008fe400078e0036 */
[----:B------:R-:W-:Y:S02]  /*0cf0*/  HFMA2 R0, -RZ, RZ, 0, 0 ;  /* 0x00000000ff007431 */ /* 0x000fe400000001ff */
[----:B------:R-:W-:Y:S01]  /*0d00*/  IMAD.MOV.U32 R3, RZ, RZ, R56 ;  /* 0x000000ffff037224 */ /* 0x000fe200078e0038 */
[----:B--2---:R-:W2:Y:S01]  /*0d10*/  LDCU.64 UR8, c[0x0][0x3d0] ;  /* 0x00007a00ff0877ac */ /* 0x004ea20008000a00 */
[----:B------:R-:W-:Y:S01]  /*0d20*/  IMAD.MOV.U32 R15, RZ, RZ, RZ ;  /* 0x000000ffff0f7224 */ /* 0x000fe200078e00ff */
[----:B0-----:R-:W-:-:S04]  /*0d30*/  UISETP.GE.U32.AND UP0, UPT, UR6, 0x8, UPT ;  /* 0x000000080600788c */ /* 0x001fc8000bf06070 */
[----:B------:R-:W-:Y:S01]  /*0d40*/  UISETP.GE.U32.AND.EX UP0, UPT, UR7, URZ, UPT, UP0 ;  /* 0x000000ff0700728c */ /* 0x000fe2000bf06100 */
[----:B--2---:R-:W-:Y:S02]  /*0d50*/  IMAD R5, R53, UR8, RZ ;  /* 0x0000000835057c24 */ /* 0x004fe4000f8e02ff */
[----:B------:R-:W-:-:S04]  /*0d60*/  IMAD.WIDE.U32 R24, R52, UR8, R2 ;  /* 0x0000000834187c25 */ /* 0x000fc8000f8e0002 */
[----:B------:R-:W-:-:S04]  /*0d70*/  IMAD R3, R52, UR9, R5 ;  /* 0x0000000934037c24 */ /* 0x000fc8000f8e0205 */
[----:B------:R-:W-:Y:S01]  /*0d80*/  IMAD.IADD R3, R25, 0x1, R3 ;  /* 0x0000000119037824 */ /* 0x000fe200078e0203 */
[----:B------:R-:W-:Y:S06]  /*0d90*/  BRA.U !UP0, `(.L_x_38) ;  /* 0x0000000d08487547 */ /* 0x000fec000b800000 */
[----:B------:R-:W2:Y:S01]  /*0da0*/  LDL.64 R26, [R1+0x18] ;  /* 0x00001800011a7983 */ /* 0x000ea20000100a00 */
[----:B------:R-:W0:Y:S03]  /*0db0*/  LDCU.128 UR8, c[0x0][0x390] ;  /* 0x00007200ff0877ac */ /* 0x000e260008000c00 */
[----:B------:R-:W3:Y:S04]  /*0dc0*/  LDL.64 R28, [R1+0x20] ;  /* 0x00002000011c7983 */ /* 0x000ee80000100a00 */
[----:B-1----:R-:W4:Y:S04]  /*0dd0*/  LDL R10, [R1+0x28] ;  /* 0x00002800010a7983 */ /* 0x002f280000100800 */
        /* <DEDUP_REMOVED lines=22> */
[----:B------:R-:W-:Y:S01]  /*0f40*/  SHF.L.U32 R43, R44, 0x2, RZ ;  /* 0x000000022c2b7819 */ /* 0x000fe200000006ff */
[----:B------:R-:W2:Y:S01]  /*0f50*/  LDC.64 R28, c[0x0][0x3e0] ;  /* 0x0000f800ff1c7b82 */ /* 0x000ea20000000a00 */
[----:B------:R-:W-:Y:S02]  /*0f60*/  LEA.HI.X R47, R14, R57, R2, 0x2, P0 ;  /* 0x000000390e2f7211 */ /* 0x000fe400000f1402 */
[----:B------:R-:W-:-:S05]  /*0f70*/  SHF.L.U64.HI R44, R44, 0x2, R15 ;  /* 0x000000022c2c7819 */ /* 0x000fca000001020f */
[----:B------:R-:W2:Y:S01]  /*0f80*/  LDC.64 R14, c[0x0][0x3e8] ;  /* 0x0000fa00ff0e7b82 */ /* 0x000ea20000000a00 */
[----:B-----5:R-:W-:-:S04]  /*0f90*/  IMAD.WIDE.U32 R4, R12, UR10, R20 ;  /* 0x0000000a0c047c25 */ /* 0x020fc8000f8e0014 */
[----:B------:R-:W-:Y:S02]  /*0fa0*/  IMAD.IADD R5, R0, 0x1, R5 ;  /* 0x0000000100057824 */ /* 0x000fe400078e0205 */
[----:B------:R-:W-:-:S04]  /*0fb0*/  IMAD.WIDE.U32 R6, R12, UR10, R6 ;  /* 0x0000000a0c067c25 */ /* 0x000fc8000f8e0006 */
[----:B------:R-:W-:Y:S01]  /*0fc0*/  IMAD.WIDE.U32 R8, R12, UR10, R8 ;  /* 0x0000000a0c087c25 */ /* 0x000fe2000f8e0008 */
[----:B------:R-:W-:-:S03]  /*0fd0*/  SHF.L.U64.HI R42, R4, 0x2, R5 ;  /* 0x00000002042a7819 */ /* 0x000fc60000010205 */
[----:B------:R-:W-:-:S04]  /*0fe0*/  IMAD.WIDE.U32 R10, R12, UR10, R60 ;  /* 0x0000000a0c0a7c25 */ /* 0x000fc8000f8e003c */
[----:B------:R-:W-:-:S04]  /*0ff0*/  IMAD.WIDE.U32 R12, R12, UR10, R58 ;  /* 0x0000000a0c0c7c25 */ /* 0x000fc8000f8e003a */
[-C--:B--2---:R-:W-:Y:S02]  /*1000*/  IMAD R15, R15, R28.reuse, RZ ;  /* 0x0000001c0f0f7224 */ /* 0x084fe400078e02ff */
[----:B------:R-:W-:Y:S02]  /*1010*/  IMAD.IADD R5, R0, 0x1, R7 ;  /* 0x0000000100057824 */ /* 0x000fe400078e0207 */
        /* <DEDUP_REMOVED lines=10> */
[C---:B------:R-:W-:Y:S01]  /*10c0*/  SHF.L.U64.HI R7, R8.reuse, 0x2, R7 ;  /* 0x0000000208077819 */ /* 0x040fe20000010207 */
[----:B------:R-:W-:Y:S01]  /*10d0*/  IMAD.SHL.U32 R8, R8, 0x4, RZ ;  /* 0x0000000408087824 */ /* 0x000fe200078e00ff */
[----:B------:R-:W-:Y:S01]  /*10e0*/  SHF.L.U64.HI R9, R10, 0x2, R9 ;  /* 0x000000020a097819 */ /* 0x000fe20000010209 */
[----:B0-----:R-:W-:Y:S01]  /*10f0*/  IMAD.U32 R2, RZ, RZ, UR9 ;  /* 0x00000009ff027e24 */ /* 0x001fe2000f8e00ff */
[C---:B------:R-:W-:Y:S01]  /*1100*/  SHF.L.U64.HI R11, R12.reuse, 0x2, R11 ;  /* 0x000000020c0b7819 */ /* 0x040fe2000001020b */
[----:B------:R-:W-:Y:S01]  /*1110*/  IMAD.SHL.U32 R12, R12, 0x4, RZ ;  /* 0x000000040c0c7824 */ /* 0x000fe200078e00ff */
[----:B------:R-:W-:Y:S01]  /*1120*/  SHF.L.U64.HI R14, R28, 0x5, R15 ;  /* 0x000000051c0e7819 */ /* 0x000fe2000001020f */
[----:B------:R-:W-:Y:S01]  /*1130*/  IMAD.MOV.U32 R15, RZ, RZ, R51 ;  /* 0x000000ffff0f7224 */ /* 0x000fe200078e0033 */
[----:B------:R-:W-:Y:S01]  /*1140*/  SHF.L.U32 R6, R6, 0x2, RZ ;  /* 0x0000000206067819 */ /* 0x000fe200000006ff */
[----:B------:R-:W-:Y:S01]  /*1150*/  IMAD.U32 R20, RZ, RZ, UR7 ;  /* 0x00000007ff147e24 */ /* 0x000fe2000f8e00ff */
[----:B------:R-:W-:-:S02]  /*1160*/  SHF.L.U32 R10, R10, 0x2, RZ ;  /* 0x000000020a0a7819 */ /* 0x000fc400000006ff */
[C-C-:B-1----:R-:W-:Y:S02]  /*1170*/  SHF.L.U64.HI R49, R26.reuse, 0x5, R27.reuse ;  /* 0x000000051a317819 */ /* 0x142fe4000001021b */
[----:B------:R-:W-:Y:S02]  /*1180*/  SHF.L.U64.HI R13, R26, 0x3, R27 ;  /* 0x000000031a0d7819 */ /* 0x000fe4000001021b */
[----:B------:R-:W-:Y:S02]  /*1190*/  MOV R0, UR8 ;  /* 0x0000000800007c02 */ /* 0x000fe40008000f00 */
[----:B------:R-:W-:-:S07]  /*11a0*/  MOV R19, UR6 ;  /* 0x0000000600137c02 */ /* 0x000fce0008000f00 */
.L_x_39:
[----:B0-----:R-:W0:Y:S01]  /*11b0*/  LDCU.128 UR8, c[0x0][0x390] ;  /* 0x00007200ff0877ac */ /* 0x001e220008000c00 */
[----:B------:R-:W-:Y:S01]  /*11c0*/  LOP3.LUT R21, R3, R15, RZ, 0xfc, !PT ;  /* 0x0000000f03157212 */ /* 0x000fe200078efcff */
[----:B------:R-:W1:Y:S01]  /*11d0*/  LDC.64 R34, c[0x0][0x3d8] ;  /* 0x0000f600ff227b82 */ /* 0x000e620000000a00 */
[----:B------:R-:W-:Y:S01]  /*11e0*/  IMAD.MOV.U32 R40, RZ, RZ, RZ ;  /* 0x000000ffff287224 */ /* 0x000fe200078e00ff */
[----:B------:R-:W-:Y:S01]  /*11f0*/  MOV R33, R18 ;  /* 0x0000001200217202 */ /* 0x000fe20000000f00 */
[----:B------:R-:W-:-:S05]  /*1200*/  IMAD.MOV.U32 R32, RZ, RZ, R17 ;  /* 0x000000ffff207224 */ /* 0x000fca00078e0011 */
[----:B------:R-:W2:Y:S01]  /*1210*/  LDC.64 R36, c[0x0][0x3e0] ;  /* 0x0000f800ff247b82 */ /* 0x000ea20000000a00 */
[----:B0-----:R-:W-:-:S07]  /*1220*/  ISETP.GE.U32.AND P1, PT, R16, UR10, PT ;  /* 0x0000000a10007c0c */ /* 0x001fce000bf26070 */
[----:B------:R-:W2:Y:S01]  /*1230*/  LDC.64 R38, c[0x0][0x3e8] ;  /* 0x0000fa00ff267b82 */ /* 0x000ea20000000a00 */
[----:B------:R-:W-:Y:S02]  /*1240*/  ISETP.GE.U32.AND P0, PT, R24, UR8, PT ;  /* 0x0000000818007c0c */ /* 0x000fe4000bf06070 */
[----:B------:R-:W-:-:S04]  /*1250*/  ISETP.GE.AND.EX P1, PT, R15, UR11, PT, P1 ;  /* 0x0000000b0f007c0c */ /* 0x000fc8000bf26310 */
[----:B------:R-:W-:-:S04]  /*1260*/  ISETP.GE.OR.EX P1, PT, R3, UR9, P1, P0 ;  /* 0x0000000903007c0c */ /* 0x000fc80008f26700 */
[----:B------:R-:W-:Y:S01]  /*1270*/  ISETP.LT.OR P1, PT, R21, RZ, P1 ;  /* 0x000000ff1500720c */ /* 0x000fe20000f21670 */
[----:B------:R-:W-:-:S12]  /*1280*/  IMAD.MOV.U32 R21, RZ, RZ, RZ ;  /* 0x000000ffff157224 */ /* 0x000fd800078e00ff */
[----:B------:R-:W-:-:S05]  /*1290*/  @!P1 IADD3 R30, P2, PT, R0, R48, RZ ;  /* 0x00000030001e9210 */ /* 0x000fca0007f5e0ff */
[----:B------:R-:W-:-:S05]  /*12a0*/  @!P1 IMAD.X R31, R2, 0x1, R47, P2 ;  /* 0x00000001021f9824 */ /* 0x000fca00010e062f */
[----:B------:R0:W3:Y:S01]  /*12b0*/  @!P1 LDG.E R21, desc[UR16][R30.64] ;  /* 0x000000101e159981 */ /* 0x0000e2000c1e1900 */
[----:B-1----:R-:W-:-:S04]  /*12c0*/  IADD3 R27, P2, PT, R16, R34, RZ ;  /* 0x00000022101b7210 */ /* 0x002fc80007f5e0ff */
[----:B------:R-:W-:Y:S02]  /*12d0*/  ISETP.GE.U32.AND P1, PT, R27, UR10, PT ;  /* 0x0000000a1b007c0c */ /* 0x000fe4000bf26070 */
[----:B------:R-:W-:-:S04]  /*12e0*/  IADD3.X R27, PT, PT, R15, R35, RZ, P2, !PT ;  /* 0x000000230f1b7210 */ /* 0x000fc800017fe4ff */
[----:B------:R-:W-:Y:S02]  /*12f0*/  ISETP.GE.AND.EX P1, PT, R27, UR11, PT, P1 ;  /* 0x0000000b1b007c0c */ /* 0x000fe4000bf26310 */
[C---:B------:R-:W-:Y:S02]  /*1300*/  LOP3.LUT R27, R3.reuse, R27, RZ, 0xfc, !PT ;  /* 0x0000001b031b7212 */ /* 0x040fe400078efcff */
[----:B------:R-:W-:-:S04]  /*1310*/  ISETP.GE.OR.EX P1, PT, R3, UR9, P1, P0 ;  /* 0x0000000903007c0c */ /* 0x000fc80008f26700 */
[----:B------:R-:W-:-:S13]  /*1320*/  ISETP.LT.OR P1, PT, R27, RZ, P1 ;  /* 0x000000ff1b00720c */ /* 0x000fda0000f21670 */
[----:B0-----:R-:W-:-:S05]  /*1330*/  @!P1 IADD3 R30, P2, PT, R0, R45, RZ ;  /* 0x0000002d001e9210 */ /* 0x001fca0007f5e0ff */
[----:B------:R-:W-:Y:S01]  /*1340*/  @!P1 IMAD.X R31, R2, 0x1, R46, P2 ;  /* 0x00000001021f9824 */ /* 0x000fe200010e062e */
[----:B---3--:R0:W-:Y:S04]  /*1350*/  STG.E desc[UR16][R32.64], R21 ;  /* 0x0000001520007986 */ /* 0x0081e8000c101910 */
[----:B------:R1:W3:Y:S01]  /*1360*/  @!P1 LDG.E R40, desc[UR16][R30.64] ;  /* 0x000000101e289981 */ /* 0x0002e2000c1e1900 */
[----:B--2---:R-:W-:Y:S02]  /*1370*/  IMAD R39, R39, R36, RZ ;  /* 0x0000002427277224 */ /* 0x004fe400078e02ff */
[----:B------:R-:W-:Y:S01]  /*1380*/  IMAD.MOV.U32 R27, RZ, RZ, RZ ;  /* 0x000000ffff1b7224 */ /* 0x000fe200078e00ff */
[----:B0-----:R-:W-:Y:S01]  /*1390*/  LEA R21, P2, R34, R16, 0x1 ;  /* 0x0000001022157211 */ /* 0x001fe200078408ff */
[----:B-1----:R-:W-:-:S03]  /*13a0*/  IMAD.WIDE.U32 R30, R38, R36, RZ ;  /* 0x00000024261e7225 */ /* 0x002fc600078e00ff */
[----:B------:R-:W-:Y:S02]  /*13b0*/  ISETP.GE.U32.AND P1, PT, R21, UR10, PT ;  /* 0x0000000a15007c0c */ /* 0x000fe4000bf26070 */
[----:B------:R-:W-:Y:S02]  /*13c0*/  LEA.HI.X R21, R34, R15, R35, 0x1, P2 ;  /* 0x0000000f22157211 */ /* 0x000fe400010f0c23 */
[----:B------:R-:W-:Y:S02]  /*13d0*/  LEA R36, P2, R30, R17, 0x2 ;  /* 0x000000111e247211 */ /* 0x000fe400078410ff */
[----:B------:R-:W-:Y:S02]  /*13e0*/  ISETP.GE.AND.EX P1, PT, R21, UR11, PT, P1 ;  /* 0x0000000b15007c0c */ /* 0x000fe4000bf26310 */
[C---:B------:R-:W-:Y:S02]  /*13f0*/  LOP3.LUT R21, R3.reuse, R21, RZ, 0xfc, !PT ;  /* 0x0000001503157212 */ /* 0x040fe400078efcff */
[----:B------:R-:W-:-:S04]  /*1400*/  ISETP.GE.OR.EX P1, PT, R3, UR9, P1, P0 ;  /* 0x0000000903007c0c */ /* 0x000fc80008f26700 */
[----:B------:R-:W-:Y:S01]  /*1410*/  ISETP.LT.OR P1, PT, R21, RZ, P1 ;  /* 0x000000ff1500720c */ /* 0x000fe20000f21670 */
[----:B------:R-:W-:-:S04]  /*1420*/  IMAD R21, R38, R37, R39 ;  /* 0x0000002526157224 */ /* 0x000fc800078e0227 */
[----:B------:R-:W-:-:S05]  /*1430*/  IMAD.IADD R21, R31, 0x1, R21 ;  /* 0x000000011f157824 */ /* 0x000fca00078e0215 */
[----:B------:R-:W-:-:S03]  /*1440*/  LEA.HI.X R37, R30, R18, R21, 0x2, P2 ;  /* 0x000000121e257211 */ /* 0x000fc600010f1415 */
[----:B------:R-:W-:-:S05]  /*1450*/  @!P1 IADD3 R38, P3, PT, R0, R43, RZ ;  /* 0x0000002b00269210 */ /* 0x000fca0007f7e0ff */
[----:B------:R-:W-:Y:S01]  /*1460*/  @!P1 IMAD.X R39, R2, 0x1, R44, P3 ;  /* 0x0000000102279824 */ /* 0x000fe200018e062c */
[----:B---3--:R0:W-:Y:S04]  /*1470*/  STG.E desc[UR16][R36.64], R40 ;  /* 0x0000002824007986 */ /* 0x0081e8000c101910 */
[----:B------:R1:W2:Y:S01]  /*1480*/  @!P1 LDG.E R27, desc[UR16][R38.64] ;  /* 0x00000010261b9981 */ /* 0x0002a2000c1e1900 */
[----:B------:R-:W-:Y:S01]  /*1490*/  IMAD R31, R35, 0x3, RZ ;  /* 0x00000003231f7824 */ /* 0x000fe200078e02ff */
[----:B0-----:R-:W-:Y:S01]  /*14a0*/  MOV R36, R16 ;  /* 0x0000001000247202 */ /* 0x001fe20000000f00 */
[----:B------:R-:W-:-:S04]  /*14b0*/  IMAD.MOV.U32 R37, RZ, RZ, R15 ;  /* 0x000000ffff257224 */ /* 0x000fc800078e000f */
[----:B-1----:R-:W-:-:S04]  /*14c0*/  IMAD.WIDE.U32 R38, R34, 0x3, R36 ;  /* 0x0000000322267825 */ /* 0x002fc800078e0024 */
[----:B------:R-:W-:Y:S01]  /*14d0*/  IMAD.IADD R31, R31, 0x1, R39 ;  /* 0x000000011f1f7824 */ /* 0x000fe200078e0227 */
[----:B------:R-:W-:Y:S02]  /*14e0*/  ISETP.GE.U32.AND P1, PT, R38, UR10, PT ;  /* 0x0000000a26007c0c */ /* 0x000fe4000bf26070 */
[C---:B------:R-:W-:Y:S02]  /*14f0*/  LEA R38, P2, R30.reuse, R17, 0x3 ;  /* 0x000000111e267211 */ /* 0x040fe400078418ff */
[----:B------:R-:W-:Y:S02]  /*1500*/  ISETP.GE.AND.EX P1, PT, R31, UR11, PT, P1 ;  /* 0x0000000b1f007c0c */ /* 0x000fe4000bf26310 */
[C---:B------:R-:W-:Y:S02]  /*1510*/  LOP3.LUT R31, R3.reuse, R31, RZ, 0xfc, !PT ;  /* 0x0000001f031f7212 */ /* 0x040fe400078efcff */
[----:B------:R-:W-:Y:S02]  /*1520*/  ISETP.GE.OR.EX P1, PT, R3, UR9, P1, P0 ;  /* 0x0000000903007c0c */ /* 0x000fe40008f26700 */
[----:B------:R-:W-:-:S02]  /*1530*/  LEA.HI.X R39, R30, R18, R21, 0x3, P2 ;  /* 0x000000121e277211 */ /* 0x000fc400010f1c15 */
[----:B------:R-:W-:-:S13]  /*1540*/  ISETP.LT.OR P1, PT, R31, RZ, P1 ;  /* 0x000000ff1f00720c */ /* 0x000fda0000f21670 */
[----:B------:R-:W-:-:S05]  /*1550*/  @!P1 IADD3 R40, P2, PT, R0, R4, RZ ;  /* 0x0000000400289210 */ /* 0x000fca0007f5e0ff */
[----:B------:R-:W-:Y:S01]  /*1560*/  @!P1 IMAD.X R41, R2, 0x1, R42, P2 ;  /* 0x0000000102299824 */ /* 0x000fe200010e062a */
[----:B--2---:R0:W-:Y:S02]  /*1570*/  STG.E desc[UR16][R38.64], R27 ;  /* 0x0000001b26007986 */ /* 0x0041e4000c101910 */
[----:B0-----:R-:W-:-:S06]  /*1580*/  HFMA2 R27, -RZ, RZ, 0, 0 ;  /* 0x00000000ff1b7431 */ /* 0x001fcc00000001ff */
[----:B------:R0:W2:Y:S01]  /*1590*/  @!P1 LDG.E R27, desc[UR16][R40.64] ;  /* 0x00000010281b9981 */ /* 0x0000a2000c1e1900 */
[----:B------:R-:W-:Y:S01]  /*15a0*/  IADD3 R31, P2, PT, R16, UR5, RZ ;  /* 0x00000005101f7c10 */ /* 0x000fe2000ff5e0ff */
[----:B------:R-:W-:-:S03]  /*15b0*/  IMAD.WIDE.U32 R38, R30, 0xc, R32 ;  /* 0x0000000c1e267825 */ /* 0x000fc600078e0020 */
[----:B------:R-:W-:Y:S02]  /*15c0*/  ISETP.GE.U32.AND P1, PT, R31, UR10, PT ;  /* 0x0000000a1f007c0c */ /* 0x000fe4000bf26070 */
[----:B------:R-:W-:-:S04]  /*15d0*/  IADD3.X R31, PT, PT, R15, UR4, RZ, P2, !PT ;  /* 0x000000040f1f7c10 */ /* 0x000fc800097fe4ff */
[----:B------:R-:W-:Y:S02]  /*15e0*/  ISETP.GE.AND.EX P1, PT, R31, UR11, PT, P1 ;  /* 0x0000000b1f007c0c */ /* 0x000fe4000bf26310 */
[C---:B------:R-:W-:Y:S02]  /*15f0*/  LOP3.LUT R31, R3.reuse, R31, RZ, 0xfc, !PT ;  /* 0x0000001f031f7212 */ /* 0x040fe400078efcff */
[----:B------:R-:W-:-:S04]  /*1600*/  ISETP.GE.OR.EX P1, PT, R3, UR9, P1, P0 ;  /* 0x0000000903007c0c */ /* 0x000fc80008f26700 */
[----:B------:R-:W-:Y:S01]  /*1610*/  ISETP.LT.OR P1, PT, R31, RZ, P1 ;  /* 0x000000ff1f00720c */ /* 0x000fe20000f21670 */
[----:B------:R-:W-:-:S04]  /*1620*/  IMAD R31, R21, 0xc, RZ ;  /* 0x0000000c151f7824 */ /* 0x000fc800078e02ff */
[----:B------:R-:W-:-:S08]  /*1630*/  IMAD.IADD R39, R39, 0x1, R31 ;  /* 0x0000000127277824 */ /* 0x000fd000078e021f */
[----:B0-----:R-:W-:-:S05]  /*1640*/  @!P1 IADD3 R40, P2, PT, R0, R6, RZ ;  /* 0x0000000600289210 */ /* 0x001fca0007f5e0ff */
[----:B------:R-:W-:Y:S01]  /*1650*/  @!P1 IMAD.X R41, R2, 0x1, R5, P2 ;  /* 0x0000000102299824 */ /* 0x000fe200010e0605 */
[----:B--2---:R0:W-:Y:S02]  /*1660*/  STG.E desc[UR16][R38.64], R27 ;  /* 0x0000001b26007986 */ /* 0x0041e4000c101910 */
[----:B0-----:R-:W-:-:S06]  /*1670*/  MOV R27, RZ ;  /* 0x000000ff001b7202 */ /* 0x001fcc0000000f00 */
[----:B------:R0:W2:Y:S01]  /*1680*/  @!P1 LDG.E R27, desc[UR16][R40.64] ;  /* 0x00000010281b9981 */ /* 0x0000a2000c1e1900 */
[----:B------:R-:W-:Y:S02]  /*1690*/  IMAD R31, R35, 0x5, RZ ;  /* 0x00000005231f7824 */ /* 0x000fe400078e02ff */
[----:B------:R-:W-:-:S04]  /*16a0*/  IMAD.WIDE.U32 R38, R34, 0x5, R36 ;  /* 0x0000000522267825 */ /* 0x000fc800078e0024 */
        /* <DEDUP_REMOVED lines=8> */
[----:B0-----:R-:W-:-:S05]  /*1730*/  @!P1 IADD3 R40, P2, PT, R0, R8, RZ ;  /* 0x0000000800289210 */ /* 0x001fca0007f5e0ff */
[----:B------:R-:W-:Y:S01]  /*1740*/  @!P1 IMAD.X R41, R2, 0x1, R7, P2 ;  /* 0x0000000102299824 */ /* 0x000fe200010e0607 */
[----:B--2---:R0:W-:Y:S02]  /*1750*/  STG.E desc[UR16][R38.64], R27 ;  /* 0x0000001b26007986 */ /* 0x0041e4000c101910 */
[----:B0-----:R-:W-:-:S06]  /*1760*/  HFMA2 R27, -RZ, RZ, 0, 0 ;  /* 0x00000000ff1b7431 */ /* 0x001fcc00000001ff */
[----:B------:R0:W2:Y:S01]  /*1770*/  @!P1 LDG.E R27, desc[UR16][R40.64] ;  /* 0x00000010281b9981 */ /* 0x0000a2000c1e1900 */
[----:B------:R-:W-:Y:S02]  /*1780*/  IMAD R31, R35, 0x6, RZ ;  /* 0x00000006231f7824 */ /* 0x000fe400078e02ff */
[----:B------:R-:W-:-:S04]  /*1790*/  IMAD.WIDE.U32 R38, R34, 0x6, R36 ;  /* 0x0000000622267825 */ /* 0x000fc800078e0024 */
[----:B------:R-:W-:Y:S01]  /*17a0*/  IMAD.IADD R31, R31, 0x1, R39 ;  /* 0x000000011f1f7824 */ /* 0x000fe200078e0227 */
[----:B------:R-:W-:Y:S01]  /*17b0*/  ISETP.GE.U32.AND P1, PT, R38, UR10, PT ;  /* 0x0000000a26007c0c */ /* 0x000fe2000bf26070 */
[----:B------:R-:W-:-:S03]  /*17c0*/  IMAD.WIDE.U32 R38, R30, 0x14, R32 ;  /* 0x000000141e267825 */ /* 0x000fc600078e0020 */
[----:B------:R-:W-:Y:S02]  /*17d0*/  ISETP.GE.AND.EX P1, PT, R31, UR11, PT, P1 ;  /* 0x0000000b1f007c0c */ /* 0x000fe4000bf26310 */
[C---:B------:R-:W-:Y:S02]  /*17e0*/  LOP3.LUT R31, R3.reuse, R31, RZ, 0xfc, !PT ;  /* 0x0000001f031f7212 */ /* 0x040fe400078efcff */
[----:B------:R-:W-:-:S04]  /*17f0*/  ISETP.GE.OR.EX P1, PT, R3, UR9, P1, P0 ;  /* 0x0000000903007c0c */ /* 0x000fc80008f26700 */
[----:B------:R-:W-:Y:S01]  /*1800*/  ISETP.LT.OR P1, PT, R31, RZ, P1 ;  /* 0x000000ff1f00720c */ /* 0x000fe20000f21670 */
[----:B------:R-:W-:-:S04]  /*1810*/  IMAD R31, R21, 0x14, RZ ;  /* 0x00000014151f7824 */ /* 0x000fc800078e02ff */
[----:B------:R-:W-:-:S08]  /*1820*/  IMAD.IADD R39, R39, 0x1, R31 ;  /* 0x0000000127277824 */ /* 0x000fd000078e021f */
[----:B0-----:R-:W-:-:S04]  /*1830*/  @!P1 IADD3 R40, P2, PT, R0, R10, RZ ;  /* 0x0000000a00289210 */ /* 0x001fc80007f5e0ff */
[----:B------:R-:W-:Y:S01]  /*1840*/  @!P1 IADD3.X R41, PT, PT, R2, R9, RZ, P2, !PT ;  /* 0x0000000902299210 */ /* 0x000fe200017fe4ff */
[----:B--2---:R0:W-:Y:S02]  /*1850*/  STG.E desc[UR16][R38.64], R27 ;  /* 0x0000001b26007986 */ /* 0x0041e4000c101910 */
[----:B0-----:R-:W-:-:S06]  /*1860*/  IMAD.MOV.U32 R27, RZ, RZ, RZ ;  /* 0x000000ffff1b7224 */ /* 0x001fcc00078e00ff */
[----:B------:R-:W2:Y:S01]  /*1870*/  @!P1 LDG.E R27, desc[UR16][R40.64] ;  /* 0x00000010281b9981 */ /* 0x000ea2000c1e1900 */
[----:B------:R-:W-:-:S04]  /*1880*/  IMAD.WIDE.U32 R36, R34, 0x7, R36 ;  /* 0x0000000722247825 */ /* 0x000fc800078e0024 */
[----:B------:R-:W-:Y:S01]  /*1890*/  IMAD R35, R35, 0x7, RZ ;  /* 0x0000000723237824 */ /* 0x000fe200078e02ff */
[----:B------:R-:W-:Y:S01]  /*18a0*/  ISETP.GE.U32.AND P1, PT, R36, UR10, PT ;  /* 0x0000000a24007c0c */ /* 0x000fe2000bf26070 */
[----:B------:R-:W-:Y:S02]  /*18b0*/  IMAD R31, R21, 0x18, RZ ;  /* 0x00000018151f7824 */ /* 0x000fe400078e02ff */
[----:B------:R-:W-:Y:S02]  /*18c0*/  IMAD.IADD R35, R35, 0x1, R37 ;  /* 0x0000000123237824 */ /* 0x000fe400078e0225 */
[----:B------:R-:W-:-:S03]  /*18d0*/  IMAD.WIDE.U32 R36, R30, 0x18, R32 ;  /* 0x000000181e247825 */ /* 0x000fc600078e0020 */
[----:B------:R-:W-:Y:S01]  /*18e0*/  ISETP.GE.AND.EX P1, PT, R35, UR11, PT, P1 ;  /* 0x0000000b23007c0c */ /* 0x000fe2000bf26310 */
[----:B------:R-:W-:Y:S01]  /*18f0*/  IMAD.MOV.U32 R38, RZ, RZ, RZ ;  /* 0x000000ffff267224 */ /* 0x000fe200078e00ff */
[C---:B------:R-:W-:Y:S02]  /*1900*/  LOP3.LUT R35, R3.reuse, R35, RZ, 0xfc, !PT ;  /* 0x0000002303237212 */ /* 0x040fe400078efcff */
[----:B------:R-:W-:Y:S02]  /*1910*/  ISETP.GE.OR.EX P1, PT, R3, UR9, P1, P0 ;  /* 0x0000000903007c0c */ /* 0x000fe40008f26700 */
[----:B------:R-:W-:Y:S02]  /*1920*/  IADD3 R37, PT, PT, R37, R31, RZ ;  /* 0x0000001f25257210 */ /* 0x000fe40007ffe0ff */
[----:B------:R-:W-:-:S13]  /*1930*/  ISETP.LT.OR P1, PT, R35, RZ, P1 ;  /* 0x000000ff2300720c */ /* 0x000fda0000f21670 */
[----:B------:R-:W-:-:S05]  /*1940*/  @!P1 IADD3 R34, P0, PT, R0, R12, RZ ;  /* 0x0000000c00229210 */ /* 0x000fca0007f1e0ff */
[----:B------:R-:W-:Y:S01]  /*1950*/  @!P1 IMAD.X R35, R2, 0x1, R11, P0 ;  /* 0x0000000102239824 */ /* 0x000fe200000e060b */
[----:B--2---:R0:W-:Y:S04]  /*1960*/  STG.E desc[UR16][R36.64], R27 ;  /* 0x0000001b24007986 */ /* 0x0041e8000c101910 */
[----:B------:R-:W2:Y:S01]  /*1970*/  @!P1 LDG.E R38, desc[UR16][R34.64] ;  /* 0x0000001022269981 */ /* 0x000ea2000c1e1900 */
[----:B------:R-:W-:Y:S01]  /*1980*/  IMAD.WIDE.U32 R30, R30, 0x1c, R32 ;  /* 0x0000001c1e1e7825 */ /* 0x000fe200078e0020 */
[----:B------:R-:W-:Y:S02]  /*1990*/  IADD3 R19, P0, PT, R19, -0x8, RZ ;  /* 0xfffffff813137810 */ /* 0x000fe40007f1e0ff */
[----:B------:R-:W-:Y:S01]  /*19a0*/  LEA R16, P2, R26, R16, 0x3 ;  /* 0x000000101a107211 */ /* 0x000fe200078418ff */
[----:B------:R-:W-:Y:S01]  /*19b0*/  IMAD R21, R21, 0x1c, RZ ;  /* 0x0000001c15157824 */ /* 0x000fe200078e02ff */
[----:B------:R-:W-:-:S02]  /*19c0*/  IADD3.X R20, PT, PT, R20, -0x1, RZ, P0, !PT ;  /* 0xffffffff14147810 */ /* 0x000fc400007fe4ff */
[----:B------:R-:W-:Y:S01]  /*19d0*/  ISETP.NE.U32.AND P0, PT, R19, RZ, PT ;  /* 0x000000ff1300720c */ /* 0x000fe20003f05070 */
[----:B------:R-:W-:Y:S01]  /*19e0*/  IMAD.X R15, R15, 0x1, R13, P2 ;  /* 0x000000010f0f7824 */ /* 0x000fe200010e060d */
[----:B------:R-:W-:Y:S02]  /*19f0*/  IADD3 R31, PT, PT, R31, R21, RZ ;  /* 0x000000151f1f7210 */ /* 0x000fe40007ffe0ff */
[----:B------:R-:W-:Y:S02]  /*1a00*/  ISETP.NE.AND.EX P0, PT, R20, RZ, PT, P0 ;  /* 0x000000ff1400720c */ /* 0x000fe40003f05300 */
[----:B------:R-:W-:Y:S02]  /*1a10*/  LEA R17, P3, R28, R17, 0x5 ;  /* 0x000000111c117211 */ /* 0x000fe400078628ff */
[----:B------:R-:W-:-:S03]  /*1a20*/  LEA R0, P1, R26, R0, 0x5 ;  /* 0x000000001a007211 */ /* 0x000fc600078228ff */
[----:B------:R-:W-:Y:S01]  /*1a30*/  IMAD.X R18, R18, 0x1, R14, P3 ;  /* 0x0000000112127824 */ /* 0x000fe200018e060e */
[----:B------:R-:W-:Y:S01]  /*1a40*/  IADD3.X R2, PT, PT, R2, R49, RZ, P1, !PT ;  /* 0x0000003102027210 */ /* 0x000fe20000ffe4ff */
[----:B--2---:R0:W-:Y:S04]  /*1a50*/  STG.E desc[UR16][R30.64], R38 ;  /* 0x000000261e007986 */ /* 0x0041e8000c101910 */
[----:B------:R-:W-:Y:S05]  /*1a60*/  @P0 BRA `(.L_x_39) ;  /* 0xfffffff400d00947 */ /* 0x000fea000383ffff */
[----:B------:R-:W1:Y:S02]  /*1a70*/  LDCU.64 UR6, c[0x0][0x3a8] ;  /* 0x00007500ff0677ac */ /* 0x000e640008000a00 */
[----:B-1----:R-:W-:Y:S02]  /*1a80*/  ULOP3.LUT UR6, UR6, 0xfffffff8, URZ, 0xc0, !UPT ;  /* 0xfffffff806067892 */ /* 0x002fe4000f8ec0ff */
[----:B------:R-:W-:-:S04]  /*1a90*/  ULOP3.LUT UR7, UR7, 0x7fffffff, URZ, 0xc0, !UPT ;  /* 0x7fffffff07077892 */ /* 0x000fc8000f8ec0ff */
[----:B------:R-:W-:Y:S02]  /*1aa0*/  IMAD.U32 R15, RZ, RZ, UR6 ;  /* 0x00000006ff0f7e24 */ /* 0x000fe4000f8e00ff */
[----:B------:R-:W-:-:S07]  /*1ab0*/  IMAD.U32 R0, RZ, RZ, UR7 ;  /* 0x00000007ff007e24 */ /* 0x000fce000f8e00ff */
.L_x_38:
[----:B------:R-:W2:Y:S02]  /*1ac0*/  LDCU UR7, c[0x0][0x3a8] ;  /* 0x00007500ff0777ac */ /* 0x000ea40008000800 */
[----:B--2---:R-:W-:-:S09]  /*1ad0*/  ULOP3.LUT UP0, URZ, UR7, 0x7, URZ, 0xc0, !UPT ;  /* 0x0000000707ff7892 */ /* 0x004fd2000f80c0ff */
        /* <DEDUP_REMOVED lines=10> */
[----:B------:R-:W2:Y:S01]  /*1b80*/  LDCU.64 UR10, c[0x0][0x3d8] ;  /* 0x00007b00ff0a77ac */ /* 0x000ea20008000a00 */
[----:B------:R-:W3:Y:S01]  /*1b90*/  LDCU.128 UR12, c[0x0][0x390] ;  /* 0x00007200ff0c77ac */ /* 0x000ee20008000c00 */
[----:B--2---:R-:W-:Y:S02]  /*1ba0*/  IMAD R2, R0, UR10, RZ ;  /* 0x0000000a00027c24 */ /* 0x004fe4000f8e02ff */
[----:B------:R-:W-:Y:S01]  /*1bb0*/  IMAD.WIDE.U32 R4, R15, UR10, R50 ;  /* 0x0000000a0f047c25 */ /* 0x000fe2000f8e0032 */
[----:B---3--:R-:W-:-:S03]  /*1bc0*/  ISETP.GE.U32.AND P0, PT, R24, UR12, PT ;  /* 0x0000000c18007c0c */ /* 0x008fc6000bf06070 */
[----:B------:R-:W-:Y:S01]  /*1bd0*/  IMAD R7, R15, UR11, R2 ;  /* 0x0000000b0f077c24 */ /* 0x000fe2000f8e0202 */
[----:B------:R-:W-:-:S04]  /*1be0*/  ISETP.GE.U32.AND P1, PT, R4, UR14, PT ;  /* 0x0000000e04007c0c */ /* 0x000fc8000bf26070 */
[----:B------:R-:W-:-:S04]  /*1bf0*/  IADD3 R5, PT, PT, R5, R7, RZ ;  /* 0x0000000705057210 */ /* 0x000fc80007ffe0ff */
[----:B------:R-:W-:Y:S02]  /*1c00*/  ISETP.GE.AND.EX P1, PT, R5, UR15, PT, P1 ;  /* 0x0000000f05007c0c */ /* 0x000fe4000bf26310 */
[C---:B------:R-:W-:Y:S02]  /*1c10*/  LOP3.LUT R2, R3.reuse, R5, RZ, 0xfc, !PT ;  /* 0x0000000503027212 */ /* 0x040fe400078efcff */
[----:B------:R-:W-:-:S04]  /*1c20*/  ISETP.GE.OR.EX P1, PT, R3, UR13, P1, P0 ;  /* 0x0000000d03007c0c */ /* 0x000fc80008f26700 */
[----:B------:R-:W-:-:S13]  /*1c30*/  ISETP.LT.OR P1, PT, R2, RZ, P1 ;  /* 0x000000ff0200720c */ /* 0x000fda0000f21670 */
[----:B------:R-:W2:Y:S01]  /*1c40*/  @!P1 LDC.64 R6, c[0x0][0x388] ;  /* 0x0000e200ff069b82 */ /* 0x000ea20000000a00 */
[----:B-1----:R-:W-:Y:S02]  /*1c50*/  @!P1 IMAD R9, R23, UR12, RZ ;  /* 0x0000000c17099c24 */ /* 0x002fe4000f8e02ff */
[----:B------:R-:W-:Y:S02]  /*1c60*/  @!P1 IMAD.MOV.U32 R2, RZ, RZ, R24 ;  /* 0x000000ffff029224 */ /* 0x000fe400078e0018 */
[C---:B------:R-:W-:Y:S02]  /*1c70*/  @!P1 IMAD R9, R22.reuse, UR13, R9 ;  /* 0x0000000d16099c24 */ /* 0x040fe4000f8e0209 */
[----:B------:R-:W-:-:S04]  /*1c80*/  @!P1 IMAD.WIDE.U32 R10, R22, UR12, R2 ;  /* 0x0000000c160a9c25 */ /* 0x000fc8000f8e0002 */
[----:B------:R-:W-:-:S04]  /*1c90*/  @!P1 IMAD.IADD R9, R11, 0x1, R9 ;  /* 0x000000010b099824 */ /* 0x000fc800078e0209 */
[----:B------:R-:W-:Y:S02]  /*1ca0*/  @!P1 IMAD R11, R9, UR14, RZ ;  /* 0x0000000e090b9c24 */ /* 0x000fe4000f8e02ff */
[----:B------:R-:W-:-:S04]  /*1cb0*/  @!P1 IMAD.WIDE.U32 R8, R10, UR14, R4 ;  /* 0x0000000e0a089c25 */ /* 0x000fc8000f8e0004 */
[----:B------:R-:W-:Y:S01]  /*1cc0*/  @!P1 IMAD R11, R10, UR15, R11 ;  /* 0x0000000f0a0b9c24 */ /* 0x000fe2000f8e020b */
[----:B--2---:R-:W-:-:S04]  /*1cd0*/  @!P1 LEA R6, P2, R8, R6, 0x2 ;  /* 0x0000000608069211 */ /* 0x004fc800078410ff */
[----:B------:R-:W-:-:S04]  /*1ce0*/  @!P1 IADD3 R2, PT, PT, R11, R9, RZ ;  /* 0x000000090b029210 */ /* 0x000fc80007ffe0ff */
[----:B------:R-:W-:Y:S01]  /*1cf0*/  @!P1 LEA.HI.X R7, R8, R7, R2, 0x2, P2 ;  /* 0x0000000708079211 */ /* 0x000fe200010f1402 */
[----:B------:R-:W-:-:S06]  /*1d00*/  IMAD.MOV.U32 R2, RZ, RZ, RZ ;  /* 0x000000ffff027224 */ /* 0x000fcc00078e00ff */
[----:B------:R1:W2:Y:S01]  /*1d10*/  @!P1 LDG.E R2, desc[UR16][R6.64] ;  /* 0x0000001006029981 */ /* 0x0002a2000c1e1900 */
[----:B------:R-:W-:Y:S01]  /*1d20*/  IADD3 R4, P2, PT, R4, UR10, RZ ;  /* 0x0000000a04047c10 */ /* 0x000fe2000ff5e0ff */
[----:B------:R-:W-:Y:S02]  /*1d30*/  HFMA2 R19, -RZ, RZ, 0, 0 ;  /* 0x00000000ff137431 */ /* 0x000fe400000001ff */
[----:B------:R-:W-:Y:S01]  /*1d40*/  IMAD.MOV.U32 R10, RZ, RZ, R17 ;  /* 0x000000ffff0a7224 */ /* 0x000fe200078e0011 */
[----:B------:R-:W-:Y:S02]  /*1d50*/  ISETP.GE.U32.AND P1, PT, R4, UR14, PT ;  /* 0x0000000e04007c0c */ /* 0x000fe4000bf26070 */
[----:B------:R-:W-:-:S04]  /*1d60*/  IADD3.X R5, PT, PT, R5, UR11, RZ, P2, !PT ;  /* 0x0000000b05057c10 */ /* 0x000fc800097fe4ff */
[----:B------:R-:W-:Y:S02]  /*1d70*/  ISETP.GE.AND.EX P1, PT, R5, UR15, PT, P1 ;  /* 0x0000000f05007c0c */ /* 0x000fe4000bf26310 */
[C---:B------:R-:W-:Y:S02]  /*1d80*/  LOP3.LUT R8, R3.reuse, R5, RZ, 0xfc, !PT ;  /* 0x0000000503087212 */ /* 0x040fe400078efcff */
[----:B------:R-:W-:-:S04]  /*1d90*/  ISETP.GE.OR.EX P1, PT, R3, UR13, P1, P0 ;  /* 0x0000000d03007c0c */ /* 0x000fc80008f26700 */
[----:B------:R-:W-:-:S13]  /*1da0*/  ISETP.LT.OR P1, PT, R8, RZ, P1 ;  /* 0x000000ff0800720c */ /* 0x000fda0000f21670 */
[----:B------:R-:W3:Y:S01]  /*1db0*/  @!P1 LDC.64 R12, c[0x0][0x388] ;  /* 0x0000e200ff0c9b82 */ /* 0x000ee20000000a00 */
[----:B-1----:R-:W-:Y:S01]  /*1dc0*/  @!P1 MOV R7, R3 ;  /* 0x0000000300079202 */ /* 0x002fe20000000f00 */
[----:B------:R-:W-:Y:S02]  /*1dd0*/  @!P1 IMAD R11, R23, UR12, RZ ;  /* 0x0000000c170b9c24 */ /* 0x000fe4000f8e02ff */
[----:B------:R-:W-:Y:S02]  /*1de0*/  @!P1 IMAD.MOV.U32 R6, RZ, RZ, R24 ;  /* 0x000000ffff069224 */ /* 0x000fe400078e0018 */
[C---:B------:R-:W-:Y:S02]  /*1df0*/  @!P1 IMAD R11, R22.reuse, UR13, R11 ;  /* 0x0000000d160b9c24 */ /* 0x040fe4000f8e020b */
[----:B------:R-:W-:-:S04]  /*1e00*/  @!P1 IMAD.WIDE.U32 R8, R22, UR12, R6 ;  /* 0x0000000c16089c25 */ /* 0x000fc8000f8e0006 */
[----:B------:R-:W-:Y:S02]  /*1e10*/  @!P1 IMAD.IADD R11, R9, 0x1, R11 ;  /* 0x00000001090b9824 */ /* 0x000fe400078e020b */
[----:B------:R-:W-:-:S04]  /*1e20*/  @!P1 IMAD.WIDE.U32 R6, R8, UR14, R4 ;  /* 0x0000000e08069c25 */ /* 0x000fc8000f8e0004 */
[----:B------:R-:W-:-:S04]  /*1e30*/  @!P1 IMAD R11, R11, UR14, RZ ;  /* 0x0000000e0b0b9c24 */ /* 0x000fc8000f8e02ff */
[----:B------:R-:W-:Y:S01]  /*1e40*/  @!P1 IMAD R11, R8, UR15, R11 ;  /* 0x0000000f080b9c24 */ /* 0x000fe2000f8e020b */
[----:B---3--:R-:W-:Y:S01]  /*1e50*/  @!P1 LEA R12, P2, R6, R12, 0x2 ;  /* 0x0000000c060c9211 */ /* 0x008fe200078410ff */
[----:B------:R-:W1:Y:S02]  /*1e60*/  LDC.64 R8, c[0x0][0x3e0] ;  /* 0x0000f800ff087b82 */ /* 0x000e640000000a00 */
[----:B------:R-:W-:Y:S02]  /*1e70*/  @!P1 IMAD.IADD R7, R11, 0x1, R7 ;  /* 0x000000010b079824 */ /* 0x000fe400078e0207 */
[----:B------:R-:W-:-:S03]  /*1e80*/  IMAD.MOV.U32 R11, RZ, RZ, R18 ;  /* 0x000000ffff0b7224 */ /* 0x000fc600078e0012 */
[----:B------:R-:W-:Y:S02]  /*1e90*/  @!P1 LEA.HI.X R13, R6, R13, R7, 0x2, P2 ;  /* 0x0000000d060d9211 */ /* 0x000fe400010f1407 */
[----:B--2---:R2:W-:Y:S01]  /*1ea0*/  STG.E desc[UR16][R10.64], R2 ;  /* 0x000000020a007986 */ /* 0x0045e2000c101910 */
[----:B------:R-:W1:Y:S03]  /*1eb0*/  LDC.64 R6, c[0x0][0x3e8] ;  /* 0x0000fa00ff067b82 */ /* 0x000e660000000a00 */
[----:B------:R3:W4:Y:S01]  /*1ec0*/  @!P1 LDG.E R19, desc[UR16][R12.64] ;  /* 0x000000100c139981 */ /* 0x000722000c1e1900 */
[----:B------:R-:W-:-:S04]  /*1ed0*/  IADD3 R4, P2, PT, R4, UR10, RZ ;  /* 0x0000000a04047c10 */ /* 0x000fc8000ff5e0ff */
[----:B------:R-:W-:Y:S02]  /*1ee0*/  ISETP.GE.U32.AND P1, PT, R4, UR14, PT ;  /* 0x0000000e04007c0c */ /* 0x000fe4000bf26070 */
[----:B------:R-:W-:-:S04]  /*1ef0*/  IADD3.X R5, PT, PT, R5, UR11, RZ, P2, !PT ;  /* 0x0000000b05057c10 */ /* 0x000fc800097fe4ff */
[----:B------:R-:W-:Y:S02]  /*1f00*/  ISETP.GE.AND.EX P1, PT, R5, UR15, PT, P1 ;  /* 0x0000000f05007c0c */ /* 0x000fe4000bf26310 */
[C---:B------:R-:W-:Y:S02]  /*1f10*/  LOP3.LUT R14, R3.reuse, R5, RZ, 0xfc, !PT ;  /* 0x00000005030e7212 */ /* 0x040fe400078efcff */
[----:B------:R-:W-:-:S04]  /*1f20*/  ISETP.GE.OR.EX P1, PT, R3, UR13, P1, P0 ;  /* 0x0000000d03007c0c */ /* 0x000fc80008f26700 */
[----:B------:R-:W-:Y:S01]  /*1f30*/  ISETP.LT.OR P1, PT, R14, RZ, P1 ;  /* 0x000000ff0e00720c */ /* 0x000fe20000f21670 */
[----:B-1----:R-:W-:-:S12]  /*1f40*/  IMAD R7, R7, R8, RZ ;  /* 0x0000000807077224 */ /* 0x002fd800078e02ff */
[----:B--2---:R-:W1:Y:S01]  /*1f50*/  @!P1 LDC.64 R10, c[0x0][0x388] ;  /* 0x0000e200ff0a9b82 */ /* 0x004e620000000a00 */
[----:B------:R-:W-:Y:S01]  /*1f60*/  @!P1 MOV R2, R24 ;  /* 0x0000001800029202 */ /* 0x000fe20000000f00 */
[----:B------:R-:W-:-:S04]  /*1f70*/  @!P1 IMAD R21, R23, UR12, RZ ;  /* 0x0000000c17159c24 */ /* 0x000fc8000f8e02ff */
[----:B---3--:R-:W-:-:S04]  /*1f80*/  @!P1 IMAD.WIDE.U32 R12, R22, UR12, R2 ;  /* 0x0000000c160c9c25 */ /* 0x008fc8000f8e0002 */
[----:B------:R-:W-:-:S04]  /*1f90*/  @!P1 IMAD R21, R22, UR13, R21 ;  /* 0x0000000d16159c24 */ /* 0x000fc8000f8e0215 */
[----:B------:R-:W-:Y:S02]  /*1fa0*/  @!P1 IMAD.IADD R21, R13, 0x1, R21 ;  /* 0x000000010d159824 */ /* 0x000fe400078e0215 */
[C---:B------:R-:W-:Y:S02]  /*1fb0*/  IMAD R13, R6.reuse, R9, R7 ;  /* 0x00000009060d7224 */ /* 0x040fe400078e0207 */
[----:B------:R-:W-:Y:S02]  /*1fc0*/  @!P1 IMAD R21, R21, UR14, RZ ;  /* 0x0000000e15159c24 */ /* 0x000fe4000f8e02ff */
[----:B------:R-:W-:-:S04]  /*1fd0*/  IMAD.WIDE.U32 R6, R6, R8, RZ ;  /* 0x0000000806067225 */ /* 0x000fc800078e00ff */
[----:B------:R-:W-:-:S04]  /*1fe0*/  @!P1 IMAD.WIDE.U32 R8, R12, UR14, R4 ;  /* 0x0000000e0c089c25 */ /* 0x000fc8000f8e0004 */
[----:B------:R-:W-:Y:S01]  /*1ff0*/  @!P1 IMAD R21, R12, UR15, R21 ;  /* 0x0000000f0c159c24 */ /* 0x000fe2000f8e0215 */
[----:B------:R-:W-:Y:S01]  /*2000*/  LEA R12, P2, R6, R17, 0x2 ;  /* 0x00000011060c7211 */ /* 0x000fe200078410ff */
[----:B------:R-:W-:Y:S01]  /*2010*/  IMAD.IADD R7, R7, 0x1, R13 ;  /* 0x0000000107077824 */ /* 0x000fe200078e020d */
[----:B-1----:R-:W-:Y:S02]  /*2020*/  @!P1 LEA R10, P3, R8, R10, 0x2 ;  /* 0x0000000a080a9211 */ /* 0x002fe400078610ff */
[----:B------:R-:W-:Y:S01]  /*2030*/  @!P1 IADD3 R2, PT, PT, R21, R9, RZ ;  /* 0x0000000915029210 */ /* 0x000fe20007ffe0ff */
[----:B------:R-:W-:Y:S01]  /*2040*/  IMAD.MOV.U32 R21, RZ, RZ, RZ ;  /* 0x000000ffff157224 */ /* 0x000fe200078e00ff */
[----:B------:R-:W-:Y:S02]  /*2050*/  LEA.HI.X R13, R6, R18, R7, 0x2, P2 ;  /* 0x00000012060d7211 */ /* 0x000fe400010f1407 */
[----:B------:R-:W-:-:S03]  /*2060*/  @!P1 LEA.HI.X R11, R8, R11, R2, 0x2, P3 ;  /* 0x0000000b080b9211 */ /* 0x000fc600018f1402 */
[----:B----4-:R1:W-:Y:S04]  /*2070*/  STG.E desc[UR16][R12.64], R19 ;  /* 0x000000130c007986 */ /* 0x0103e8000c101910 */
[----:B------:R2:W3:Y:S01]  /*2080*/  @!P1 LDG.E R21, desc[UR16][R10.64] ;  /* 0x000000100a159981 */ /* 0x0004e2000c1e1900 */
[----:B------:R-:W-:-:S04]  /*2090*/  IADD3 R2, P2, PT, R4, UR10, RZ ;  /* 0x0000000a04027c10 */ /* 0x000fc8000ff5e0ff */
[----:B------:R-:W-:Y:S02]  /*20a0*/  ISETP.GE.U32.AND P1, PT, R2, UR14, PT ;  /* 0x0000000e02007c0c */ /* 0x000fe4000bf26070 */
[----:B------:R-:W-:-:S04]  /*20b0*/  IADD3.X R2, PT, PT, R5, UR11, RZ, P2, !PT ;  /* 0x0000000b05027c10 */ /* 0x000fc800097fe4ff */
[----:B------:R-:W-:Y:S02]  /*20c0*/  ISETP.GE.AND.EX P1, PT, R2, UR15, PT, P1 ;  /* 0x0000000f02007c0c */ /* 0x000fe4000bf26310 */
[C---:B------:R-:W-:Y:S02]  /*20d0*/  LOP3.LUT R2, R3.reuse, R2, RZ, 0xfc, !PT ;  /* 0x0000000203027212 */ /* 0x040fe400078efcff */
[----:B------:R-:W-:-:S04]  /*20e0*/  ISETP.GE.OR.EX P1, PT, R3, UR13, P1, P0 ;  /* 0x0000000d03007c0c */ /* 0x000fc80008f26700 */
[----:B------:R-:W-:-:S13]  /*20f0*/  ISETP.LT.OR P1, PT, R2, RZ, P1 ;  /* 0x000000ff0200720c */ /* 0x000fda0000f21670 */
[----:B------:R-:W4:Y:S01]  /*2100*/  @!P1 LDC.64 R8, c[0x0][0x388] ;  /* 0x0000e200ff089b82 */ /* 0x000f220000000a00 */
[----:B------:R-:W-:Y:S01]  /*2110*/  @!P1 IMAD R17, R23, UR12, RZ ;  /* 0x0000000c17119c24 */ /* 0x000fe2000f8e02ff */
[----:B------:R-:W-:Y:S01]  /*2120*/  @!P1 IADD3 R4, P0, PT, R4, UR10, RZ ;  /* 0x0000000a04049c10 */ /* 0x000fe2000ff1e0ff */
[----:B------:R-:W-:Y:S02]  /*2130*/  @!P1 IMAD.MOV.U32 R2, RZ, RZ, R24 ;  /* 0x000000ffff029224 */ /* 0x000fe400078e0018 */
[C---:B------:R-:W-:Y:S01]  /*2140*/  @!P1 IMAD R17, R22.reuse, UR13, R17 ;  /* 0x0000000d16119c24 */ /* 0x040fe2000f8e0211 */
[----:B------:R-:W-:Y:S01]  /*2150*/  @!P1 IADD3.X R5, PT, PT, R5, UR11, RZ, P0, !PT ;  /* 0x0000000b05059c10 */ /* 0x000fe200087fe4ff */
[----:B--2---:R-:W-:-:S05]  /*2160*/  @!P1 IMAD.WIDE.U32 R10, R22, UR12, R2 ;  /* 0x0000000c160a9c25 */ /* 0x004fca000f8e0002 */
[----:B------:R-:W-:Y:S01]  /*2170*/  @!P1 IADD3 R17, PT, PT, R11, R17, RZ ;  /* 0x000000110b119210 */ /* 0x000fe20007ffe0ff */
[----:B------:R-:W-:-:S04]  /*2180*/  @!P1 IMAD.WIDE.U32 R4, R10, UR14, R4 ;  /* 0x0000000e0a049c25 */ /* 0x000fc8000f8e0004 */
[----:B------:R-:W-:-:S04]  /*2190*/  @!P1 IMAD R17, R17, UR14, RZ ;  /* 0x0000000e11119c24 */ /* 0x000fc8000f8e02ff */
[----:B------:R-:W-:Y:S01]  /*21a0*/  @!P1 IMAD R17, R10, UR15, R17 ;  /* 0x0000000f0a119c24 */ /* 0x000fe2000f8e0211 */
[----:B------:R-:W-:Y:S02]  /*21b0*/  LEA R10, P0, R6, R12, 0x2 ;  /* 0x0000000c060a7211 */ /* 0x000fe400078010ff */
[----:B----4-:R-:W-:Y:S01]  /*21c0*/  @!P1 LEA R8, P2, R4, R8, 0x2 ;  /* 0x0000000804089211 */ /* 0x010fe200078410ff */
[----:B------:R-:W-:Y:S01]  /*21d0*/  @!P1 IMAD.IADD R2, R17, 0x1, R5 ;  /* 0x0000000111029824 */ /* 0x000fe200078e0205 */
[----:B------:R-:W-:Y:S01]  /*21e0*/  LEA.HI.X R11, R6, R13, R7, 0x2, P0 ;  /* 0x0000000d060b7211 */ /* 0x000fe200000f1407 */
[----:B-1----:R-:W-:-:S03]  /*21f0*/  IMAD.MOV.U32 R13, RZ, RZ, RZ ;  /* 0x000000ffff0d7224 */ /* 0x002fc600078e00ff */
[----:B------:R-:W-:Y:S01]  /*2200*/  @!P1 LEA.HI.X R9, R4, R9, R2, 0x2, P2 ;  /* 0x0000000904099211 */ /* 0x000fe200010f1402 */
[----:B---3--:R2:W-:Y:S04]  /*2210*/  STG.E desc[UR16][R10.64], R21 ;  /* 0x000000150a007986 */ /* 0x0085e8000c101910 */
[----:B------:R-:W3:Y:S01]  /*2220*/  @!P1 LDG.E R13, desc[UR16][R8.64] ;  /* 0x00000010080d9981 */ /* 0x000ee2000c1e1900 */
[C---:B------:R-:W-:Y:S02]  /*2230*/  SHF.L.U32 R17, R6.reuse, 0x2, RZ ;  /* 0x0000000206117819 */ /* 0x040fe400000006ff */
[----:B------:R-:W-:Y:S02]  /*2240*/  SHF.L.U64.HI R7, R6, 0x2, R7 ;  /* 0x0000000206077819 */ /* 0x000fe40000010207 */
[----:B------:R-:W-:-:S02]  /*2250*/  IADD3 R4, P0, PT, R17, R10, RZ ;  /* 0x0000000a11047210 */ /* 0x000fc40007f1e0ff */
[----:B------:R-:W-:-:S03]  /*2260*/  IADD3 R15, P1, PT, R15, 0x4, RZ ;  /* 0x000000040f0f7810 */ /* 0x000fc60007f3e0ff */
[----:B------:R-:W-:Y:S01]  /*2270*/  IMAD.X R5, R7, 0x1, R11, P0 ;  /* 0x0000000107057824 */ /* 0x000fe200000e060b */
[----:B------:R-:W-:Y:S01]  /*2280*/  IADD3 R17, P0, PT, R4, R17, RZ ;  /* 0x0000001104117210 */ /* 0x000fe20007f1e0ff */
[----:B------:R-:W-:-:S03]  /*2290*/  IMAD.X R0, RZ, RZ, R0, P1 ;  /* 0x000000ffff007224 */ /* 0x000fc600008e0600 */
[----:B------:R-:W-:Y:S01]  /*22a0*/  IADD3.X R18, PT, PT, R5, R7, RZ, P0, !PT ;  /* 0x0000000705127210 */ /* 0x000fe200007fe4ff */
[----:B---3--:R2:W-:Y:S08]  /*22b0*/  STG.E desc[UR16][R4.64], R13 ;  /* 0x0000000d04007986 */ /* 0x0085f0000c101910 */
.L_x_41:
[----:B------:R-:W-:Y:S05]  /*22c0*/  BRA.U !UP1, `(.L_x_40) ;  /* 0x0000000509f47547 */ /* 0x000fea000b800000 */
[----:B------:R-:W-:Y:S02]  /*22d0*/  UISETP.NE.U32.AND UP1, UPT, UR8, 0x1, UPT ;  /* 0x000000010800788c */ /* 0x000fe4000bf25070 */
[----:B------:R-:W-:Y:S02]  /*22e0*/  ULOP3.LUT UR6, UR7, 0x1, URZ, 0xc0, !UPT ;  /* 0x0000000107067892 */ /* 0x000fe4000f8ec0ff */
[----:B------:R-:W-:Y:S02]  /*22f0*/  UISETP.NE.AND.EX UP1, UPT, URZ, URZ, UPT, UP1 ;  /* 0x000000ffff00728c */ /* 0x000fe4000bf25310 */
[----:B------:R-:W-:-:S04]  /*2300*/  UISETP.NE.U32.AND UP0, UPT, UR6, 0x1, UPT ;  /* 0x000000010600788c */ /* 0x000fc8000bf05070 */
[----:B------:R-:W-:-:S03]  /*2310*/  UISETP.NE.U32.AND.EX UP0, UPT, URZ, URZ, UPT, UP0 ;  /* 0x000000ffff00728c */ /* 0x000fc6000bf05100 */
[----:B------:R-:W-:Y:S08]  /*2320*/  BRA.U !UP1, `(.L_x_42) ;  /* 0x00000005090c7547 */ /* 0x000ff0000b800000 */
[----:B------:R-:W3:Y:S01]  /*2330*/  LDCU.64 UR6, c[0x0][0x3d8] ;  /* 0x00007b00ff0677ac */ /* 0x000ee20008000a00 */
[----:B--2---:R-:W-:Y:S02]  /*2340*/  IMAD.MOV.U32 R4, RZ, RZ, R50 ;  /* 0x000000ffff047224 */ /* 0x004fe400078e0032 */
[----:B------:R-:W-:Y:S01]  /*2350*/  IMAD.MOV.U32 R5, RZ, RZ, R51 ;  /* 0x000000ffff057224 */ /* 0x000fe200078e0033 */
[----:B------:R-:W2:Y:S01]  /*2360*/  LDCU.128 UR8, c[0x0][0x390] ;  /* 0x00007200ff0877ac */ /* 0x000ea20008000c00 */
[----:B---3--:R-:W-:Y:S02]  /*2370*/  IMAD R2, R0, UR6, RZ ;  /* 0x0000000600027c24 */ /* 0x008fe4000f8e02ff */
[----:B------:R-:W-:Y:S01]  /*2380*/  IMAD.WIDE.U32 R4, R15, UR6, R4 ;  /* 0x000000060f047c25 */ /* 0x000fe2000f8e0004 */
[----:B--2---:R-:W-:-:S03]  /*2390*/  ISETP.GE.U32.AND P0, PT, R24, UR8, PT ;  /* 0x0000000818007c0c */ /* 0x004fc6000bf06070 */
        /* <DEDUP_REMOVED lines=12> */
[----:B------:R-:W-:Y:S02]  /*2460*/  @!P1 IMAD.IADD R11, R9, 0x1, R11 ;  /* 0x00000001090b9824 */ /* 0x000fe400078e020b */
[----:B------:R-:W-:Y:S02]  /*2470*/  IMAD.MOV.U32 R2, RZ, RZ, RZ ;  /* 0x000000ffff027224 */ /* 0x000fe400078e00ff */
[----:B------:R-:W-:Y:S02]  /*2480*/  @!P1 IMAD R9, R11, UR10, RZ ;  /* 0x0000000a0b099c24 */ /* 0x000fe4000f8e02ff */
[----:B------:R-:W-:-:S04]  /*2490*/  @!P1 IMAD.WIDE.U32 R10, R8, UR10, R4 ;  /* 0x0000000a080a9c25 */ /* 0x000fc8000f8e0004 */
[----:B------:R-:W-:Y:S01]  /*24a0*/  @!P1 IMAD R9, R8, UR11, R9 ;  /* 0x0000000b08099c24 */ /* 0x000fe2000f8e0209 */
[----:B--2---:R-:W-:-:S04]  /*24b0*/  @!P1 LEA R6, P2, R10, R6, 0x2 ;  /* 0x000000060a069211 */ /* 0x004fc800078410ff */
[----:B------:R-:W-:-:S04]  /*24c0*/  @!P1 IADD3 R9, PT, PT, R9, R11, RZ ;  /* 0x0000000b09099210 */ /* 0x000fc80007ffe0ff */
[----:B------:R-:W-:-:S05]  /*24d0*/  @!P1 LEA.HI.X R7, R10, R7, R9, 0x2, P2 ;  /* 0x000000070a079211 */ /* 0x000fca00010f1409 */
[----:B------:R1:W2:Y:S01]  /*24e0*/  @!P1 LDG.E R2, desc[UR16][R6.64] ;  /* 0x0000001006029981 */ /* 0x0002a2000c1e1900 */
[----:B------:R-:W-:-:S04]  /*24f0*/  IADD3 R8, P2, PT, R4, UR6, RZ ;  /* 0x0000000604087c10 */ /* 0x000fc8000ff5e0ff */
        /* <DEDUP_REMOVED lines=16> */
[----:B------:R-:W1:Y:S01]  /*2600*/  LDCU.128 UR8, c[0x0][0x3e0] ;  /* 0x00007c00ff0877ac */ /* 0x000e620008000c00 */
[----:B---3--:R-:W-:Y:S02]  /*2610*/  @!P1 LEA R4, P0, R8, R4, 0x2 ;  /* 0x0000000408049211 */ /* 0x008fe400078010ff */
[----:B------:R-:W-:Y:S02]  /*2620*/  @!P1 IMAD.IADD R11, R11, 0x1, R9 ;  /* 0x000000010b0b9824 */ /* 0x000fe400078e0209 */
[----:B------:R-:W-:-:S03]  /*2630*/  IMAD.MOV.U32 R9, RZ, RZ, R18 ;  /* 0x000000ffff097224 */ /* 0x000fc600078e0012 */
[----:B------:R-:W-:Y:S01]  /*2640*/  @!P1 LEA.HI.X R5, R8, R5, R11, 0x2, P0 ;  /* 0x0000000508059211 */ /* 0x000fe200000f140b */
[----:B------:R-:W-:Y:S02]  /*2650*/  HFMA2 R11, -RZ, RZ, 0, 0 ;  /* 0x00000000ff0b7431 */ /* 0x000fe400000001ff */
[----:B------:R-:W-:-:S05]  /*2660*/  IMAD.MOV.U32 R8, RZ, RZ, R17 ;  /* 0x000000ffff087224 */ /* 0x000fca00078e0011 */
[----:B--2---:R3:W-:Y:S04]  /*2670*/  STG.E desc[UR16][R8.64], R2 ;  /* 0x0000000208007986 */ /* 0x0047e8000c101910 */
[----:B------:R-:W2:Y:S01]  /*2680*/  @!P1 LDG.E R11, desc[UR16][R4.64] ;  /* 0x00000010040b9981 */ /* 0x000ea2000c1e1900 */
[----:B-1----:R-:W-:Y:S01]  /*2690*/  UIMAD UR11, UR11, UR8, URZ ;  /* 0x000000080b0b72a4 */ /* 0x002fe2000f8e02ff */
[----:B------:R-:W-:Y:S01]  /*26a0*/  IADD3 R15, P1, PT, R15, 0x2, RZ ;  /* 0x000000020f0f7810 */ /* 0x000fe20007f3e0ff */
[----:B------:R-:W-:Y:S02]  /*26b0*/  UIMAD.WIDE.U32 UR6, UR10, UR8, URZ ;  /* 0x000000080a0672a5 */ /* 0x000fe4000f8e00ff */
[----:B------:R-:W-:Y:S01]  /*26c0*/  UIMAD UR9, UR10, UR9, UR11 ;  /* 0x000000090a0972a4 */ /* 0x000fe2000f8e020b */
[----:B------:R-:W-:Y:S01]  /*26d0*/  IADD3.X R0, PT, PT, RZ, R0, RZ, P1, !PT ;  /* 0x00000000ff007210 */ /* 0x000fe20000ffe4ff */
[----:B------:R-:W-:-:S02]  /*26e0*/  USHF.L.U32 UR8, UR6, 0x2, URZ ;  /* 0x0000000206087899 */ /* 0x000fc400080006ff */
[----:B------:R-:W-:-:S04]  /*26f0*/  UIADD3 UR9, UPT, UPT, UR7, UR9, URZ ;  /* 0x0000000907097290 */ /* 0x000fc8000fffe0ff */
[----:B------:R-:W-:Y:S01]  /*2700*/  USHF.L.U64.HI UR9, UR6, 0x2, UR9 ;  /* 0x0000000206097899 */ /* 0x000fe20008010209 */
[----:B------:R-:W-:-:S05]  /*2710*/  IADD3 R6, P0, PT, R17, UR8, RZ ;  /* 0x0000000811067c10 */ /* 0x000fca000ff1e0ff */
[----:B------:R-:W-:Y:S02]  /*2720*/  IADD3.X R7, PT, PT, R18, UR9, RZ, P0, !PT ;  /* 0x0000000912077c10 */ /* 0x000fe400087fe4ff */
[----:B------:R-:W-:-:S04]  /*2730*/  IADD3 R17, P0, PT, R6, UR8, RZ ;  /* 0x0000000806117c10 */ /* 0x000fc8000ff1e0ff */
[----:B------:R-:W-:Y:S01]  /*2740*/  IADD3.X R18, PT, PT, R7, UR9, RZ, P0, !PT ;  /* 0x0000000907127c10 */ /* 0x000fe200087fe4ff */
[----:B--2---:R3:W-:Y:S08]  /*2750*/  STG.E desc[UR16][R6.64], R11 ;  /* 0x0000000b06007986 */ /* 0x0047f0000c101910 */
.L_x_42:
[----:B------:R-:W-:Y:S05]  /*2760*/  BRA.U UP0, `(.L_x_40) ;  /* 0x0000000100cc7547 */ /* 0x000fea000b800000 */
[----:B------:R-:W4:Y:S01]  /*2770*/  LDCU.64 UR6, c[0x0][0x3d8] ;  /* 0x00007b00ff0677ac */ /* 0x000f220008000a00 */
[----:B--2---:R-:W2:Y:S01]  /*2780*/  LDC.64 R4, c[0x0][0x398] ;  /* 0x0000e600ff047b82 */ /* 0x004ea20000000a00 */
[----:B---3--:R-:W-:Y:S01]  /*2790*/  IMAD.MOV.U32 R6, RZ, RZ, R50 ;  /* 0x000000ffff067224 */ /* 0x008fe200078e0032 */
[----:B------:R-:W-:Y:S01]  /*27a0*/  BSSY.RECONVERGENT B0, `(.L_x_43) ;  /* 0x0000026000007945 */ /* 0x000fe20003800200 */
[----:B------:R-:W-:-:S05]  /*27b0*/  IMAD.MOV.U32 R7, RZ, RZ, R51 ;  /* 0x000000ffff077224 */ /* 0x000fca00078e0033 */
[----:B-1----:R-:W1:Y:S08]  /*27c0*/  LDC.64 R8, c[0x0][0x390] ;  /* 0x0000e400ff087b82 */ /* 0x002e700000000a00 */
[----:B------:R-:W3:Y:S01]  /*27d0*/  LDC.64 R10, c[0x0][0x3e0] ;  /* 0x0000f800ff0a7b82 */ /* 0x000ee20000000a00 */
[----:B----4-:R-:W-:Y:S02]  /*27e0*/  IMAD R0, R0, UR6, RZ ;  /* 0x0000000600007c24 */ /* 0x010fe4000f8e02ff */
[----:B------:R-:W-:-:S04]  /*27f0*/  IMAD.WIDE.U32 R6, R15, UR6, R6 ;  /* 0x000000060f067c25 */ /* 0x000fc8000f8e0006 */
[----:B------:R-:W-:Y:S01]  /*2800*/  IMAD R15, R15, UR7, R0 ;  /* 0x000000070f0f7c24 */ /* 0x000fe2000f8e0200 */
[----:B--2---:R-:W-:Y:S01]  /*2810*/  ISETP.GE.U32.AND P0, PT, R6, R4, PT ;  /* 0x000000040600720c */ /* 0x004fe20003f06070 */
[----:B------:R-:W2:Y:S03]  /*2820*/  LDC.64 R12, c[0x0][0x3e8] ;  /* 0x0000fa00ff0c7b82 */ /* 0x000ea60000000a00 */
[----:B------:R-:W-:Y:S01]  /*2830*/  IADD3 R14, PT, PT, R7, R15, RZ ;  /* 0x0000000f070e7210 */ /* 0x000fe20007ffe0ff */
[----:B------:R-:W-:Y:S01]  /*2840*/  IMAD.MOV.U32 R15, RZ, RZ, RZ ;  /* 0x000000ffff0f7224 */ /* 0x000fe200078e00ff */
[----:B-1----:R-:W-:Y:S02]  /*2850*/  ISETP.GE.U32.AND P1, PT, R24, R8, PT ;  /* 0x000000081800720c */ /* 0x002fe40003f26070 */
[----:B------:R-:W-:-:S04]  /*2860*/  ISETP.GE.AND.EX P0, PT, R14, R5, PT, P0 ;  /* 0x000000050e00720c */ /* 0x000fc80003f06300 */
[C---:B------:R-:W-:Y:S02]  /*2870*/  ISETP.GE.OR.EX P0, PT, R3.reuse, R9, P0, P1 ;  /* 0x000000090300720c */ /* 0x040fe40000706710 */
[----:B------:R-:W-:-:S04]  /*2880*/  LOP3.LUT R3, R3, R14, RZ, 0xfc, !PT ;  /* 0x0000000e03037212 */ /* 0x000fc800078efcff */
[----:B------:R-:W-:-:S13]  /*2890*/  ISETP.LT.OR P0, PT, R3, RZ, P0 ;  /* 0x000000ff0300720c */ /* 0x000fda0000701670 */
[----:B---3--:R-:W-:Y:S05]  /*28a0*/  @P0 BRA `(.L_x_44) ;  /* 0x0000000000540947 */ /* 0x008fea0003800000 */
[----:B------:R-:W1:Y:S01]  /*28b0*/  LDCU.64 UR6, c[0x0][0x3d0] ;  /* 0x00007a00ff0677ac */ /* 0x000e620008000a00 */
[----:B------:R-:W-:Y:S01]  /*28c0*/  MOV R3, R56 ;  /* 0x0000003800037202 */ /* 0x000fe20000000f00 */
[----:B------:R-:W-:Y:S02]  /*28d0*/  IMAD.MOV.U32 R2, RZ, RZ, R54 ;  /* 0x000000ffff027224 */ /* 0x000fe400078e0036 */
[----:B------:R-:W-:Y:S02]  /*28e0*/  IMAD R0, R23, R8, RZ ;  /* 0x0000000817007224 */ /* 0x000fe400078e02ff */
[----:B-1----:R-:W-:Y:S02]  /*28f0*/  IMAD R7, R53, UR6, RZ ;  /* 0x0000000635077c24 */ /* 0x002fe4000f8e02ff */
[----:B------:R-:W-:-:S04]  /*2900*/  IMAD.WIDE.U32 R2, R52, UR6, R2 ;  /* 0x0000000634027c25 */ /* 0x000fc8000f8e0002 */
[----:B------:R-:W-:Y:S01]  /*2910*/  IMAD R7, R52, UR7, R7 ;  /* 0x0000000734077c24 */ /* 0x000fe2000f8e0207 */
[----:B------:R-:W1:Y:S03]  /*2920*/  LDCU.64 UR6, c[0x0][0x388] ;  /* 0x00007100ff0677ac */ /* 0x000e660008000a00 */
[----:B------:R-:W-:Y:S02]  /*2930*/  IMAD.IADD R3, R7, 0x1, R3 ;  /* 0x0000000107037824 */ /* 0x000fe400078e0203 */
[C---:B------:R-:W-:Y:S02]  /*2940*/  IMAD R7, R22.reuse, R9, R0 ;  /* 0x0000000916077224 */ /* 0x040fe400078e0200 */
[----:B------:R-:W-:Y:S01]  /*2950*/  IMAD.WIDE.U32 R8, R22, R8, R2 ;  /* 0x0000000816087225 */ /* 0x000fe200078e0002 */
[----:B------:R-:W-:-:S03]  /*2960*/  MOV R2, R6 ;  /* 0x0000000600027202 */ /* 0x000fc60000000f00 */
[----:B------:R-:W-:-:S04]  /*2970*/  IMAD.IADD R3, R7, 0x1, R9 ;  /* 0x0000000107037824 */ /* 0x000fc800078e0209 */
[-C--:B------:R-:W-:Y:S02]  /*2980*/  IMAD R0, R3, R4.reuse, RZ ;  /* 0x0000000403007224 */ /* 0x080fe400078e02ff */
[----:B------:R-:W-:Y:S02]  /*2990*/  IMAD.MOV.U32 R3, RZ, RZ, R14 ;  /* 0x000000ffff037224 */ /* 0x000fe400078e000e */
[C---:B------:R-:W-:Y:S02]  /*29a0*/  IMAD R5, R8.reuse, R5, R0 ;  /* 0x0000000508057224 */ /* 0x040fe400078e0200 */
[----:B------:R-:W-:-:S04]  /*29b0*/  IMAD.WIDE.U32 R2, R8, R4, R2 ;  /* 0x0000000408027225 */ /* 0x000fc800078e0002 */
[----:B------:R-:W-:Y:S01]  /*29c0*/  IMAD.IADD R3, R3, 0x1, R5 ;  /* 0x0000000103037824 */ /* 0x000fe200078e0205 */
[----:B-1----:R-:W-:-:S04]  /*29d0*/  LEA R4, P0, R2, UR6, 0x2 ;  /* 0x0000000602047c11 */ /* 0x002fc8000f8010ff */
[----:B------:R-:W-:-:S05]  /*29e0*/  LEA.HI.X R5, R2, UR7, R3, 0x2, P0 ;  /* 0x0000000702057c11 */ /* 0x000fca00080f1403 */
[----:B------:R1:W5:Y:S04]  /*29f0*/  LDG.E R15, desc[UR16][R4.64] ;  /* 0x00000010040f7981 */ /* 0x000368000c1e1900 */
.L_x_44:
[----:B------:R-:W-:Y:S05]  /*2a00*/  BSYNC.RECONVERGENT B0 ;  /* 0x0000000000007941 */ /* 0x000fea0003800200 */
.L_x_43:
[----:B------:R-:W-:Y:S01]  /*2a10*/  MOV R2, R17 ;  /* 0x0000001100027202 */ /* 0x000fe20000000f00 */
[----:B------:R-:W-:Y:S02]  /*2a20*/  IMAD.MOV.U32 R3, RZ, RZ, R18 ;  /* 0x000000ffff037224 */ /* 0x000fe400078e0012 */
[-C--:B--2---:R-:W-:Y:S02]  /*2a30*/  IMAD R13, R13, R10.reuse, RZ ;  /* 0x0000000a0d0d7224 */ /* 0x084fe400078e02ff */
[C---:B-1----:R-:W-:Y:S01]  /*2a40*/  IMAD.WIDE.U32 R4, R12.reuse, R10, RZ ;  /* 0x0000000a0c047225 */ /* 0x042fe200078e00ff */
[----:B-----5:R4:W-:Y:S03]  /*2a50*/  STG.E desc[UR16][R2.64], R15 ;  /* 0x0000000f02007986 */ /* 0x0209e6000c101910 */
[----:B------:R-:W-:Y:S01]  /*2a60*/  IMAD R11, R12, R11, R13 ;  /* 0x0000000b0c0b7224 */ /* 0x000fe200078e020d */
[----:B------:R-:W-:-:S03]  /*2a70*/  LEA R17, P0, R4, R17, 0x2 ;  /* 0x0000001104117211 */ /* 0x000fc600078010ff */
[----:B------:R-:W-:-:S05]  /*2a80*/  IMAD.IADD R11, R5, 0x1, R11 ;  /* 0x00000001050b7824 */ /* 0x000fca00078e020b */
[----:B----4-:R-:W-:-:S07]  /*2a90*/  LEA.HI.X R18, R4, R18, R11, 0x2, P0 ;  /* 0x0000001204127211 */ /* 0x010fce00000f140b */
.L_x_40:
[----:B------:R-:W4:Y:S01]  /*2aa0*/  LDCU.64 UR6, c[0x0][0x3a0] ;  /* 0x00007400ff0677ac */ /* 0x000f220008000a00 */
[----:B------:R-:W-:-:S04]  /*2ab0*/  IADD3 R52, P0, PT, R52, 0x1, RZ ;  /* 0x0000000134347810 */ /* 0x000fc80007f1e0ff */
[----:B------:R-:W-:Y:S02]  /*2ac0*/  IADD3.X R53, PT, PT, RZ, R53, RZ, P0, !PT ;  /* 0x00000035ff357210 */ /* 0x000fe400007fe4ff */
[----:B----4-:R-:W-:-:S04]  /*2ad0*/  ISETP.NE.U32.AND P0, PT, R52, UR6, PT ;  /* 0x0000000634007c0c */ /* 0x010fc8000bf05070 */
[----:B------:R-:W-:-:S13]  /*2ae0*/  ISETP.NE.AND.EX P0, PT, R53, UR7, PT, P0 ;  /* 0x0000000735007c0c */ /* 0x000fda000bf05300 */
[----:B------:R-:W-:Y:S05]  /*2af0*/  @P0 BRA `(.L_x_45) ;  /* 0xffffffe000740947 */ /* 0x000fea000383ffff */
[----:B------:R-:W4:Y:S01]  /*2b00*/  LDL R0, [R1+0x34] ;  /* 0x0000340001007983 */ /* 0x000f220000100800 */
[----:B------:R-:W4:Y:S03]  /*2b10*/  LDCU UR6, c[0x0][0x370] ;  /* 0x00006e00ff0677ac */ /* 0x000f260008000800 */
[----:B------:R-:W5:Y:S01]  /*2b20*/  LDL.LU R3, [R1+0x2c] ;  /* 0x00002c0001037983 */ /* 0x000f620000300800 */
[----:B------:R-:W0:Y:S03]  /*2b30*/  LDCU.64 UR8, c[0x0][0x380] ;  /* 0x00007000ff0877ac */ /* 0x000e260008000a00 */
[----:B---3--:R-:W3:Y:S01]  /*2b40*/  LDL.LU R2, [R1+0x30] ;  /* 0x0000300001027983 */ /* 0x008ee20000300800 */
[----:B----4-:R-:W-:-:S05]  /*2b50*/  IMAD R0, R0, UR6, RZ ;  /* 0x0000000600007c24 */ /* 0x010fca000f8e02ff */
[----:B-----5:R-:W-:-:S05]  /*2b60*/  IADD3 R3, P0, PT, R0, R3, RZ ;  /* 0x0000000300037210 */ /* 0x020fca0007f1e0ff */
[----:B---3--:R-:W-:Y:S01]  /*2b70*/  IMAD.X R2, RZ, RZ, R2, P0 ;  /* 0x000000ffff027224 */ /* 0x008fe200000e0602 */
[----:B------:R3:W-:Y:S01]  /*2b80*/  STL [R1+0x2c], R3 ;  /* 0x00002c0301007387 */ /* 0x0007e20000100800 */
[----:B0-----:R-:W-:-:S03]  /*2b90*/  ISETP.GE.U32.AND P0, PT, R3, UR8, PT ;  /* 0x0000000803007c0c */ /* 0x001fc6000bf06070 */
[----:B------:R3:W-:Y:S01]  /*2ba0*/  STL [R1+0x30], R2 ;  /* 0x0000300201007387 */ /* 0x0007e20000100800 */
[----:B------:R-:W-:-:S13]  /*2bb0*/  ISETP.GE.AND.EX P0, PT, R2, UR9, PT, P0 ;  /* 0x0000000902007c0c */ /* 0x000fda000bf06300 */
[----:B---3--:R-:W-:Y:S05]  /*2bc0*/  @!P0 BRA `(.L_x_46) ;  /* 0xffffffd400788947 */ /* 0x008fea000383ffff */
[----:B------:R-:W-:Y:S05]  /*2bd0*/  EXIT ;  /* 0x000000000000794d */ /* 0x000fea0003800000 */
        .weak           $__internal_2_$__cuda_sm20_div_s64
        .type           $__internal_2_$__cuda_sm20_div_s64,@function
        .size           $__internal_2_$__cuda_sm20_div_s64,(.L_x_518 - $__internal_2_$__cuda_sm20_div_s64)
$__internal_2_$__cuda_sm20_div_s64:
        /* <DEDUP_REMOVED lines=23> */
[----:B------:R-:W-:Y:S01]  /*2d50*/  IMAD.HI.U32 R14, P1, R13, R17, R14 ;  /* 0x000000110d0e7227 */ /* 0x000fe2000782000e */
[----:B------:R-:W-:-:S04]  /*2d60*/  IADD3.X R10, PT, PT, R19, R13, RZ, P0, !PT ;  /* 0x0000000d130a7210 */ /* 0x000fc800007fe4ff */
        /* <DEDUP_REMOVED lines=27> */
[----:B------:R-:W-:-:S03]  /*2f20*/  IMAD.WIDE.U32 R12, R15, R6, RZ ;  /* 0x000000060f0c7225 */ /* 0x000fc600078e00ff */
[----:B------:R-:W-:Y:S01]  /*2f30*/  IADD3.X R17, PT, PT, RZ, R10, RZ, P1, !PT ;  /* 0x0000000aff117210 */ /* 0x000fe20000ffe4ff */
[----:B------:R-:W-:Y:S01]  /*2f40*/  IMAD R10, R15, R7, R13 ;  /* 0x000000070f0a7224 */ /* 0x000fe200078e020d */
[----:B------:R-:W-:-:S03]  /*2f50*/  IADD3 R21, P1, PT, -R12, R21, RZ ;  /* 0x000000150c157210 */ /* 0x000fc60007f3e1ff */
[-C--:B------:R-:W-:Y:S01]  /*2f60*/  IMAD R10, R17, R6.reuse, R10 ;  /* 0x00000006110a7224 */ /* 0x080fe200078e020a */
[----:B------:R-:W-:-:S03]  /*2f70*/  ISETP.GE.U32.AND P0, PT, R21, R6, PT ;  /* 0x000000061500720c */ /* 0x000fc60003f06070 */
        /* <DEDUP_REMOVED lines=24> */
[----:B------:R-:W-:Y:S02]  /*3100*/  SEL R23, R6, R23, !P1 ;  /* 0x0000001706177207 */ /* 0x000fe40004800000 */
[----:B------:R-:W-:Y:S02]  /*3110*/  MOV R6, R2 ;  /* 0x0000000200067202 */ /* 0x000fe40000000f00 */
[----:B------:R-:W-:Y:S02]  /*3120*/  SEL R22, R22, 0xffffffff, P0 ;  /* 0xffffffff16167807 */ /* 0x000fe40000000000 */
[----:B------:R-:W-:Y:S01]  /*3130*/  SEL R23, R23, 0xffffffff, P0 ;  /* 0xffffffff17177807 */ /* 0x000fe20000000000 */
[----:B------:R-:W-:Y:S06]  /*3140*/  RET.REL.NODEC R6 `(_ZN2at6native13im2col_kernelIfEEvlPKT_llllllllllllPS2_) ;  /* 0xffffffcc06ac7950 */ /* 0x000fec0003c3ffff */
.L_x_47:
        /* <DEDUP_REMOVED lines=11> */
.L_x_518:


//--------------------- .text._ZN2at6native13im2col_kernelIdEEvlPKT_llllllllllllPS2_ --------------------------
	.section	.text._ZN2at6native13im2col_kernelIdEEvlPKT_llllllllllllPS2_,"ax",@progbits
	.align	128
        .global         _ZN2at6native13im2col_kernelIdEEvlPKT_llllllllllllPS2_
        .type           _ZN2at6native13im2col_kernelIdEEvlPKT_llllllllllllPS2_,@function
        .size           _ZN2at6native13im2col_kernelIdEEvlPKT_llllllllllllPS2_,(.L_x_519 - _ZN2at6native13im2col_kernelIdEEvlPKT_llllllllllllPS2_)
        .other          _ZN2at6native13im2col_kernelIdEEvlPKT_llllllllllllPS2_,@"STO_CUDA_ENTRY STV_DEFAULT"
_ZN2at6native13im2col_kernelIdEEvlPKT_llllllllllllPS2_:
.text._ZN2at6native13im2col_kernelIdEEvlPKT_llllllllllllPS2_:
        /* <DEDUP_REMOVED lines=27> */
.L_x_62:
[----:B--2---:R-:W3:Y:S01]  /*01b0*/  LDL R6, [R1+0x2c] ;  /* 0x00002c0001067983 */ /* 0x004ee20000100800 */
[----:B------:R-:W3:Y:S03]  /*01c0*/  LDCU UR6, c[0x0][0x3ec] ;  /* 0x00007d80ff0677ac */ /* 0x000ee60008000800 */
[----:B0-----:R0:W5:Y:S01]  /*01d0*/  LDL R7, [R1+0x28] ;  /* 0x0000280001077983 */ /* 0x0011620000100800 */
[----:B------:R-:W-:Y:S01]  /*01e0*/  BSSY.RECONVERGENT B0, `(.L_x_48) ;  /* 0x000002f000007945 */ /* 0x000fe20003800200 */
[----:B---3--:R-:W-:-:S04]  /*01f0*/  LOP3.LUT R0, R6, UR6, RZ, 0xfc, !PT ;  /* 0x0000000606007c12 */ /* 0x008fc8000f8efcff */
        /* <DEDUP_REMOVED lines=8> */
[----:B0-----:R-:W-:Y:S02]  /*0280*/  HFMA2 R2, -RZ, RZ, 0, 0 ;  /* 0x00000000ff027431 */ /* 0x001fe400000001ff */
        /* <DEDUP_REMOVED lines=8> */
[----:B------:R-:W-:Y:S02]  /*0310*/  @P0 VIADD R3, R3, -UR6 ;  /* 0x8000000603030c36 */ /* 0x000fe40008000000 */
[----:B------:R-:W-:-:S03]  /*0320*/  @P0 VIADD R4, R4, 0x1 ;  /* 0x0000000104040836 */ /* 0x000fc60000000000 */
[----:B------:R-:W-:Y:S01]  /*0330*/  ISETP.GE.U32.AND P1, PT, R3, UR6, PT ;  /* 0x0000000603007c0c */ /* 0x000fe2000bf26070 */
[----:B------:R-:W-:-:S12]  /*0340*/  IMAD.MOV.U32 R3, RZ, RZ, RZ ;  /* 0x000000ffff037224 */ /* 0x000fd800078e00ff */
[----:B------:R-:W-:Y:S01]  /*0350*/  @P1 VIADD R4, R4, 0x1 ;  /* 0x0000000104041836 */ /* 0x000fe20000000000 */
[----:B------:R-:W-:-:S04]  /*0360*/  @!P2 LOP3.LUT R4, RZ, UR6, RZ, 0x33, !PT ;  /* 0x00000006ff04ac12 */ /* 0x000fc8000f8e33ff */
[----:B------:R-:W-:-:S05]  /*0370*/  IADD3 R0, PT, PT, -R4, RZ, RZ ;  /* 0x000000ff04007210 */ /* 0x000fca0007ffe1ff */
[----:B------:R-:W-:Y:S01]  /*0380*/  IMAD R0, R0, UR6, R7 ;  /* 0x0000000600007c24 */ /* 0x000fe2000f8e0207 */
[----:B------:R-:W-:Y:S06]  /*0390*/  BRA `(.L_x_50) ;  /* 0x00000000004c7947 */ /* 0x000fec0003800000 */
.L_x_49:
[----:B------:R-:W0:Y:S01]  /*03a0*/  LDCU.64 UR6, c[0x0][0x3e8] ;  /* 0x00007d00ff0677ac */ /* 0x000e220008000a00 */
[----:B-----5:R-:W-:Y:S01]  /*03b0*/  IMAD.MOV.U32 R16, RZ, RZ, R7 ;  /* 0x000000ffff107224 */ /* 0x020fe200078e0007 */
[----:B------:R-:W-:Y:S01]  /*03c0*/  MOV R2, 0x410 ;  /* 0x0000041000027802 */ /* 0x000fe20000000f00 */
[----:B------:R-:W-:Y:S02]  /*03d0*/  IMAD.MOV.U32 R11, RZ, RZ, R6 ;  /* 0x000000ffff0b7224 */ /* 0x000fe400078e0006 */
[----:B0-----:R-:W-:Y:S01]  /*03e0*/  IMAD.U32 R9, RZ, RZ, UR6 ;  /* 0x00000006ff097e24 */ /* 0x001fe2000f8e00ff */
[----:B------:R-:W-:-:S07]  /*03f0*/  MOV R8, UR7 ;  /* 0x0000000700087c02 */ /* 0x000fce0008000f00 */
[----:B--2---:R-:W-:Y:S05]  /*0400*/  CALL.REL.NOINC `($__internal_3_$__cuda_sm20_div_s64) ;  /* 0x0000002400ec7944 */ /* 0x004fea0003c00000 */
        /* <DEDUP_REMOVED lines=12> */
.L_x_50:
[----:B--2---:R-:W-:Y:S05]  /*04d0*/  BSYNC.RECONVERGENT B0 ;  /* 0x0000000000007941 */ /* 0x004fea0003800200 */
.L_x_48:
        /* <DEDUP_REMOVED lines=16> */
[----:B-1----:R-:W-:-:S05]  /*05e0*/  IMAD R5, R7, R11, RZ ;  /* 0x0000000b07057224 */ /* 0x002fca00078e02ff */
[----:B------:R-:W-:-:S05]  /*05f0*/  IADD3 R5, PT, PT, -R5, RZ, RZ ;  /* 0x000000ff05057210 */ /* 0x000fca0007ffe1ff */
[----:B------:R-:W-:-:S06]  /*0600*/  IMAD.HI.U32 R7, R7, R5, R6 ;  /* 0x0000000507077227 */ /* 0x000fcc00078e0006 */
[----:B------:R-:W-:-:S04]  /*0610*/  IMAD.HI.U32 R20, R7, R4, RZ ;  /* 0x0000000407147227 */ /* 0x000fc800078e00ff */
[----:B------:R-:W-:-:S04]  /*0620*/  IMAD.MOV R5, RZ, RZ, -R20 ;  /* 0x000000ffff057224 */ /* 0x000fc800078e0a14 */
[----:B------:R-:W-:-:S05]  /*0630*/  IMAD R5, R11, R5, R4 ;  /* 0x000000050b057224 */ /* 0x000fca00078e0204 */
[----:B------:R-:W-:-:S13]  /*0640*/  ISETP.GE.U32.AND P0, PT, R5, R11, PT ;  /* 0x0000000b0500720c */ /* 0x000fda0003f06070 */
[----:B------:R-:W-:Y:S02]  /*0650*/  @P0 IMAD.IADD R5, R5, 0x1, -R11 ;  /* 0x0000000105050824 */ /* 0x000fe400078e0a0b */
[----:B------:R-:W-:-:S03]  /*0660*/  @P0 VIADD R20, R20, 0x1 ;  /* 0x0000000114140836 */ /* 0x000fc60000000000 */
[----:B------:R-:W-:-:S13]  /*0670*/  ISETP.GE.U32.AND P1, PT, R5, R11, PT ;  /* 0x0000000b0500720c */ /* 0x000fda0003f26070 */
[----:B------:R-:W-:Y:S02]  /*0680*/  @P1 IADD3 R20, PT, PT, R20, 0x1, RZ ;  /* 0x0000000114141810 */ /* 0x000fe40007ffe0ff */
[----:B------:R-:W-:-:S05]  /*0690*/  @!P2 LOP3.LUT R20, RZ, R11, RZ, 0x33, !PT ;  /* 0x0000000bff14a212 */ /* 0x000fca00078e33ff */
[----:B------:R-:W-:-:S04]  /*06a0*/  IMAD.MOV R13, RZ, RZ, -R20 ;  /* 0x000000ffff0d7224 */ /* 0x000fc800078e0a14 */
[----:B------:R-:W-:Y:S01]  /*06b0*/  IMAD R13, R11, R13, R4 ;  /* 0x0000000d0b0d7224 */ /* 0x000fe200078e0204 */
[----:B------:R-:W-:Y:S06]  /*06c0*/  BRA `(.L_x_53) ;  /* 0x0000000000447947 */ /* 0x000fec0003800000 */
.L_x_52:
[----:B------:R-:W0:Y:S01]  /*06d0*/  LDCU.64 UR6, c[0x0][0x3e0] ;  /* 0x00007c00ff0677ac */ /* 0x000e220008000a00 */
[----:B------:R-:W-:Y:S01]  /*06e0*/  IMAD.MOV.U32 R16, RZ, RZ, R4 ;  /* 0x000000ffff107224 */ /* 0x000fe200078e0004 */
[----:B------:R-:W-:Y:S01]  /*06f0*/  MOV R2, 0x740 ;  /* 0x0000074000027802 */ /* 0x000fe20000000f00 */
[----:B------:R-:W-:Y:S01]  /*0700*/  IMAD.MOV.U32 R11, RZ, RZ, R5 ;  /* 0x000000ffff0b7224 */ /* 0x000fe200078e0005 */
[----:B0-----:R-:W-:Y:S01]  /*0710*/  MOV R9, UR6 ;  /* 0x0000000600097c02 */ /* 0x001fe20008000f00 */
[----:B------:R-:W-:-:S07]  /*0720*/  IMAD.U32 R8, RZ, RZ, UR7 ;  /* 0x00000007ff087e24 */ /* 0x000fce000f8e00ff */
[----:B------:R-:W-:Y:S05]  /*0730*/  CALL.REL.NOINC `($__internal_3_$__cuda_sm20_div_s64) ;  /* 0x0000002400207944 */ /* 0x000fea0003c00000 */
        /* <DEDUP_REMOVED lines=10> */
.L_x_53:
[----:B------:R-:W-:Y:S05]  /*07e0*/  BSYNC.RECONVERGENT B0 ;  /* 0x0000000000007941 */ /* 0x000fea0003800200 */
.L_x_51:
[----:B------:R-:W0:Y:S01]  /*07f0*/  LDCU.128 UR12, c[0x0][0x3a0] ;  /* 0x00007400ff0c77ac */ /* 0x000e220008000c00 */
[----:B------:R-:W1:Y:S01]  /*0800*/  LDC.64 R54, c[0x0][0x3b0] ;  /* 0x0000ec00ff367b82 */ /* 0x000e620000000a00 */
[----:B------:R-:W-:Y:S02]  /*0810*/  IMAD.MOV.U32 R6, RZ, RZ, R13 ;  /* 0x000000ffff067224 */ /* 0x000fe400078e000d */
[----:B------:R-:W-:Y:S02]  /*0820*/  IMAD.MOV.U32 R49, RZ, RZ, RZ ;  /* 0x000000ffff317224 */ /* 0x000fe400078e00ff */
[----:B------:R-:W-:-:S03]  /*0830*/  IMAD.MOV.U32 R52, RZ, RZ, RZ ;  /* 0x000000ffff347224 */ /* 0x000fc600078e00ff */
        /* <DEDUP_REMOVED lines=10> */
[----:B------:R-:W-:-:S04]  /*08e0*/  IMAD R2, R11, UR7, RZ ;  /* 0x000000070b027c24 */ /* 0x000fc8000f8e02ff */
[----:B------:R-:W-:Y:S01]  /*08f0*/  IMAD R7, R9, UR6, R2 ;  /* 0x0000000609077c24 */ /* 0x000fe2000f8e0202 */
[----:B------:R-:W3:Y:S03]  /*0900*/  LDCU.64 UR6, c[0x0][0x3f0] ;  /* 0x00007e00ff0677ac */ /* 0x000ee60008000a00 */
[----:B------:R-:W-:Y:S01]  /*0910*/  IMAD.IADD R5, R5, 0x1, R7 ;  /* 0x0000000105057824 */ /* 0x000fe200078e0207 */
[----:B------:R-:W-:-:S03]  /*0920*/  MOV R7, R12 ;  /* 0x0000000c00077202 */ /* 0x000fc60000000f00 */
        /* <DEDUP_REMOVED lines=11> */
[----:B--2---:R-:W-:-:S03]  /*09e0*/  IADD3 R6, P0, PT, RZ, -R50, RZ ;  /* 0x80000032ff067210 */ /* 0x004fc60007f1e0ff */
[----:B------:R-:W-:Y:S01]  /*09f0*/  IMAD R3, R3, UR10, RZ ;  /* 0x0000000a03037c24 */ /* 0x000fe2000f8e02ff */
[----:B---3--:R-:W-:Y:S01]  /*0a00*/  LEA R10, P1, R8, UR6, 0x3 ;  /* 0x00000006080a7c11 */ /* 0x008fe2000f8218ff */
[----:B------:R-:W-:Y:S01]  /*0a10*/  IMAD.IADD R11, R9, 0x1, R7 ;  /* 0x00000001090b7824 */ /* 0x000fe200078e0207 */
[----:B------:R-:W-:Y:S01]  /*0a20*/  IADD3.X R7, PT, PT, RZ, ~R51, RZ, P0, !PT ;  /* 0x80000033ff077210 */ /* 0x000fe200007fe4ff */
[C---:B------:R-:W-:Y:S02]  /*0a30*/  IMAD R19, R0.reuse, UR11, R3 ;  /* 0x0000000b00137c24 */ /* 0x040fe4000f8e0203 */
[----:B------:R-:W-:Y:S01]  /*0a40*/  IMAD.WIDE.U32 R2, R0, UR10, RZ ;  /* 0x0000000a00027c25 */ /* 0x000fe2000f8e00ff */
[----:B------:R-:W-:Y:S02]  /*0a50*/  LEA.HI.X R11, R8, UR7, R11, 0x3, P1 ;  /* 0x00000007080b7c11 */ /* 0x000fe400088f1c0b */
[----:B------:R-:W-:Y:S01]  /*0a60*/  SHF.L.U64.HI R0, R50, 0x3, R51 ;  /* 0x0000000332007819 */ /* 0x000fe20000010233 */
[----:B------:R-:W-:-:S02]  /*0a70*/  IMAD.SHL.U32 R17, R2, 0x8, RZ ;  /* 0x0000000802117824 */ /* 0x000fc400078e00ff */
[----:B------:R-:W-:Y:S02]  /*0a80*/  IMAD.IADD R19, R3, 0x1, R19 ;  /* 0x0000000103137824 */ /* 0x000fe400078e0213 */
[----:B-1----:R-:W-:Y:S01]  /*0a90*/  IMAD.WIDE.U32 R8, R4, 0x7, R6 ;  /* 0x0000000704087825 */ /* 0x002fe200078e0006 */
[----:B------:R-:W-:Y:S02]  /*0aa0*/  LEA R17, P0, -R50, R17, 0x3 ;  /* 0x0000001132117211 */ /* 0x000fe400078019ff */
[C---:B------:R-:W-:Y:S01]  /*0ab0*/  SHF.L.U64.HI R3, R2.reuse, 0x3, R19 ;  /* 0x0000000302037819 */ /* 0x040fe20000010213 */
[----:B------:R-:W-:Y:S01]  /*0ac0*/  IMAD.WIDE.U32 R54, R13, UR8, R54 ;  /* 0x000000080d367c25 */ /* 0x000fe2000f8e0036 */
[----:B------:R-:W-:Y:S01]  /*0ad0*/  IADD3 R56, P1, PT, R2, R8, RZ ;  /* 0x0000000802387210 */ /* 0x000fe20007f3e0ff */
[----:B------:R-:W-:Y:S02]  /*0ae0*/  STL [R1+0x24], R17 ;  /* 0x0000241101007387 */ /* 0x000fe40000100800 */
[----:B------:R-:W-:-:S02]  /*0af0*/  IMAD R16, R5, 0x7, RZ ;  /* 0x0000000705107824 */ /* 0x000fc400078e02ff */
[----:B------:R-:W-:-:S03]  /*0b00*/  IMAD.WIDE.U32 R12, R4, 0x6, R6 ;  /* 0x00000006040c7825 */ /* 0x000fc600078e0006 */
[----:B------:R-:W-:Y:S01]  /*0b10*/  IADD3.X R57, PT, PT, R19, R9, R16, P1, !PT ;  /* 0x0000000913397210 */ /* 0x000fe20000ffe410 */
[----:B------:R-:W-:Y:S01]  /*0b20*/  IMAD.WIDE.U32 R14, R4, 0x5, R6 ;  /* 0x00000005040e7825 */ /* 0x000fe200078e0006 */
[----:B------:R-:W-:-:S03]  /*0b30*/  IADD3 R58, P2, PT, R2, R12, RZ ;  /* 0x0000000c023a7210 */ /* 0x000fc60007f5e0ff */
[----:B------:R-:W-:Y:S01]  /*0b40*/  IMAD R18, R5, 0x6, RZ ;  /* 0x0000000605127824 */ /* 0x000fe200078e02ff */
[C---:B------:R-:W-:Y:S01]  /*0b50*/  IADD3 R60, P3, PT, R2.reuse, R14, RZ ;  /* 0x0000000e023c7210 */ /* 0x040fe20007f7e0ff */
[----:B------:R-:W-:Y:S01]  /*0b60*/  IMAD.X R0, R3, 0x1, ~R0, P0 ;  /* 0x0000000103007824 */ /* 0x000fe200000e0e00 */
[----:B------:R-:W-:Y:S01]  /*0b70*/  IADD3 R24, P0, P1, R2, R4, -R50 ;  /* 0x0000000402187210 */ /* 0x000fe2000791e832 */
[----:B------:R-:W-:Y:S01]  /*0b80*/  IMAD R22, R5, 0x5, RZ ;  /* 0x0000000505167824 */ /* 0x000fe200078e02ff */
[C---:B------:R-:W-:Y:S01]  /*0b90*/  IADD3.X R59, PT, PT, R19.reuse, R13, R18, P2, !PT ;  /* 0x0000000d133b7210 */ /* 0x040fe200017fe412 */
[C---:B------:R-:W-:Y:S01]  /*0ba0*/  IMAD.SHL.U32 R3, R4.reuse, 0x2, RZ ;  /* 0x0000000204037824 */ /* 0x040fe200078e00ff */
[----:B------:R0:W-:Y:S01]  /*0bb0*/  STL [R1+0x20], R0 ;  /* 0x0000200001007387 */ /* 0x0001e20000100800 */
[----:B------:R-:W-:Y:S01]  /*0bc0*/  IMAD.WIDE.U32 R6, R4, 0x3, R6 ;  /* 0x0000000304067825 */ /* 0x000fe200078e0006 */
[----:B------:R-:W-:Y:S02]  /*0bd0*/  IADD3.X R25, PT, PT, R19, R5, ~R51, P0, P1 ;  /* 0x0000000513197210 */ /* 0x000fe400007e2c33 */
[C---:B------:R-:W-:Y:S01]  /*0be0*/  IADD3 R14, P1, P2, R2.reuse, UR5, -R50 ;  /* 0x00000005020e7c10 */ /* 0x040fe2000fa3e832 */
[----:B------:R-:W-:Y:S01]  /*0bf0*/  IMAD.IADD R53, R55, 0x1, R53 ;  /* 0x0000000137357824 */ /* 0x000fe200078e0235 */
[----:B------:R-:W-:Y:S01]  /*0c00*/  IADD3.X R61, PT, PT, R19, R15, R22, P3, !PT ;  /* 0x0000000f133d7210 */ /* 0x000fe20001ffe416 */
[----:B------:R1:W-:Y:S01]  /*0c10*/  STL.64 [R1+0x18], R24 ;  /* 0x0000181801007387 */ /* 0x0003e20000100a00 */
[----:B------:R-:W-:-:S02]  /*0c20*/  IADD3 R12, P4, P5, R2, -R50, R3 ;  /* 0x80000032020c7210 */ /* 0x000fc40007d9e003 */
[----:B0-----:R-:W-:Y:S01]  /*0c30*/  SHF.L.U64.HI R0, R4, 0x1, R5 ;  /* 0x0000000104007819 */ /* 0x001fe20000010205 */
[----:B------:R-:W-:Y:S01]  /*0c40*/  IMAD R4, R5, 0x3, RZ ;  /* 0x0000000305047824 */ /* 0x000fe200078e02ff */
[C---:B------:R-:W-:Y:S02]  /*0c50*/  IADD3 R8, P3, PT, R2.reuse, R6, RZ ;  /* 0x0000000602087210 */ /* 0x040fe40007f7e0ff */
[C---:B------:R-:W-:Y:S02]  /*0c60*/  IADD3.X R15, PT, PT, R19.reuse, UR4, ~R51, P1, P2 ;  /* 0x00000004130f7c10 */ /* 0x040fe40008fe4c33 */
[C---:B------:R-:W-:Y:S02]  /*0c70*/  IADD3.X R13, PT, PT, R19.reuse, ~R51, R0, P4, P5 ;  /* 0x80000033130d7210 */ /* 0x040fe400027ea400 */
[----:B------:R-:W-:Y:S01]  /*0c80*/  IADD3.X R9, PT, PT, R19, R7, R4, P3, !PT ;  /* 0x0000000713097210 */ /* 0x000fe20001ffe404 */
[----:B------:R1:W-:Y:S01]  /*0c90*/  STL.64 [R1], R14 ;  /* 0x0000000e01007387 */ /* 0x0003e20000100a00 */
[----:B------:R-:W-:-:S03]  /*0ca0*/  IADD3 R50, P0, PT, R2, -R50, RZ ;  /* 0x8000003202327210 */ /* 0x000fc60007f1e0ff */
[----:B------:R1:W-:Y:S01]  /*0cb0*/  STL.64 [R1+0x10], R12 ;  /* 0x0000100c01007387 */ /* 0x0003e20000100a00 */
[----:B------:R-:W-:-:S03]  /*0cc0*/  IADD3.X R51, PT, PT, R19, ~R51, RZ, P0, !PT ;  /* 0x8000003313337210 */ /* 0x000fc600007fe4ff */
[----:B------:R1:W-:Y:S06]  /*0cd0*/  STL.64 [R1+0x8], R8 ;  /* 0x0000080801007387 */ /* 0x0003ec0000100a00 */
.L_x_61:
[----:B0-----:R-:W0:Y:S01]  /*0ce0*/  LDCU.64 UR6, c[0x0][0x3a8] ;  /* 0x00007500ff0677ac */ /* 0x001e220008000a00 */
[----:B-1-3--:R-:W-:Y:S01]  /*0cf0*/  MOV R3, R53 ;  /* 0x0000003500037202 */ /* 0x00afe20000000f00 */
[----:B------:R-:W-:Y:S01]  /*0d00*/  IMAD.MOV.U32 R2, RZ, RZ, R54 ;  /* 0x000000ffff027224 */ /* 0x000fe200078e0036 */
[----:B-1----:R-:W-:Y:S01]  /*0d10*/  CS2R R14, SRZ ;  /* 0x00000000000e7805 */ /* 0x002fe2000001ff00 */
[----:B------:R-:W1:Y:S01]  /*0d20*/  LDCU.64 UR8, c[0x0][0x3d0] ;  /* 0x00007a00ff0877ac */ /* 0x000e620008000a00 */
[----:B0-----:R-:W-:-:S04]  /*0d30*/  UISETP.GE.U32.AND UP0, UPT, UR6, 0x8, UPT ;  /* 0x000000080600788c */ /* 0x001fc8000bf06070 */
[----:B------:R-:W-:Y:S01]  /*0d40*/  UISETP.GE.U32.AND.EX UP0, UPT, UR7, URZ, UPT, UP0 ;  /* 0x000000ff0700728c */ /* 0x000fe2000bf06100 */
[----:B-1----:R-:W-:Y:S02]  /*0d50*/  IMAD R0, R52, UR8, RZ ;  /* 0x0000000834007c24 */ /* 0x002fe4000f8e02ff */
[----:B------:R-:W-:-:S04]  /*0d60*/  IMAD.WIDE.U32 R22, R49, UR8, R2 ;  /* 0x0000000831167c25 */ /* 0x000fc8000f8e0002 */
[----:B------:R-:W-:-:S04]  /*0d70*/  IMAD R3, R49, UR9, R0 ;  /* 0x0000000931037c24 */ /* 0x000fc8000f8e0200 */
[----:B------:R-:W-:Y:S01]  /*0d80*/  IMAD.IADD R0, R23, 0x1, R3 ;  /* 0x0000000117007824 */ /* 0x000fe200078e0203 */
[----:B--2---:R-:W-:Y:S06]  /*0d90*/  BRA.U !UP0, `(.L_x_54) ;  /* 0x0000000d08447547 */ /* 0x004fec000b800000 */
[----:B------:R-:W2:Y:S01]  /*0da0*/  LDL.64 R8, [R1+0x18] ;  /* 0x0000180001087983 */ /* 0x000ea20000100a00 */
[----:B------:R-:W0:Y:S03]  /*0db0*/  LDCU.128 UR8, c[0x0][0x390] ;  /* 0x00007200ff0877ac */ /* 0x000e260008000c00 */
[----:B------:R-:W3:Y:S04]  /*0dc0*/  LDL.64 R26, [R1+0x8] ;  /* 0x00000800011a7983 */ /* 0x000ee80000100a00 */
[----:B------:R-:W4:Y:S04]  /*0dd0*/  LDL.64 R18, [R1+0x10] ;  /* 0x0000100001127983 */ /* 0x000f280000100a00 */
[----:B------:R-:W5:Y:S04]  /*0de0*/  LDL R17, [R1+0x24] ;  /* 0x0000240001117983 */ /* 0x000f680000100800 */
[----:B------:R-:W5:Y:S04]  /*0df0*/  LDL R24, [R1+0x20] ;  /* 0x0000200001187983 */ /* 0x000f680000100800 */
[----:B------:R-:W5:Y:S01]  /*0e00*/  LDL.64 R6, [R1] ;  /* 0x0000000001067983 */ /* 0x000f620000100a00 */
[----:B0-----:R-:W-:-:S02]  /*0e10*/  IMAD R5, R21, UR8, RZ ;  /* 0x0000000815057c24 */ /* 0x001fc4000f8e02ff */
[----:B------:R-:W-:Y:S02]  /*0e20*/  IMAD.MOV.U32 R2, RZ, RZ, R22 ;  /* 0x000000ffff027224 */ /* 0x000fe400078e0016 */
[----:B------:R-:W-:Y:S02]  /*0e30*/  IMAD.MOV.U32 R3, RZ, RZ, R0 ;  /* 0x000000ffff037224 */ /* 0x000fe400078e0000 */
[C---:B------:R-:W-:Y:S02]  /*0e40*/  IMAD R5, R20.reuse, UR9, R5 ;  /* 0x0000000914057c24 */ /* 0x040fe4000f8e0205 */
[----:B------:R-:W-:Y:S01]  /*0e50*/  IMAD.WIDE.U32 R12, R20, UR8, R2 ;  /* 0x00000008140c7c25 */ /* 0x000fe2000f8e0002 */
[----:B------:R-:W0:Y:S03]  /*0e60*/  LDCU.64 UR8, c[0x0][0x388] ;  /* 0x00007100ff0877ac */ /* 0x000e260008000a00 */
[----:B------:R-:W-:-:S04]  /*0e70*/  IMAD.IADD R2, R13, 0x1, R5 ;  /* 0x000000010d027824 */ /* 0x000fc800078e0205 */
[----:B------:R-:W-:-:S04]  /*0e80*/  IMAD R5, R2, UR10, RZ ;  /* 0x0000000a02057c24 */ /* 0x000fc8000f8e02ff */
[C---:B------:R-:W-:Y:S02]  /*0e90*/  IMAD R16, R12.reuse, UR11, R5 ;  /* 0x0000000b0c107c24 */ /* 0x040fe4000f8e0205 */
[C---:B------:R-:W-:Y:S01]  /*0ea0*/  IMAD.WIDE.U32 R14, R12.reuse, UR10, R58 ;  /* 0x0000000a0c0e7c25 */ /* 0x040fe2000f8e003a */
[----:B------:R-:W-:Y:S02]  /*0eb0*/  ULOP3.LUT UR6, UR6, 0xfffffff8, URZ, 0xc0, !UPT ;  /* 0xfffffff806067892 */ /* 0x000fe4000f8ec0ff */
[----:B------:R-:W-:Y:S01]  /*0ec0*/  ULOP3.LUT UR7, UR7, 0x7fffffff, URZ, 0xc0, !UPT ;  /* 0x7fffffff07077892 */ /* 0x000fe2000f8ec0ff */
[----:B--2---:R-:W-:-:S04]  /*0ed0*/  IMAD.WIDE.U32 R8, R12, UR10, R8 ;  /* 0x0000000a0c087c25 */ /* 0x004fc8000f8e0008 */
[----:B------:R-:W-:Y:S02]  /*0ee0*/  IMAD.IADD R45, R16, 0x1, R9 ;  /* 0x00000001102d7824 */ /* 0x000fe400078e0209 */
[----:B---3--:R-:W-:Y:S02]  /*0ef0*/  IMAD.WIDE.U32 R40, R12, UR10, R26 ;  /* 0x0000000a0c287c25 */ /* 0x008fe4000f8e001a */
[----:B------:R-:W1:Y:S01]  /*0f00*/  LDC.64 R26, c[0x0][0x3e0] ;  /* 0x0000f800ff1a7b82 */ /* 0x000e620000000a00 */
[C---:B------:R-:W-:Y:S01]  /*0f10*/  SHF.L.U64.HI R45, R8.reuse, 0x3, R45 ;  /* 0x00000003082d7819 */ /* 0x040fe2000001022d */
[----:B------:R-:W-:Y:S02]  /*0f20*/  IMAD.SHL.U32 R44, R8, 0x8, RZ ;  /* 0x00000008082c7824 */ /* 0x000fe400078e00ff */
[----:B----4-:R-:W-:-:S04]  /*0f30*/  IMAD.WIDE.U32 R2, R12, UR10, R18 ;  /* 0x0000000a0c027c25 */ /* 0x010fc8000f8e0012 */
[----:B------:R-:W1:Y:S01]  /*0f40*/  LDC.64 R8, c[0x0][0x3e8] ;  /* 0x0000fa00ff087b82 */ /* 0x000e620000000a00 */
[----:B------:R-:W-:-:S03]  /*0f50*/  IMAD.WIDE.U32 R18, R12, UR10, RZ ;  /* 0x0000000a0c127c25 */ /* 0x000fc6000f8e00ff */
[----:B-----5:R-:W-:Y:S02]  /*0f60*/  LEA R47, P0, R18, R17, 0x3 ;  /* 0x00000011122f7211 */ /* 0x020fe400078018ff */
[----:B------:R-:W-:-:S04]  /*0f70*/  IADD3 R17, PT, PT, R19, R16, RZ ;  /* 0x0000001013117210 */ /* 0x000fc80007ffe0ff */
[----:B------:R-:W-:Y:S02]  /*0f80*/  LEA.HI.X R46, R18, R24, R17, 0x3, P0 ;  /* 0x00000018122e7211 */ /* 0x000fe400000f1c11 */
[----:B------:R-:W2:Y:S01]  /*0f90*/  LDC.64 R24, c[0x0][0x3d8] ;  /* 0x0000f600ff187b82 */ /* 0x000ea20000000a00 */
[----:B------:R-:W-:-:S04]  /*0fa0*/  IMAD.WIDE.U32 R4, R12, UR10, R6 ;  /* 0x0000000a0c047c25 */ /* 0x000fc8000f8e0006 */
[----:B------:R-:W-:-:S04]  /*0fb0*/  IMAD.WIDE.U32 R6, R12, UR10, R60 ;  /* 0x0000000a0c067c25 */ /* 0x000fc8000f8e003c */
[C---:B------:R-:W-:Y:S02]  /*0fc0*/  IMAD.IADD R43, R16.reuse, 0x1, R3 ;  /* 0x00000001102b7824 */ /* 0x040fe400078e0203 */
[----:B-1----:R-:W-:Y:S02]  /*0fd0*/  IMAD R9, R9, R26, RZ ;  /* 0x0000001a09097224 */ /* 0x002fe400078e02ff */
[C---:B------:R-:W-:Y:S02]  /*0fe0*/  IMAD.IADD R3, R16.reuse, 0x1, R5 ;  /* 0x0000000110037824 */ /* 0x040fe400078e0205 */
[----:B------:R-:W-:Y:S02]  /*0ff0*/  IMAD.IADD R5, R16, 0x1, R7 ;  /* 0x0000000110057824 */ /* 0x000fe400078e0207 */
[----:B------:R-:W-:-:S04]  /*1000*/  IMAD.WIDE.U32 R12, R12, UR10, R56 ;  /* 0x0000000a0c0c7c25 */ /* 0x000fc8000f8e0038 */
[----:B------:R-:W-:Y:S02]  /*1010*/  IMAD.IADD R7, R16, 0x1, R15 ;  /* 0x0000000110077824 */ /* 0x000fe400078e020f */
[C---:B------:R-:W-:Y:S02]  /*1020*/  IMAD R15, R8.reuse, R27, R9 ;  /* 0x0000001b080f7224 */ /* 0x040fe400078e0209 */
[----:B------:R-:W-:Y:S01]  /*1030*/  IMAD.WIDE.U32 R26, R8, R26, RZ ;  /* 0x0000001a081a7225 */ /* 0x000fe200078e00ff */
[----:B------:R-:W-:-:S03]  /*1040*/  SHF.L.U64.HI R43, R2, 0x3, R43 ;  /* 0x00000003022b7819 */ /* 0x000fc6000001022b */
[----:B------:R-:W-:Y:S01]  /*1050*/  IMAD.SHL.U32 R42, R2, 0x8, RZ ;  /* 0x00000008022a7824 */ /* 0x000fe200078e00ff */
[----:B------:R-:W-:Y:S01]  /*1060*/  SHF.L.U64.HI R2, R4, 0x3, R3 ;  /* 0x0000000304027819 */ /* 0x000fe20000010203 */
[C---:B------:R-:W-:Y:S01]  /*1070*/  IMAD.IADD R9, R16.reuse, 0x1, R13 ;  /* 0x0000000110097824 */ /* 0x040fe200078e020d */
[----:B------:R-:W-:Y:S01]  /*1080*/  IADD3 R41, PT, PT, R16, R41, RZ ;  /* 0x0000002910297210 */ /* 0x000fe20007ffe0ff */
[----:B------:R-:W-:Y:S01]  /*1090*/  IMAD.SHL.U32 R3, R4, 0x8, RZ ;  /* 0x0000000804037824 */ /* 0x000fe200078e00ff */
[C---:B------:R-:W-:Y:S01]  /*10a0*/  SHF.L.U64.HI R4, R6.reuse, 0x3, R5 ;  /* 0x0000000306047819 */ /* 0x040fe20000010205 */
[----:B------:R-:W-:Y:S01]  /*10b0*/  IMAD.IADD R15, R27, 0x1, R15 ;  /* 0x000000011b0f7824 */ /* 0x000fe200078e020f */
[----:B------:R-:W-:Y:S02]  /*10c0*/  SHF.L.U32 R5, R6, 0x3, RZ ;  /* 0x0000000306057819 */ /* 0x000fe400000006ff */
[C---:B------:R-:W-:Y:S01]  /*10d0*/  SHF.L.U64.HI R6, R14.reuse, 0x3, R7 ;  /* 0x000000030e067819 */ /* 0x040fe20000010207 */
[----:B------:R-:W-:Y:S01]  /*10e0*/  IMAD.SHL.U32 R7, R14, 0x8, RZ ;  /* 0x000000080e077824 */ /* 0x000fe200078e00ff */
[----:B------:R-:W-:Y:S01]  /*10f0*/  SHF.L.U64.HI R8, R12, 0x3, R9 ;  /* 0x000000030c087819 */ /* 0x000fe20000010209 */
[----:B0-----:R-:W-:Y:S01]  /*1100*/  IMAD.U32 R13, RZ, RZ, UR9 ;  /* 0x00000009ff0d7e24 */ /* 0x001fe2000f8e00ff */
[C---:B------:R-:W-:Y:S01]  /*1110*/  SHF.L.U64.HI R41, R40.reuse, 0x3, R41 ;  /* 0x0000000328297819 */ /* 0x040fe20000010229 */
[----:B------:R-:W-:Y:S01]  /*1120*/  IMAD.SHL.U32 R40, R40, 0x8, RZ ;  /* 0x0000000828287824 */ /* 0x000fe200078e00ff */
[----:B------:R-:W-:Y:S01]  /*1130*/  SHF.L.U32 R9, R12, 0x3, RZ ;  /* 0x000000030c097819 */ /* 0x000fe200000006ff */
[----:B------:R-:W-:Y:S01]  /*1140*/  IMAD.U32 R12, RZ, RZ, UR8 ;  /* 0x00000008ff0c7e24 */ /* 0x000fe2000f8e00ff */
[C---:B--2---:R-:W-:Y:S01]  /*1150*/  SHF.L.U64.HI R48, R24.reuse, 0x6, R25 ;  /* 0x0000000618307819 */ /* 0x044fe20000010219 */
[----:B------:R-:W-:Y:S01]  /*1160*/  IMAD.MOV.U32 R16, RZ, RZ, R51 ;  /* 0x000000ffff107224 */ /* 0x000fe200078e0033 */
[----:B------:R-:W-:Y:S01]  /*1170*/  SHF.L.U64.HI R14, R24, 0x3, R25 ;  /* 0x00000003180e7819 */ /* 0x000fe20000010219 */
[----:B------:R-:W-:Y:S01]  /*1180*/  IMAD.U32 R18, RZ, RZ, UR6 ;  /* 0x00000006ff127e24 */ /* 0x000fe2000f8e00ff */
[----:B------:R-:W-:Y:S01]  /*1190*/  SHF.L.U64.HI R15, R26, 0x6, R15 ;  /* 0x000000061a0f7819 */ /* 0x000fe2000001020f */
[----:B------:R-:W-:Y:S01]  /*11a0*/  IMAD.U32 R19, RZ, RZ, UR7 ;  /* 0x00000007ff137e24 */ /* 0x000fe2000f8e00ff */
[----:B------:R-:W-:-:S07]  /*11b0*/  MOV R17, R50 ;  /* 0x0000003200117202 */ /* 0x000fce0000000f00 */
.L_x_55:
[----:B0-----:R-:W0:Y:S01]  /*11c0*/  LDCU.128 UR8, c[0x0][0x390] ;  /* 0x00007200ff0877ac */ /* 0x001e220008000c00 */
[----:B------:R-:W-:Y:S02]  /*11d0*/  LOP3.LUT R25, R0, R16, RZ, 0xfc, !PT ;  /* 0x0000001000197212 */ /* 0x000fe400078efcff */
[----:B------:R-:W-:Y:S02]  /*11e0*/  CS2R R28, SRZ ;  /* 0x00000000001c7805 */ /* 0x000fe4000001ff00 */
[----:B------:R-:W-:Y:S01]  /*11f0*/  CS2R R34, SRZ ;  /* 0x0000000000227805 */ /* 0x000fe2000001ff00 */
[----:B------:R-:W1:Y:S01]  /*1200*/  LDC.64 R36, c[0x0][0x3e8] ;  /* 0x0000fa00ff247b82 */ /* 0x000e620000000a00 */
[----:B0-----:R-:W-:Y:S02]  /*1210*/  ISETP.GE.U32.AND P1, PT, R17, UR10, PT ;  /* 0x0000000a11007c0c */ /* 0x001fe4000bf26070 */
[----:B------:R-:W-:Y:S02]  /*1220*/  ISETP.GE.U32.AND P0, PT, R22, UR8, PT ;  /* 0x0000000816007c0c */ /* 0x000fe4000bf06070 */
[----:B------:R-:W-:-:S04]  /*1230*/  ISETP.GE.AND.EX P1, PT, R16, UR11, PT, P1 ;  /* 0x0000000b10007c0c */ /* 0x000fc8000bf26310 */
[----:B------:R-:W-:-:S04]  /*1240*/  ISETP.GE.OR.EX P1, PT, R0, UR9, P1, P0 ;  /* 0x0000000900007c0c */ /* 0x000fc80008f26700 */
[----:B------:R-:W-:-:S13]  /*1250*/  ISETP.LT.OR P1, PT, R25, RZ, P1 ;  /* 0x000000ff1900720c */ /* 0x000fda0000f21670 */
[----:B------:R-:W-:-:S04]  /*1260*/  @!P1 IADD3 R30, P2, PT, R12, R47, RZ ;  /* 0x0000002f0c1e9210 */ /* 0x000fc80007f5e0ff */
[----:B------:R-:W-:-:S05]  /*1270*/  @!P1 IADD3.X R31, PT, PT, R13, R46, RZ, P2, !PT ;  /* 0x0000002e0d1f9210 */ /* 0x000fca00017fe4ff */
[----:B------:R0:W2:Y:S02]  /*1280*/  @!P1 LDG.E.64 R28, desc[UR16][R30.64] ;  /* 0x000000101e1c9981 */ /* 0x0000a4000c1e1b00 */
[----:B0-----:R-:W0:Y:S02]  /*1290*/  LDC.64 R30, c[0x0][0x3d8] ;  /* 0x0000f600ff1e7b82 */ /* 0x001e240000000a00 */
[----:B0-----:R-:W-:-:S04]  /*12a0*/  IADD3 R25, P2, PT, R17, R30, RZ ;  /* 0x0000001e11197210 */ /* 0x001fc80007f5e0ff */
[----:B------:R-:W-:Y:S01]  /*12b0*/  ISETP.GE.U32.AND P1, PT, R25, UR10, PT ;  /* 0x0000000a19007c0c */ /* 0x000fe2000bf26070 */
[----:B------:R-:W-:-:S05]  /*12c0*/  IMAD.X R25, R16, 0x1, R31, P2 ;  /* 0x0000000110197824 */ /* 0x000fca00010e061f */
[----:B------:R-:W-:Y:S02]  /*12d0*/  ISETP.GE.AND.EX P1, PT, R25, UR11, PT, P1 ;  /* 0x0000000b19007c0c */ /* 0x000fe4000bf26310 */
[C---:B------:R-:W-:Y:S02]  /*12e0*/  LOP3.LUT R25, R0.reuse, R25, RZ, 0xfc, !PT ;  /* 0x0000001900197212 */ /* 0x040fe400078efcff */
[----:B------:R-:W-:-:S04]  /*12f0*/  ISETP.GE.OR.EX P1, PT, R0, UR9, P1, P0 ;  /* 0x0000000900007c0c */ /* 0x000fc80008f26700 */
[----:B------:R-:W-:-:S13]  /*1300*/  ISETP.LT.OR P1, PT, R25, RZ, P1 ;  /* 0x000000ff1900720c */ /* 0x000fda0000f21670 */
[----:B------:R-:W-:-:S05]  /*1310*/  @!P1 IADD3 R32, P2, PT, R12, R44, RZ ;  /* 0x0000002c0c209210 */ /* 0x000fca0007f5e0ff */
[----:B------:R-:W-:Y:S01]  /*1320*/  @!P1 IMAD.X R33, R13, 0x1, R45, P2 ;  /* 0x000000010d219824 */ /* 0x000fe200010e062d */
[----:B--2---:R0:W-:Y:S04]  /*1330*/  STG.E.64 desc[UR16][R10.64], R28 ;  /* 0x0000001c0a007986 */ /* 0x0041e8000c101b10 */
[----:B------:R2:W3:Y:S01]  /*1340*/  @!P1 LDG.E.64 R34, desc[UR16][R32.64] ;  /* 0x0000001020229981 */ /* 0x0004e2000c1e1b00 */
[----:B------:R-:W-:-:S04]  /*1350*/  LEA R25, P2, R30, R17, 0x1 ;  /* 0x000000111e197211 */ /* 0x000fc800078408ff */
[----:B------:R-:W-:Y:S02]  /*1360*/  ISETP.GE.U32.AND P1, PT, R25, UR10, PT ;  /* 0x0000000a19007c0c */ /* 0x000fe4000bf26070 */
[----:B------:R-:W-:Y:S01]  /*1370*/  LEA.HI.X R25, R30, R16, R31, 0x1, P2 ;  /* 0x000000101e197211 */ /* 0x000fe200010f0c1f */
[----:B--2---:R-:W1:Y:S03]  /*1380*/  LDC.64 R32, c[0x0][0x3e0] ;  /* 0x0000f800ff207b82 */ /* 0x004e660000000a00 */
[----:B------:R-:W-:Y:S02]  /*1390*/  ISETP.GE.AND.EX P1, PT, R25, UR11, PT, P1 ;  /* 0x0000000b19007c0c */ /* 0x000fe4000bf26310 */
[C---:B------:R-:W-:Y:S02]  /*13a0*/  LOP3.LUT R25, R0.reuse, R25, RZ, 0xfc, !PT ;  /* 0x0000001900197212 */ /* 0x040fe400078efcff */
[----:B------:R-:W-:-:S04]  /*13b0*/  ISETP.GE.OR.EX P1, PT, R0, UR9, P1, P0 ;  /* 0x0000000900007c0c */ /* 0x000fc80008f26700 */
[----:B------:R-:W-:Y:S01]  /*13c0*/  ISETP.LT.OR P1, PT, R25, RZ, P1 ;  /* 0x000000ff1900720c */ /* 0x000fe20000f21670 */
[-C--:B-1----:R-:W-:Y:S02]  /*13d0*/  IMAD R37, R37, R32.reuse, RZ ;  /* 0x0000002025257224 */ /* 0x082fe400078e02ff */
[----:B0-----:R-:W-:-:S04]  /*13e0*/  IMAD.WIDE.U32 R28, R36, R32, RZ ;  /* 0x00000020241c7225 */ /* 0x001fc800078e00ff */
[----:B------:R-:W-:Y:S01]  /*13f0*/  IMAD R25, R36, R33, R37 ;  /* 0x0000002124197224 */ /* 0x000fe200078e0225 */
[----:B------:R-:W-:-:S03]  /*1400*/  LEA R36, P2, R28, R10, 0x3 ;  /* 0x0000000a1c247211 */ /* 0x000fc600078418ff */
[----:B------:R-:W-:-:S05]  /*1410*/  IMAD.IADD R25, R29, 0x1, R25 ;  /* 0x000000011d197824 */ /* 0x000fca00078e0219 */
[----:B------:R-:W-:Y:S02]  /*1420*/  LEA.HI.X R37, R28, R11, R25, 0x3, P2 ;  /* 0x0000000b1c257211 */ /* 0x000fe400010f1c19 */
[----:B------:R-:W-:-:S04]  /*1430*/  @!P1 IADD3 R32, P2, PT, R12, R42, RZ ;  /* 0x0000002a0c209210 */ /* 0x000fc80007f5e0ff */
[----:B------:R-:W-:Y:S01]  /*1440*/  @!P1 IADD3.X R33, PT, PT, R13, R43, RZ, P2, !PT ;  /* 0x0000002b0d219210 */ /* 0x000fe200017fe4ff */
[----:B---3--:R0:W-:Y:S02]  /*1450*/  STG.E.64 desc[UR16][R36.64], R34 ;  /* 0x0000002224007986 */ /* 0x0081e4000c101b10 */
[----:B0-----:R-:W-:-:S06]  /*1460*/  CS2R R36, SRZ ;  /* 0x0000000000247805 */ /* 0x001fcc000001ff00 */
[----:B------:R0:W2:Y:S01]  /*1470*/  @!P1 LDG.E.64 R36, desc[UR16][R32.64] ;  /* 0x0000001020249981 */ /* 0x0000a2000c1e1b00 */
[----:B------:R-:W-:Y:S01]  /*1480*/  IMAD R29, R31, 0x3, RZ ;  /* 0x000000031f1d7824 */ /* 0x000fe200078e02ff */
[----:B------:R-:W-:-:S04]  /*1490*/  LEA R38, P2, R28, R10, 0x4 ;  /* 0x0000000a1c267211 */ /* 0x000fc800078420ff */
[----:B------:R-:W-:Y:S01]  /*14a0*/  LEA.HI.X R39, R28, R11, R25, 0x4, P2 ;  /* 0x0000000b1c277211 */ /* 0x000fe200010f2419 */
[----:B0-----:R-:W-:Y:S02]  /*14b0*/  IMAD.MOV.U32 R32, RZ, RZ, R17 ;  /* 0x000000ffff207224 */ /* 0x001fe400078e0011 */
[----:B------:R-:W-:Y:S02]  /*14c0*/  IMAD.MOV.U32 R33, RZ, RZ, R16 ;  /* 0x000000ffff217224 */ /* 0x000fe400078e0010 */
[----:B------:R-:W-:-:S04]  /*14d0*/  IMAD.WIDE.U32 R34, R30, 0x3, R32 ;  /* 0x000000031e227825 */ /* 0x000fc800078e0020 */
[----:B------:R-:W-:Y:S01]  /*14e0*/  IMAD.IADD R29, R29, 0x1, R35 ;  /* 0x000000011d1d7824 */ /* 0x000fe200078e0223 */
[----:B------:R-:W-:-:S04]  /*14f0*/  ISETP.GE.U32.AND P1, PT, R34, UR10, PT ;  /* 0x0000000a22007c0c */ /* 0x000fc8000bf26070 */
[----:B------:R-:W-:Y:S02]  /*1500*/  ISETP.GE.AND.EX P1, PT, R29, UR11, PT, P1 ;  /* 0x0000000b1d007c0c */ /* 0x000fe4000bf26310 */
[C---:B------:R-:W-:Y:S02]  /*1510*/  LOP3.LUT R29, R0.reuse, R29, RZ, 0xfc, !PT ;  /* 0x0000001d001d7212 */ /* 0x040fe400078efcff */
[----:B------:R-:W-:-:S04]  /*1520*/  ISETP.GE.OR.EX P1, PT, R0, UR9, P1, P0 ;  /* 0x0000000900007c0c */ /* 0x000fc80008f26700 */
[----:B------:R-:W-:-:S13]  /*1530*/  ISETP.LT.OR P1, PT, R29, RZ, P1 ;  /* 0x000000ff1d00720c */ /* 0x000fda0000f21670 */
[----:B------:R-:W-:-:S04]  /*1540*/  @!P1 IADD3 R34, P2, PT, R12, R40, RZ ;  /* 0x000000280c229210 */ /* 0x000fc80007f5e0ff */
[----:B------:R-:W-:Y:S01]  /*1550*/  @!P1 IADD3.X R35, PT, PT, R13, R41, RZ, P2, !PT ;  /* 0x000000290d239210 */ /* 0x000fe200017fe4ff */
[----:B--2---:R0:W-:Y:S02]  /*1560*/  STG.E.64 desc[UR16][R38.64], R36 ;  /* 0x0000002426007986 */ /* 0x0041e4000c101b10 */
[----:B0-----:R-:W-:-:S06]  /*1570*/  CS2R R36, SRZ ;  /* 0x0000000000247805 */ /* 0x001fcc000001ff00 */
[----:B------:R0:W2:Y:S01]  /*1580*/  @!P1 LDG.E.64 R36, desc[UR16][R34.64] ;  /* 0x0000001022249981 */ /* 0x0000a2000c1e1b00 */
        /* <DEDUP_REMOVED lines=12> */
[----:B--2---:R0:W-:Y:S02]  /*1650*/  STG.E.64 desc[UR16][R38.64], R36 ;  /* 0x0000002426007986 */ /* 0x0041e4000c101b10 */
[----:B0-----:R-:W-:-:S06]  /*1660*/  CS2R R36, SRZ ;  /* 0x0000000000247805 */ /* 0x001fcc000001ff00 */
[----:B------:R0:W2:Y:S01]  /*1670*/  @!P1 LDG.E.64 R36, desc[UR16][R34.64] ;  /* 0x0000001022249981 */ /* 0x0000a2000c1e1b00 */
[----:B------:R-:W-:Y:S01]  /*1680*/  IMAD R29, R31, 0x5, RZ ;  /* 0x000000051f1d7824 */ /* 0x000fe200078e02ff */
[----:B------:R-:W-:-:S04]  /*1690*/  LEA R38, P2, R28, R10, 0x5 ;  /* 0x0000000a1c267211 */ /* 0x000fc800078428ff */
[----:B------:R-:W-:Y:S01]  /*16a0*/  LEA.HI.X R39, R28, R11, R25, 0x5, P2 ;  /* 0x0000000b1c277211 */ /* 0x000fe200010f2c19 */
[----:B0-----:R-:W-:-:S04]  /*16b0*/  IMAD.WIDE.U32 R34, R30, 0x5, R32 ;  /* 0x000000051e227825 */ /* 0x001fc800078e0020 */
        /* <DEDUP_REMOVED lines=11> */
[----:B------:R-:W-:Y:S02]  /*1770*/  IMAD R29, R31, 0x6, RZ ;  /* 0x000000061f1d7824 */ /* 0x000fe400078e02ff */
[----:B0-----:R-:W-:-:S04]  /*1780*/  IMAD.WIDE.U32 R34, R30, 0x6, R32 ;  /* 0x000000061e227825 */ /* 0x001fc800078e0020 */
        /* <DEDUP_REMOVED lines=9> */
[----:B------:R-:W-:-:S05]  /*1820*/  @!P1 IADD3 R38, P2, PT, R12, R7, RZ ;  /* 0x000000070c269210 */ /* 0x000fca0007f5e0ff */
[----:B------:R-:W-:Y:S01]  /*1830*/  @!P1 IMAD.X R39, R13, 0x1, R6, P2 ;  /* 0x000000010d279824 */ /* 0x000fe200010e0606 */
[----:B--2---:R0:W-:Y:S02]  /*1840*/  STG.E.64 desc[UR16][R34.64], R36 ;  /* 0x0000002422007986 */ /* 0x0041e4000c101b10 */
[----:B0-----:R-:W-:-:S06]  /*1850*/  CS2R R34, SRZ ;  /* 0x0000000000227805 */ /* 0x001fcc000001ff00 */
[----:B------:R-:W2:Y:S01]  /*1860*/  @!P1 LDG.E.64 R34, desc[UR16][R38.64] ;  /* 0x0000001026229981 */ /* 0x000ea2000c1e1b00 */
[----:B------:R-:W-:-:S04]  /*1870*/  IMAD.WIDE.U32 R32, R30, 0x7, R32 ;  /* 0x000000071e207825 */ /* 0x000fc800078e0020 */
[----:B------:R-:W-:Y:S01]  /*1880*/  IMAD R31, R31, 0x7, RZ ;  /* 0x000000071f1f7824 */ /* 0x000fe200078e02ff */
[----:B------:R-:W-:Y:S01]  /*1890*/  ISETP.GE.U32.AND P1, PT, R32, UR10, PT ;  /* 0x0000000a20007c0c */ /* 0x000fe2000bf26070 */
[----:B------:R-:W-:-:S03]  /*18a0*/  IMAD.WIDE.U32 R36, R28, 0x30, R10 ;  /* 0x000000301c247825 */ /* 0x000fc600078e000a */
[----:B------:R-:W-:Y:S01]  /*18b0*/  IADD3 R31, PT, PT, R31, R33, RZ ;  /* 0x000000211f1f7210 */ /* 0x000fe20007ffe0ff */
[----:B------:R-:W-:Y:S01]  /*18c0*/  IMAD R29, R25, 0x30, RZ ;  /* 0x00000030191d7824 */ /* 0x000fe200078e02ff */
[----:B------:R-:W-:Y:S02]  /*18d0*/  CS2R R32, SRZ ;  /* 0x0000000000207805 */ /* 0x000fe4000001ff00 */
[----:B------:R-:W-:Y:S01]  /*18e0*/  ISETP.GE.AND.EX P1, PT, R31, UR11, PT, P1 ;  /* 0x0000000b1f007c0c */ /* 0x000fe2000bf26310 */
[----:B------:R-:W-:Y:S01]  /*18f0*/  IMAD.IADD R37, R37, 0x1, R29 ;  /* 0x0000000125257824 */ /* 0x000fe200078e021d */
[C---:B------:R-:W-:Y:S02]  /*1900*/  LOP3.LUT R31, R0.reuse, R31, RZ, 0xfc, !PT ;  /* 0x0000001f001f7212 */ /* 0x040fe400078efcff */
[----:B------:R-:W-:-:S04]  /*1910*/  ISETP.GE.OR.EX P1, PT, R0, UR9, P1, P0 ;  /* 0x0000000900007c0c */ /* 0x000fc80008f26700 */
[----:B------:R-:W-:-:S13]  /*1920*/  ISETP.LT.OR P1, PT, R31, RZ, P1 ;  /* 0x000000ff1f00720c */ /* 0x000fda0000f21670 */
[----:B------:R-:W-:-:S05]  /*1930*/  @!P1 IADD3 R30, P0, PT, R12, R9, RZ ;  /* 0x000000090c1e9210 */ /* 0x000fca0007f1e0ff */
[----:B------:R-:W-:Y:S01]  /*1940*/  @!P1 IMAD.X R31, R13, 0x1, R8, P0 ;  /* 0x000000010d1f9824 */ /* 0x000fe200000e0608 */
[----:B--2---:R0:W-:Y:S04]  /*1950*/  STG.E.64 desc[UR16][R36.64], R34 ;  /* 0x0000002224007986 */ /* 0x0041e8000c101b10 */
[----:B------:R-:W2:Y:S01]  /*1960*/  @!P1 LDG.E.64 R32, desc[UR16][R30.64] ;  /* 0x000000101e209981 */ /* 0x000ea2000c1e1b00 */
[----:B------:R-:W-:Y:S01]  /*1970*/  IMAD.WIDE.U32 R28, R28, 0x38, R10 ;  /* 0x000000381c1c7825 */ /* 0x000fe200078e000a */
[----:B------:R-:W-:Y:S02]  /*1980*/  IADD3 R18, P0, PT, R18, -0x8, RZ ;  /* 0xfffffff812127810 */ /* 0x000fe40007f1e0ff */
[----:B------:R-:W-:Y:S01]  /*1990*/  LEA R10, P3, R26, R10, 0x6 ;  /* 0x0000000a1a0a7211 */ /* 0x000fe200078630ff */
[----:B------:R-:W-:Y:S01]  /*19a0*/  IMAD R25, R25, 0x38, RZ ;  /* 0x0000003819197824 */ /* 0x000fe200078e02ff */
[----:B------:R-:W-:-:S02]  /*19b0*/  IADD3.X R19, PT, PT, R19, -0x1, RZ, P0, !PT ;  /* 0xffffffff13137810 */ /* 0x000fc400007fe4ff */
[----:B------:R-:W-:Y:S01]  /*19c0*/  ISETP.NE.U32.AND P0, PT, R18, RZ, PT ;  /* 0x000000ff1200720c */ /* 0x000fe20003f05070 */
[----:B------:R-:W-:Y:S01]  /*19d0*/  IMAD.IADD R29, R29, 0x1, R25 ;  /* 0x000000011d1d7824 */ /* 0x000fe200078e0219 */
[C---:B------:R-:W-:Y:S01]  /*19e0*/  LEA R12, P1, R24.reuse, R12, 0x6 ;  /* 0x0000000c180c7211 */ /* 0x040fe200078230ff */
[----:B------:R-:W-:Y:S01]  /*19f0*/  IMAD.X R11, R11, 0x1, R15, P3 ;  /* 0x000000010b0b7824 */ /* 0x000fe200018e060f */
[----:B------:R-:W-:Y:S02]  /*1a00*/  ISETP.NE.AND.EX P0, PT, R19, RZ, PT, P0 ;  /* 0x000000ff1300720c */ /* 0x000fe40003f05300 */
[----:B------:R-:W-:Y:S01]  /*1a10*/  LEA R17, P2, R24, R17, 0x3 ;  /* 0x0000001118117211 */ /* 0x000fe200078418ff */
[----:B------:R-:W-:-:S03]  /*1a20*/  IMAD.X R13, R13, 0x1, R48, P1 ;  /* 0x000000010d0d7824 */ /* 0x000fc600008e0630 */
[----:B------:R-:W-:Y:S01]  /*1a30*/  IADD3.X R16, PT, PT, R16, R14, RZ, P2, !PT ;  /* 0x0000000e10107210 */ /* 0x000fe200017fe4ff */
[----:B--2---:R0:W-:Y:S06]  /*1a40*/  STG.E.64 desc[UR16][R28.64], R32 ;  /* 0x000000201c007986 */ /* 0x0041ec000c101b10 */
[----:B------:R-:W-:Y:S05]  /*1a50*/  @P0 BRA `(.L_x_55) ;  /* 0xfffffff400d80947 */ /* 0x000fea000383ffff */
[----:B------:R-:W1:Y:S02]  /*1a60*/  LDCU.64 UR6, c[0x0][0x3a8] ;  /* 0x00007500ff0677ac */ /* 0x000e640008000a00 */
[----:B-1----:R-:W-:Y:S02]  /*1a70*/  ULOP3.LUT UR6, UR6, 0xfffffff8, URZ, 0xc0, !UPT ;  /* 0xfffffff806067892 */ /* 0x002fe4000f8ec0ff */
[----:B------:R-:W-:-:S04]  /*1a80*/  ULOP3.LUT UR7, UR7, 0x7fffffff, URZ, 0xc0, !UPT ;  /* 0x7fffffff07077892 */ /* 0x000fc8000f8ec0ff */
[----:B------:R-:W-:Y:S02]  /*1a90*/  IMAD.U32 R15, RZ, RZ, UR6 ;  /* 0x00000006ff0f7e24 */ /* 0x000fe4000f8e00ff */
[----:B------:R-:W-:-:S07]  /*1aa0*/  MOV R14, UR7 ;  /* 0x00000007000e7c02 */ /* 0x000fce0008000f00 */
.L_x_54:
        /* <DEDUP_REMOVED lines=13> */
[----:B------:R-:W2:Y:S01]  /*1b80*/  LDC.64 R18, c[0x0][0x3e0] ;  /* 0x0000f800ff127b82 */ /* 0x000ea20000000a00 */
[----:B------:R-:W3:Y:S01]  /*1b90*/  LDCU.128 UR12, c[0x0][0x390] ;  /* 0x00007200ff0c77ac */ /* 0x000ee20008000c00 */
[----:B-1----:R-:W-:Y:S02]  /*1ba0*/  IMAD R2, R14, UR10, RZ ;  /* 0x0000000a0e027c24 */ /* 0x002fe4000f8e02ff */
[----:B------:R-:W-:Y:S01]  /*1bb0*/  IMAD.WIDE.U32 R4, R15, UR10, R50 ;  /* 0x0000000a0f047c25 */ /* 0x000fe2000f8e0032 */
[----:B---3--:R-:W-:-:S03]  /*1bc0*/  ISETP.GE.U32.AND P0, PT, R22, UR12, PT ;  /* 0x0000000c16007c0c */ /* 0x008fc6000bf06070 */
[----:B------:R-:W-:Y:S01]  /*1bd0*/  IMAD R3, R15, UR11, R2 ;  /* 0x0000000b0f037c24 */ /* 0x000fe2000f8e0202 */
[----:B------:R-:W-:-:S03]  /*1be0*/  ISETP.GE.U32.AND P1, PT, R4, UR14, PT ;  /* 0x0000000e04007c0c */ /* 0x000fc6000bf26070 */
[----:B------:R-:W-:-:S05]  /*1bf0*/  IMAD.IADD R5, R5, 0x1, R3 ;  /* 0x0000000105057824 */ /* 0x000fca00078e0203 */
[----:B------:R-:W-:Y:S02]  /*1c00*/  ISETP.GE.AND.EX P1, PT, R5, UR15, PT, P1 ;  /* 0x0000000f05007c0c */ /* 0x000fe4000bf26310 */
[C---:B------:R-:W-:Y:S02]  /*1c10*/  LOP3.LUT R2, R0.reuse, R5, RZ, 0xfc, !PT ;  /* 0x0000000500027212 */ /* 0x040fe400078efcff */
[----:B------:R-:W-:-:S04]  /*1c20*/  ISETP.GE.OR.EX P1, PT, R0, UR13, P1, P0 ;  /* 0x0000000d00007c0c */ /* 0x000fc80008f26700 */
[----:B------:R-:W-:-:S13]  /*1c30*/  ISETP.LT.OR P1, PT, R2, RZ, P1 ;  /* 0x000000ff0200720c */ /* 0x000fda0000f21670 */
[----:B------:R-:W1:Y:S01]  /*1c40*/  @!P1 LDC.64 R2, c[0x0][0x388] ;  /* 0x0000e200ff029b82 */ /* 0x000e620000000a00 */
[----:B------:R-:W-:Y:S02]  /*1c50*/  @!P1 IMAD R13, R21, UR12, RZ ;  /* 0x0000000c150d9c24 */ /* 0x000fe4000f8e02ff */
[----:B------:R-:W-:Y:S02]  /*1c60*/  @!P1 IMAD.MOV.U32 R6, RZ, RZ, R22 ;  /* 0x000000ffff069224 */ /* 0x000fe400078e0016 */
[----:B------:R-:W-:Y:S02]  /*1c70*/  @!P1 IMAD.MOV.U32 R7, RZ, RZ, R0 ;  /* 0x000000ffff079224 */ /* 0x000fe400078e0000 */
[C---:B------:R-:W-:Y:S02]  /*1c80*/  @!P1 IMAD R13, R20.reuse, UR13, R13 ;  /* 0x0000000d140d9c24 */ /* 0x040fe4000f8e020d */
[----:B------:R-:W-:-:S05]  /*1c90*/  @!P1 IMAD.WIDE.U32 R8, R20, UR12, R6 ;  /* 0x0000000c14089c25 */ /* 0x000fca000f8e0006 */
[----:B------:R-:W-:Y:S01]  /*1ca0*/  @!P1 IADD3 R13, PT, PT, R9, R13, RZ ;  /* 0x0000000d090d9210 */ /* 0x000fe20007ffe0ff */
[----:B------:R-:W-:-:S04]  /*1cb0*/  @!P1 IMAD.WIDE.U32 R6, R8, UR14, R4 ;  /* 0x0000000e08069c25 */ /* 0x000fc8000f8e0004 */
[----:B------:R-:W-:-:S04]  /*1cc0*/  @!P1 IMAD R13, R13, UR14, RZ ;  /* 0x0000000e0d0d9c24 */ /* 0x000fc8000f8e02ff */
[----:B------:R-:W-:Y:S01]  /*1cd0*/  @!P1 IMAD R13, R8, UR15, R13 ;  /* 0x0000000f080d9c24 */ /* 0x000fe2000f8e020d */
[----:B-1----:R-:W-:-:S03]  /*1ce0*/  @!P1 LEA R2, P2, R6, R2, 0x3 ;  /* 0x0000000206029211 */ /* 0x002fc600078418ff */
[----:B------:R-:W-:-:S05]  /*1cf0*/  @!P1 IMAD.IADD R7, R13, 0x1, R7 ;  /* 0x000000010d079824 */ /* 0x000fca00078e0207 */
[----:B------:R-:W-:Y:S02]  /*1d00*/  @!P1 LEA.HI.X R3, R6, R3, R7, 0x3, P2 ;  /* 0x0000000306039211 */ /* 0x000fe400010f1c07 */
[----:B------:R-:W-:-:S06]  /*1d10*/  CS2R R6, SRZ ;  /* 0x0000000000067805 */ /* 0x000fcc000001ff00 */
[----:B------:R1:W3:Y:S01]  /*1d20*/  @!P1 LDG.E.64 R6, desc[UR16][R2.64] ;  /* 0x0000001002069981 */ /* 0x0002e2000c1e1b00 */
        /* <DEDUP_REMOVED lines=8> */
[----:B------:R-:W-:Y:S02]  /*1db0*/  @!P1 IMAD R13, R21, UR12, RZ ;  /* 0x0000000c150d9c24 */ /* 0x000fe4000f8e02ff */
[----:B-1----:R-:W-:Y:S02]  /*1dc0*/  @!P1 IMAD.MOV.U32 R2, RZ, RZ, R22 ;  /* 0x000000ffff029224 */ /* 0x002fe400078e0016 */
[----:B------:R-:W-:Y:S02]  /*1dd0*/  @!P1 IMAD.MOV.U32 R3, RZ, RZ, R0 ;  /* 0x000000ffff039224 */ /* 0x000fe400078e0000 */
[C---:B------:R-:W-:Y:S02]  /*1de0*/  @!P1 IMAD R13, R20.reuse, UR13, R13 ;  /* 0x0000000d140d9c24 */ /* 0x040fe4000f8e020d */
[----:B------:R-:W-:-:S05]  /*1df0*/  @!P1 IMAD.WIDE.U32 R8, R20, UR12, R2 ;  /* 0x0000000c14089c25 */ /* 0x000fca000f8e0002 */
[----:B------:R-:W-:Y:S01]  /*1e00*/  @!P1 IADD3 R13, PT, PT, R9, R13, RZ ;  /* 0x0000000d090d9210 */ /* 0x000fe20007ffe0ff */
[----:B------:R-:W-:-:S04]  /*1e10*/  @!P1 IMAD.WIDE.U32 R2, R8, UR14, R4 ;  /* 0x0000000e08029c25 */ /* 0x000fc8000f8e0004 */
[----:B------:R-:W-:-:S04]  /*1e20*/  @!P1 IMAD R13, R13, UR14, RZ ;  /* 0x0000000e0d0d9c24 */ /* 0x000fc8000f8e02ff */
[----:B------:R-:W-:Y:S01]  /*1e30*/  @!P1 IMAD R13, R8, UR15, R13 ;  /* 0x0000000f080d9c24 */ /* 0x000fe2000f8e020d */
[----:B----4-:R-:W-:-:S03]  /*1e40*/  @!P1 LEA R16, P2, R2, R16, 0x3 ;  /* 0x0000001002109211 */ /* 0x010fc600078418ff */
[----:B------:R-:W-:Y:S02]  /*1e50*/  @!P1 IMAD.IADD R3, R13, 0x1, R3 ;  /* 0x000000010d039824 */ /* 0x000fe400078e0203 */
[----:B------:R-:W2:Y:S03]  /*1e60*/  LDC.64 R12, c[0x0][0x3e8] ;  /* 0x0000fa00ff0c7b82 */ /* 0x000ea60000000a00 */
[----:B------:R-:W-:Y:S02]  /*1e70*/  @!P1 LEA.HI.X R17, R2, R17, R3, 0x3, P2 ;  /* 0x0000001102119211 */ /* 0x000fe400010f1c03 */
[----:B------:R-:W-:Y:S01]  /*1e80*/  CS2R R2, SRZ ;  /* 0x0000000000027805 */ /* 0x000fe2000001ff00 */
[----:B---3--:R1:W-:Y:S05]  /*1e90*/  STG.E.64 desc[UR16][R10.64], R6 ;  /* 0x000000060a007986 */ /* 0x0083ea000c101b10 */
[----:B------:R3:W4:Y:S01]  /*1ea0*/  @!P1 LDG.E.64 R2, desc[UR16][R16.64] ;  /* 0x0000001010029981 */ /* 0x000722000c1e1b00 */
[----:B------:R-:W-:Y:S01]  /*1eb0*/  IADD3 R4, P2, PT, R4, UR10, RZ ;  /* 0x0000000a04047c10 */ /* 0x000fe2000ff5e0ff */
[----:B--2---:R-:W-:-:S03]  /*1ec0*/  IMAD R13, R13, R18, RZ ;  /* 0x000000120d0d7224 */ /* 0x004fc600078e02ff */
[----:B------:R-:W-:Y:S01]  /*1ed0*/  ISETP.GE.U32.AND P1, PT, R4, UR14, PT ;  /* 0x0000000e04007c0c */ /* 0x000fe2000bf26070 */
[----:B------:R-:W-:Y:S01]  /*1ee0*/  IMAD R19, R12, R19, R13 ;  /* 0x000000130c137224 */ /* 0x000fe200078e020d */
[----:B------:R-:W-:-:S04]  /*1ef0*/  IADD3.X R5, PT, PT, R5, UR11, RZ, P2, !PT ;  /* 0x0000000b05057c10 */ /* 0x000fc800097fe4ff */
[----:B------:R-:W-:Y:S02]  /*1f00*/  ISETP.GE.AND.EX P1, PT, R5, UR15, PT, P1 ;  /* 0x0000000f05007c0c */ /* 0x000fe4000bf26310 */
[C---:B------:R-:W-:Y:S02]  /*1f10*/  LOP3.LUT R8, R0.reuse, R5, RZ, 0xfc, !PT ;  /* 0x0000000500087212 */ /* 0x040fe400078efcff */
[----:B------:R-:W-:-:S04]  /*1f20*/  ISETP.GE.OR.EX P1, PT, R0, UR13, P1, P0 ;  /* 0x0000000d00007c0c */ /* 0x000fc80008f26700 */
[----:B------:R-:W-:-:S13]  /*1f30*/  ISETP.LT.OR P1, PT, R8, RZ, P1 ;  /* 0x000000ff0800720c */ /* 0x000fda0000f21670 */
[----:B------:R-:W2:Y:S01]  /*1f40*/  @!P1 LDC.64 R8, c[0x0][0x388] ;  /* 0x0000e200ff089b82 */ /* 0x000ea20000000a00 */
[----:B------:R-:W-:Y:S02]  /*1f50*/  @!P1 IMAD R25, R21, UR12, RZ ;  /* 0x0000000c15199c24 */ /* 0x000fe4000f8e02ff */
[----:B-1----:R-:W-:Y:S02]  /*1f60*/  @!P1 IMAD.MOV.U32 R6, RZ, RZ, R22 ;  /* 0x000000ffff069224 */ /* 0x002fe400078e0016 */
[----:B------:R-:W-:Y:S02]  /*1f70*/  @!P1 IMAD.MOV.U32 R7, RZ, RZ, R0 ;  /* 0x000000ffff079224 */ /* 0x000fe400078e0000 */
[C---:B------:R-:W-:Y:S02]  /*1f80*/  @!P1 IMAD R25, R20.reuse, UR13, R25 ;  /* 0x0000000d14199c24 */ /* 0x040fe4000f8e0219 */
[----:B---3--:R-:W-:-:S04]  /*1f90*/  @!P1 IMAD.WIDE.U32 R16, R20, UR12, R6 ;  /* 0x0000000c14109c25 */ /* 0x008fc8000f8e0006 */
[----:B------:R-:W-:Y:S01]  /*1fa0*/  IMAD.WIDE.U32 R6, R12, R18, RZ ;  /* 0x000000120c067225 */ /* 0x000fe200078e00ff */
[----:B------:R-:W-:-:S03]  /*1fb0*/  @!P1 IADD3 R25, PT, PT, R17, R25, RZ ;  /* 0x0000001911199210 */ /* 0x000fc60007ffe0ff */
[----:B------:R-:W-:Y:S01]  /*1fc0*/  @!P1 IMAD.WIDE.U32 R12, R16, UR14, R4 ;  /* 0x0000000e100c9c25 */ /* 0x000fe2000f8e0004 */
[----:B------:R-:W-:-:S03]  /*1fd0*/  LEA R10, P2, R6, R10, 0x3 ;  /* 0x0000000a060a7211 */ /* 0x000fc600078418ff */
[----:B------:R-:W-:Y:S02]  /*1fe0*/  @!P1 IMAD R25, R25, UR14, RZ ;  /* 0x0000000e19199c24 */ /* 0x000fe4000f8e02ff */
[----:B------:R-:W-:Y:S01]  /*1ff0*/  IMAD.IADD R7, R7, 0x1, R19 ;  /* 0x0000000107077824 */ /* 0x000fe200078e0213 */
[----:B--2---:R-:W-:Y:S01]  /*2000*/  @!P1 LEA R8, P3, R12, R8, 0x3 ;  /* 0x000000080c089211 */ /* 0x004fe200078618ff */
[----:B------:R-:W-:-:S03]  /*2010*/  @!P1 IMAD R25, R16, UR15, R25 ;  /* 0x0000000f10199c24 */ /* 0x000fc6000f8e0219 */
[----:B------:R-:W-:Y:S01]  /*2020*/  LEA.HI.X R11, R6, R11, R7, 0x3, P2 ;  /* 0x0000000b060b7211 */ /* 0x000fe200010f1c07 */
[----:B------:R-:W-:-:S05]  /*2030*/  @!P1 IMAD.IADD R13, R25, 0x1, R13 ;  /* 0x00000001190d9824 */ /* 0x000fca00078e020d */
[----:B------:R-:W-:Y:S02]  /*2040*/  @!P1 LEA.HI.X R9, R12, R9, R13, 0x3, P3 ;  /* 0x000000090c099211 */ /* 0x000fe400018f1c0d */
[----:B------:R-:W-:Y:S01]  /*2050*/  CS2R R12, SRZ ;  /* 0x00000000000c7805 */ /* 0x000fe2000001ff00 */
[----:B----4-:R1:W-:Y:S05]  /*2060*/  STG.E.64 desc[UR16][R10.64], R2 ;  /* 0x000000020a007986 */ /* 0x0103ea000c101b10 */
        /* <DEDUP_REMOVED lines=9> */
[----:B-1----:R-:W-:Y:S01]  /*2100*/  @!P1 MOV R3, R0 ;  /* 0x0000000000039202 */ /* 0x002fe20000000f00 */
[----:B------:R-:W-:Y:S02]  /*2110*/  @!P1 IMAD R19, R21, UR12, RZ ;  /* 0x0000000c15139c24 */ /* 0x000fe4000f8e02ff */
[----:B------:R-:W-:Y:S02]  /*2120*/  @!P1 IMAD.MOV.U32 R2, RZ, RZ, R22 ;  /* 0x000000ffff029224 */ /* 0x000fe400078e0016 */
[C---:B------:R-:W-:Y:S02]  /*2130*/  @!P1 IMAD R19, R20.reuse, UR13, R19 ;  /* 0x0000000d14139c24 */ /* 0x040fe4000f8e0213 */
[----:B--2---:R-:W-:Y:S01]  /*2140*/  @!P1 IMAD.WIDE.U32 R8, R20, UR12, R2 ;  /* 0x0000000c14089c25 */ /* 0x004fe2000f8e0002 */
[----:B------:R-:W-:-:S03]  /*2150*/  @!P1 IADD3 R2, P0, PT, R4, UR10, RZ ;  /* 0x0000000a04029c10 */ /* 0x000fc6000ff1e0ff */
[----:B------:R-:W-:Y:S01]  /*2160*/  @!P1 IMAD.IADD R19, R9, 0x1, R19 ;  /* 0x0000000109139824 */ /* 0x000fe200078e0213 */
[----:B------:R-:W-:Y:S02]  /*2170*/  @!P1 IADD3.X R3, PT, PT, R5, UR11, RZ, P0, !PT ;  /* 0x0000000b05039c10 */ /* 0x000fe400087fe4ff */
[----:B------:R-:W-:Y:S01]  /*2180*/  LEA R4, P0, R6, R10, 0x3 ;  /* 0x0000000a06047211 */ /* 0x000fe200078018ff */
[----:B------:R-:W-:Y:S02]  /*2190*/  @!P1 IMAD R19, R19, UR14, RZ ;  /* 0x0000000e13139c24 */ /* 0x000fe4000f8e02ff */
[----:B------:R-:W-:Y:S01]  /*21a0*/  @!P1 IMAD.WIDE.U32 R2, R8, UR14, R2 ;  /* 0x0000000e08029c25 */ /* 0x000fe2000f8e0002 */
[----:B------:R-:W-:-:S03]  /*21b0*/  LEA.HI.X R5, R6, R11, R7, 0x3, P0 ;  /* 0x0000000b06057211 */ /* 0x000fc600000f1c07 */
[----:B------:R-:W-:Y:S01]  /*21c0*/  @!P1 IMAD R19, R8, UR15, R19 ;  /* 0x0000000f08139c24 */ /* 0x000fe2000f8e0213 */
[----:B----4-:R-:W-:-:S03]  /*21d0*/  @!P1 LEA R16, P2, R2, R16, 0x3 ;  /* 0x0000001002109211 */ /* 0x010fc600078418ff */
[----:B------:R-:W-:-:S05]  /*21e0*/  @!P1 IMAD.IADD R3, R19, 0x1, R3 ;  /* 0x0000000113039824 */ /* 0x000fca00078e0203 */
[----:B------:R-:W-:Y:S02]  /*21f0*/  @!P1 LEA.HI.X R17, R2, R17, R3, 0x3, P2 ;  /* 0x0000001102119211 */ /* 0x000fe400010f1c03 */
[----:B------:R-:W-:Y:S01]  /*2200*/  CS2R R2, SRZ ;  /* 0x0000000000027805 */ /* 0x000fe2000001ff00 */
[----:B---3--:R1:W-:Y:S05]  /*2210*/  STG.E.64 desc[UR16][R4.64], R12 ;  /* 0x0000000c04007986 */ /* 0x0083ea000c101b10 */
[----:B------:R-:W2:Y:S01]  /*2220*/  @!P1 LDG.E.64 R2, desc[UR16][R16.64] ;  /* 0x0000001010029981 */ /* 0x000ea2000c1e1b00 */
[C---:B------:R-:W-:Y:S01]  /*2230*/  IMAD.SHL.U32 R9, R6.reuse, 0x8, RZ ;  /* 0x0000000806097824 */ /* 0x040fe200078e00ff */
[----:B------:R-:W-:-:S02]  /*2240*/  SHF.L.U64.HI R11, R6, 0x3, R7 ;  /* 0x00000003060b7819 */ /* 0x000fc40000010207 */
[----:B------:R-:W-:Y:S02]  /*2250*/  IADD3 R15, P1, PT, R15, 0x4, RZ ;  /* 0x000000040f0f7810 */ /* 0x000fe40007f3e0ff */
[----:B------:R-:W-:-:S03]  /*2260*/  IADD3 R6, P0, PT, R9, R4, RZ ;  /* 0x0000000409067210 */ /* 0x000fc60007f1e0ff */
[----:B------:R-:W-:Y:S01]  /*2270*/  IMAD.X R14, RZ, RZ, R14, P1 ;  /* 0x000000ffff0e7224 */ /* 0x000fe200008e060e */
[----:B------:R-:W-:Y:S02]  /*2280*/  IADD3.X R7, PT, PT, R11, R5, RZ, P0, !PT ;  /* 0x000000050b077210 */ /* 0x000fe400007fe4ff */
[----:B------:R-:W-:-:S05]  /*2290*/  IADD3 R10, P0, PT, R6, R9, RZ ;  /* 0x00000009060a7210 */ /* 0x000fca0007f1e0ff */
[----:B------:R-:W-:Y:S01]  /*22a0*/  IMAD.X R11, R7, 0x1, R11, P0 ;  /* 0x00000001070b7824 */ /* 0x000fe200000e060b */
[----:B--2---:R1:W-:Y:S07]  /*22b0*/  STG.E.64 desc[UR16][R6.64], R2 ;  /* 0x0000000206007986 */ /* 0x0043ee000c101b10 */
.L_x_57:
[----:B------:R-:W-:Y:S05]  /*22c0*/  BRA.U !UP1, `(.L_x_56) ;  /* 0x0000000509ec7547 */ /* 0x000fea000b800000 */
[----:B------:R-:W-:Y:S02]  /*22d0*/  UISETP.NE.U32.AND UP1, UPT, UR8, 0x1, UPT ;  /* 0x000000010800788c */ /* 0x000fe4000bf25070 */
[----:B------:R-:W-:Y:S02]  /*22e0*/  ULOP3.LUT UR6, UR7, 0x1, URZ, 0xc0, !UPT ;  /* 0x0000000107067892 */ /* 0x000fe4000f8ec0ff */
[----:B------:R-:W-:Y:S02]  /*22f0*/  UISETP.NE.AND.EX UP1, UPT, URZ, URZ, UPT, UP1 ;  /* 0x000000ffff00728c */ /* 0x000fe4000bf25310 */
[----:B------:R-:W-:-:S04]  /*2300*/  UISETP.NE.U32.AND UP0, UPT, UR6, 0x1, UPT ;  /* 0x000000010600788c */ /* 0x000fc8000bf05070 */
[----:B------:R-:W-:-:S03]  /*2310*/  UISETP.NE.U32.AND.EX UP0, UPT, URZ, URZ, UPT, UP0 ;  /* 0x000000ffff00728c */ /* 0x000fc6000bf05100 */
[----:B------:R-:W-:Y:S08]  /*2320*/  BRA.U !UP1, `(.L_x_58) ;  /* 0x0000000509087547 */ /* 0x000ff0000b800000 */
[----:B------:R-:W2:Y:S01]  /*2330*/  LDCU.64 UR6, c[0x0][0x3d8] ;  /* 0x00007b00ff0677ac */ /* 0x000ea20008000a00 */
[----:B-1----:R-:W-:Y:S01]  /*2340*/  MOV R5, R51 ;  /* 0x0000003300057202 */ /* 0x002fe20000000f00 */
[----:B------:R-:W-:Y:S01]  /*2350*/  IMAD.MOV.U32 R4, RZ, RZ, R50 ;  /* 0x000000ffff047224 */ /* 0x000fe200078e0032 */
[----:B------:R-:W1:Y:S01]  /*2360*/  LDCU.128 UR8, c[0x0][0x390] ;  /* 0x00007200ff0877ac */ /* 0x000e620008000c00 */
[----:B--2---:R-:W-:Y:S02]  /*2370*/  IMAD R2, R14, UR6, RZ ;  /* 0x000000060e027c24 */ /* 0x004fe4000f8e02ff */
[----:B------:R-:W-:Y:S01]  /*2380*/  IMAD.WIDE.U32 R4, R15, UR6, R4 ;  /* 0x000000060f047c25 */ /* 0x000fe2000f8e0004 */
[----:B-1----:R-:W-:-:S03]  /*2390*/  ISETP.GE.U32.AND P0, PT, R22, UR8, PT ;  /* 0x0000000816007c0c */ /* 0x002fc6000bf06070 */
        /* <DEDUP_REMOVED lines=13> */
[----:B------:R-:W-:-:S05]  /*2470*/  @!P1 IADD3 R9, PT, PT, R7, R9, RZ ;  /* 0x0000000907099210 */ /* 0x000fca0007ffe0ff */
[----:B------:R-:W-:Y:S02]  /*2480*/  @!P1 IMAD R7, R9, UR10, RZ ;  /* 0x0000000a09079c24 */ /* 0x000fe4000f8e02ff */
[----:B------:R-:W-:-:S04]  /*2490*/  @!P1 IMAD.WIDE.U32 R8, R6, UR10, R4 ;  /* 0x0000000a06089c25 */ /* 0x000fc8000f8e0004 */
[----:B------:R-:W-:Y:S01]  /*24a0*/  @!P1 IMAD R7, R6, UR11, R7 ;  /* 0x0000000b06079c24 */ /* 0x000fe2000f8e0207 */
[----:B-1----:R-:W-:-:S03]  /*24b0*/  @!P1 LEA R6, P2, R8, R2, 0x3 ;  /* 0x0000000208069211 */ /* 0x002fc600078418ff */
[----:B------:R-:W-:-:S05]  /*24c0*/  @!P1 IMAD.IADD R7, R7, 0x1, R9 ;  /* 0x0000000107079824 */ /* 0x000fca00078e0209 */
[----:B------:R-:W-:Y:S02]  /*24d0*/  @!P1 LEA.HI.X R7, R8, R3, R7, 0x3, P2 ;  /* 0x0000000308079211 */ /* 0x000fe400010f1c07 */
[----:B------:R-:W-:-:S06]  /*24e0*/  CS2R R2, SRZ ;  /* 0x0000000000027805 */ /* 0x000fcc000001ff00 */
[----:B------:R1:W2:Y:S01]  /*24f0*/  @!P1 LDG.E.64 R2, desc[UR16][R6.64] ;  /* 0x0000001006029981 */ /* 0x0002a2000c1e1b00 */
        /* <DEDUP_REMOVED lines=17> */
[----:B---3--:R-:W-:Y:S02]  /*2610*/  @!P1 LEA R4, P0, R8, R4, 0x3 ;  /* 0x0000000408049211 */ /* 0x008fe400078018ff */
[----:B------:R-:W-:Y:S01]  /*2620*/  CS2R R6, SRZ ;  /* 0x0000000000067805 */ /* 0x000fe2000001ff00 */
[----:B------:R-:W1:Y:S01]  /*2630*/  LDCU.128 UR8, c[0x0][0x3e0] ;  /* 0x00007c00ff0877ac */ /* 0x000e620008000c00 */
[----:B------:R-:W-:-:S05]  /*2640*/  @!P1 IMAD.IADD R13, R13, 0x1, R9 ;  /* 0x000000010d0d9824 */ /* 0x000fca00078e0209 */
[----:B------:R-:W-:Y:S01]  /*2650*/  @!P1 LEA.HI.X R5, R8, R5, R13, 0x3, P0 ;  /* 0x0000000508059211 */ /* 0x000fe200000f1c0d */
[----:B--2---:R2:W-:Y:S04]  /*2660*/  STG.E.64 desc[UR16][R10.64], R2 ;  /* 0x000000020a007986 */ /* 0x0045e8000c101b10 */
[----:B------:R-:W3:Y:S01]  /*2670*/  @!P1 LDG.E.64 R6, desc[UR16][R4.64] ;  /* 0x0000001004069981 */ /* 0x000ee2000c1e1b00 */
        /* <DEDUP_REMOVED lines=10> */
[----:B--2---:R-:W-:-:S04]  /*2720*/  IADD3 R10, P0, PT, R8, UR8, RZ ;  /* 0x00000008080a7c10 */ /* 0x004fc8000ff1e0ff */
[----:B------:R-:W-:Y:S01]  /*2730*/  IADD3.X R11, PT, PT, R9, UR9, RZ, P0, !PT ;  /* 0x00000009090b7c10 */ /* 0x000fe200087fe4ff */
[----:B---3--:R2:W-:Y:S08]  /*2740*/  STG.E.64 desc[UR16][R8.64], R6 ;  /* 0x0000000608007986 */ /* 0x0085f0000c101b10 */
.L_x_58:
[----:B------:R-:W-:Y:S05]  /*2750*/  BRA.U UP0, `(.L_x_56) ;  /* 0x0000000100c87547 */ /* 0x000fea000b800000 */
[----:B------:R-:W3:Y:S01]  /*2760*/  LDCU.64 UR6, c[0x0][0x3d8] ;  /* 0x00007b00ff0677ac */ /* 0x000ee20008000a00 */
[----:B-1----:R-:W1:Y:S01]  /*2770*/  LDC.64 R2, c[0x0][0x398] ;  /* 0x0000e600ff027b82 */ /* 0x002e620000000a00 */
[----:B------:R-:W-:Y:S01]  /*2780*/  MOV R5, R51 ;  /* 0x0000003300057202 */ /* 0x000fe20000000f00 */
[----:B------:R-:W-:Y:S01]  /*2790*/  IMAD.MOV.U32 R4, RZ, RZ, R50 ;  /* 0x000000ffff047224 */ /* 0x000fe200078e0032 */
[----:B------:R-:W-:Y:S05]  /*27a0*/  BSSY.RECONVERGENT B0, `(.L_x_59) ;  /* 0x0000024000007945 */ /* 0x000fea0003800200 */
[----:B--2---:R-:W2:Y:S08]  /*27b0*/  LDC.64 R6, c[0x0][0x390] ;  /* 0x0000e400ff067b82 */ /* 0x004eb00000000a00 */
[----:B------:R-:W4:Y:S01]  /*27c0*/  LDC.64 R8, c[0x0][0x3e0] ;  /* 0x0000f800ff087b82 */ /* 0x000f220000000a00 */
[----:B---3--:R-:W-:-:S02]  /*27d0*/  IMAD R14, R14, UR6, RZ ;  /* 0x000000060e0e7c24 */ /* 0x008fc4000f8e02ff */
[----:B------:R-:W-:-:S04]  /*27e0*/  IMAD.WIDE.U32 R4, R15, UR6, R4 ;  /* 0x000000060f047c25 */ /* 0x000fc8000f8e0004 */
[----:B------:R-:W-:Y:S01]  /*27f0*/  IMAD R15, R15, UR7, R14 ;  /* 0x000000070f0f7c24 */ /* 0x000fe2000f8e020e */
[----:B-1----:R-:W-:Y:S01]  /*2800*/  ISETP.GE.U32.AND P0, PT, R4, R2, PT ;  /* 0x000000020400720c */ /* 0x002fe20003f06070 */
[----:B------:R-:W1:Y:S02]  /*2810*/  LDC.64 R12, c[0x0][0x3e8] ;  /* 0x0000fa00ff0c7b82 */ /* 0x000e640000000a00 */
[----:B------:R-:W-:Y:S01]  /*2820*/  IMAD.IADD R17, R5, 0x1, R15 ;  /* 0x0000000105117824 */ /* 0x000fe200078e020f */
[----:B------:R-:W-:Y:S02]  /*2830*/  CS2R R14, SRZ ;  /* 0x00000000000e7805 */ /* 0x000fe4000001ff00 */
[----:B--2---:R-:W-:Y:S02]  /*2840*/  ISETP.GE.U32.AND P1, PT, R22, R6, PT ;  /* 0x000000061600720c */ /* 0x004fe40003f26070 */
[----:B------:R-:W-:-:S04]  /*2850*/  ISETP.GE.AND.EX P0, PT, R17, R3, PT, P0 ;  /* 0x000000031100720c */ /* 0x000fc80003f06300 */
[C---:B------:R-:W-:Y:S02]  /*2860*/  ISETP.GE.OR.EX P0, PT, R0.reuse, R7, P0, P1 ;  /* 0x000000070000720c */ /* 0x040fe40000706710 */
[----:B------:R-:W-:-:S04]  /*2870*/  LOP3.LUT R0, R0, R17, RZ, 0xfc, !PT ;  /* 0x0000001100007212 */ /* 0x000fc800078efcff */
[----:B------:R-:W-:-:S13]  /*2880*/  ISETP.LT.OR P0, PT, R0, RZ, P0 ;  /* 0x000000ff0000720c */ /* 0x000fda0000701670 */
[----:B----4-:R-:W-:Y:S05]  /*2890*/  @P0 BRA `(.L_x_60) ;  /* 0x0000000000500947 */ /* 0x010fea0003800000 */
[----:B------:R-:W2:Y:S01]  /*28a0*/  LDCU.64 UR6, c[0x0][0x3d0] ;  /* 0x00007a00ff0677ac */ /* 0x000ea20008000a00 */
[----:B------:R-:W-:Y:S02]  /*28b0*/  IMAD.MOV.U32 R14, RZ, RZ, R54 ;  /* 0x000000ffff0e7224 */ /* 0x000fe400078e0036 */
[----:B------:R-:W-:Y:S02]  /*28c0*/  IMAD.MOV.U32 R15, RZ, RZ, R53 ;  /* 0x000000ffff0f7224 */ /* 0x000fe400078e0035 */
[----:B--2---:R-:W-:Y:S02]  /*28d0*/  IMAD R0, R52, UR6, RZ ;  /* 0x0000000634007c24 */ /* 0x004fe4000f8e02ff */
[----:B------:R-:W-:-:S04]  /*28e0*/  IMAD.WIDE.U32 R14, R49, UR6, R14 ;  /* 0x00000006310e7c25 */ /* 0x000fc8000f8e000e */
[----:B------:R-:W-:Y:S01]  /*28f0*/  IMAD R5, R49, UR7, R0 ;  /* 0x0000000731057c24 */ /* 0x000fe2000f8e0200 */
[----:B------:R-:W2:Y:S01]  /*2900*/  LDCU.64 UR6, c[0x0][0x388] ;  /* 0x00007100ff0677ac */ /* 0x000ea20008000a00 */
[----:B------:R-:W-:-:S03]  /*2910*/  IMAD R0, R21, R6, RZ ;  /* 0x0000000615007224 */ /* 0x000fc600078e02ff */
[----:B------:R-:W-:Y:S01]  /*2920*/  IADD3 R15, PT, PT, R5, R15, RZ ;  /* 0x0000000f050f7210 */ /* 0x000fe20007ffe0ff */
[C---:B------:R-:W-:Y:S02]  /*2930*/  IMAD R5, R20.reuse, R7, R0 ;  /* 0x0000000714057224 */ /* 0x040fe400078e0200 */
[----:B------:R-:W-:-:S04]  /*2940*/  IMAD.WIDE.U32 R6, R20, R6, R14 ;  /* 0x0000000614067225 */ /* 0x000fc800078e000e */
[----:B------:R-:W-:-:S04]  /*2950*/  IMAD.IADD R5, R5, 0x1, R7 ;  /* 0x0000000105057824 */ /* 0x000fc800078e0207 */
[-C--:B------:R-:W-:Y:S02]  /*2960*/  IMAD R0, R5, R2.reuse, RZ ;  /* 0x0000000205007224 */ /* 0x080fe400078e02ff */
[----:B------:R-:W-:Y:S02]  /*2970*/  IMAD.MOV.U32 R5, RZ, RZ, R17 ;  /* 0x000000ffff057224 */ /* 0x000fe400078e0011 */
[C---:B------:R-:W-:Y:S02]  /*2980*/  IMAD R3, R6.reuse, R3, R0 ;  /* 0x0000000306037224 */ /* 0x040fe400078e0200 */
[----:B------:R-:W-:-:S04]  /*2990*/  IMAD.WIDE.U32 R4, R6, R2, R4 ;  /* 0x0000000206047225 */ /* 0x000fc800078e0004 */
[----:B------:R-:W-:Y:S01]  /*29a0*/  IMAD.IADD R3, R5, 0x1, R3 ;  /* 0x0000000105037824 */ /* 0x000fe200078e0203 */
[----:B--2---:R-:W-:-:S04]  /*29b0*/  LEA R14, P0, R4, UR6, 0x3 ;  /* 0x00000006040e7c11 */ /* 0x004fc8000f8018ff */
[----:B------:R-:W-:-:S06]  /*29c0*/  LEA.HI.X R15, R4, UR7, R3, 0x3, P0 ;  /* 0x00000007040f7c11 */ /* 0x000fcc00080f1c03 */
[----:B------:R-:W5:Y:S03]  /*29d0*/  LDG.E.64 R14, desc[UR16][R14.64] ;  /* 0x000000100e0e7981 */ /* 0x000f66000c1e1b00 */
.L_x_60:
[----:B------:R-:W-:Y:S05]  /*29e0*/  BSYNC.RECONVERGENT B0 ;  /* 0x0000000000007941 */ /* 0x000fea0003800200 */
.L_x_59:
[----:B------:R-:W-:Y:S01]  /*29f0*/  MOV R2, R10 ;  /* 0x0000000a00027202 */ /* 0x000fe20000000f00 */
[----:B------:R-:W-:Y:S02]  /*2a00*/  IMAD.MOV.U32 R3, RZ, RZ, R11 ;  /* 0x000000ffff037224 */ /* 0x000fe400078e000b */
[-C--:B-1----:R-:W-:Y:S02]  /*2a10*/  IMAD R13, R13, R8.reuse, RZ ;  /* 0x000000080d0d7224 */ /* 0x082fe400078e02ff */
[C---:B------:R-:W-:Y:S01]  /*2a20*/  IMAD.WIDE.U32 R4, R12.reuse, R8, RZ ;  /* 0x000000080c047225 */ /* 0x040fe200078e00ff */
[----:B-----5:R3:W-:Y:S03]  /*2a30*/  STG.E.64 desc[UR16][R2.64], R14 ;  /* 0x0000000e02007986 */ /* 0x0207e6000c101b10 */
[----:B------:R-:W-:Y:S01]  /*2a40*/  IMAD R9, R12, R9, R13 ;  /* 0x000000090c097224 */ /* 0x000fe200078e020d */
[----:B------:R-:W-:-:S03]  /*2a50*/  LEA R10, P0, R4, R10, 0x3 ;  /* 0x0000000a040a7211 */ /* 0x000fc600078018ff */
[----:B------:R-:W-:-:S05]  /*2a60*/  IMAD.IADD R9, R5, 0x1, R9 ;  /* 0x0000000105097824 */ /* 0x000fca00078e0209 */
[----:B------:R-:W-:-:S07]  /*2a70*/  LEA.HI.X R11, R4, R11, R9, 0x3, P0 ;  /* 0x0000000b040b7211 */ /* 0x000fce00000f1c09 */
.L_x_56:
[----:B------:R-:W4:Y:S01]  /*2a80*/  LDCU.64 UR6, c[0x0][0x3a0] ;  /* 0x00007400ff0677ac */ /* 0x000f220008000a00 */
[----:B------:R-:W-:-:S05]  /*2a90*/  IADD3 R49, P0, PT, R49, 0x1, RZ ;  /* 0x0000000131317810 */ /* 0x000fca0007f1e0ff */
[----:B------:R-:W-:Y:S01]  /*2aa0*/  IMAD.X R52, RZ, RZ, R52, P0 ;  /* 0x000000ffff347224 */ /* 0x000fe200000e0634 */
[----:B----4-:R-:W-:-:S04]  /*2ab0*/  ISETP.NE.U32.AND P0, PT, R49, UR6, PT ;  /* 0x0000000631007c0c */ /* 0x010fc8000bf05070 */
[----:B------:R-:W-:-:S13]  /*2ac0*/  ISETP.NE.AND.EX P0, PT, R52, UR7, PT, P0 ;  /* 0x0000000734007c0c */ /* 0x000fda000bf05300 */
[----:B------:R-:W-:Y:S05]  /*2ad0*/  @P0 BRA `(.L_x_61) ;  /* 0xffffffe000800947 */ /* 0x000fea000383ffff */
[----:B------:R-:W4:Y:S01]  /*2ae0*/  LDL R0, [R1+0x30] ;  /* 0x0000300001007983 */ /* 0x000f220000100800 */
[----:B------:R-:W4:Y:S03]  /*2af0*/  LDCU UR6, c[0x0][0x370] ;  /* 0x00006e00ff0677ac */ /* 0x000f260008000800 */
[----:B-1-3--:R-:W3:Y:S01]  /*2b00*/  LDL.LU R3, [R1+0x28] ;  /* 0x0000280001037983 */ /* 0x00aee20000300800 */
[----:B------:R-:W1:Y:S03]  /*2b10*/  LDCU.64 UR8, c[0x0][0x380] ;  /* 0x00007000ff0877ac */ /* 0x000e660008000a00 */
[----:B------:R-:W5:Y:S01]  /*2b20*/  LDL.LU R2, [R1+0x2c] ;  /* 0x00002c0001027983 */ /* 0x000f620000300800 */
[----:B----4-:R-:W-:-:S05]  /*2b30*/  IMAD R0, R0, UR6, RZ ;  /* 0x0000000600007c24 */ /* 0x010fca000f8e02ff */
[----:B---3--:R-:W-:-:S04]  /*2b40*/  IADD3 R3, P0, PT, R0, R3, RZ ;  /* 0x0000000300037210 */ /* 0x008fc80007f1e0ff */
[----:B-----5:R-:W-:Y:S01]  /*2b50*/  IADD3.X R2, PT, PT, RZ, R2, RZ, P0, !PT ;  /* 0x00000002ff027210 */ /* 0x020fe200007fe4ff */
[----:B------:R3:W-:Y:S01]  /*2b60*/  STL [R1+0x28], R3 ;  /* 0x0000280301007387 */ /* 0x0007e20000100800 */
[----:B-1----:R-:W-:-:S03]  /*2b70*/  ISETP.GE.U32.AND P0, PT, R3, UR8, PT ;  /* 0x0000000803007c0c */ /* 0x002fc6000bf06070 */
[----:B------:R3:W-:Y:S01]  /*2b80*/  STL [R1+0x2c], R2 ;  /* 0x00002c0201007387 */ /* 0x0007e20000100800 */
[----:B------:R-:W-:-:S13]  /*2b90*/  ISETP.GE.AND.EX P0, PT, R2, UR9, PT, P0 ;  /* 0x0000000902007c0c */ /* 0x000fda000bf06300 */
[----:B---3--:R-:W-:Y:S05]  /*2ba0*/  @!P0 BRA `(.L_x_62) ;  /* 0xffffffd400808947 */ /* 0x008fea000383ffff */
[----:B------:R-:W-:Y:S05]  /*2bb0*/  EXIT ;  /* 0x000000000000794d */ /* 0x000fea0003800000 */
        .weak           $__internal_3_$__cuda_sm20_div_s64
        .type           $__internal_3_$__cuda_sm20_div_s64,@function
        .size           $__internal_3_$__cuda_sm20_div_s64,(.L_x_519 - $__internal_3_$__cuda_sm20_div_s64)
$__internal_3_$__cuda_sm20_div_s64:
        /* <DEDUP_REMOVED lines=8> */
[----:B0-----:R-:W-:-:S15]  /*2c40*/  VIADD R12, R10, 0x1ffffffe ;  /* 0x1ffffffe0a0c7836 */ /* 0x001fde0000000000 */
        /* <DEDUP_REMOVED lines=9> */
[----:B------:R-:W-:Y:S01]  /*2ce0*/  IMAD.X R19, RZ, RZ, ~R15, P0 ;  /* 0x000000ffff137224 */ /* 0x000fe200000e0e0f */
[----:B------:R-:W-:-:S03]  /*2cf0*/  MOV R15, R12 ;  /* 0x0000000c000f7202 */ /* 0x000fc60000000f00 */
        /* <DEDUP_REMOVED lines=37> */
[----:B------:R-:W-:-:S05]  /*2f50*/  IMAD R10, R17, R6, R10 ;  /* 0x00000006110a7224 */ /* 0x000fca00078e020a */
[----:B------:R-:W-:Y:S02]  /*2f60*/  IADD3.X R23, PT, PT, ~R10, R14, RZ, P1, !PT ;  /* 0x0000000e0a177210 */ /* 0x000fe40000ffe5ff */
[----:B------:R-:W-:Y:S02]  /*2f70*/  IADD3 R13, P1, PT, R21, -R6, RZ ;  /* 0x80000006150d7210 */ /* 0x000fe40007f3e0ff */
[----:B------:R-:W-:Y:S02]  /*2f80*/  ISETP.GE.U32.AND.EX P0, PT, R23, R7, PT, P0 ;  /* 0x000000071700720c */ /* 0x000fe40003f06100 */
[----:B------:R-:W-:Y:S01]  /*2f90*/  IADD3 R10, P2, PT, R15, 0x1, RZ ;  /* 0x000000010f0a7810 */ /* 0x000fe20007f5e0ff */
[----:B------:R-:W-:Y:S01]  /*2fa0*/  IMAD.X R19, R23, 0x1, ~R7, P1 ;  /* 0x0000000117137824 */ /* 0x000fe200008e0e07 */
[----:B------:R-:W-:Y:S02]  /*2fb0*/  SEL R13, R13, R21, P0 ;  /* 0x000000150d0d7207 */ /* 0x000fe40000000000 */
[----:B------:R-:W-:Y:S01]  /*2fc0*/  SEL R15, R10, R15, P0 ;  /* 0x0000000f0a0f7207 */ /* 0x000fe20000000000 */
[----:B------:R-:W-:Y:S01]  /*2fd0*/  IMAD.X R12, RZ, RZ, R17, P2 ;  /* 0x000000ffff0c7224 */ /* 0x000fe200010e0611 */
[----:B------:R-:W-:-:S02]  /*2fe0*/  SEL R19, R19, R23, P0 ;  /* 0x0000001713137207 */ /* 0x000fc40000000000 */
        /* <DEDUP_REMOVED lines=11> */
[-C--:B------:R-:W-:Y:S02]  /*30a0*/  IADD3.X R6, PT, PT, RZ, ~R21.reuse, RZ, P2, !PT ;  /* 0x80000015ff067210 */ /* 0x080fe400017fe4ff */
[----:B------:R-:W-:Y:S01]  /*30b0*/  SEL R20, R7, R20, !P1 ;  /* 0x0000001407147207 */ /* 0x000fe20004800000 */
[----:B------:R-:W-:Y:S01]  /*30c0*/  IMAD.MOV.U32 R7, RZ, RZ, 0x0 ;  /* 0x00000000ff077424 */ /* 0x000fe200078e00ff */
[----:B------:R-:W-:Y:S01]  /*30d0*/  SEL R21, R6, R21, !P1 ;  /* 0x0000001506157207 */ /* 0x000fe20004800000 */
[----:B------:R-:W-:Y:S01]  /*30e0*/  IMAD.MOV.U32 R6, RZ, RZ, R2 ;  /* 0x000000ffff067224 */ /* 0x000fe200078e0002 */
[----:B------:R-:W-:-:S04]  /*30f0*/  ISETP.NE.AND.EX P0, PT, R8, RZ, PT, P0 ;  /* 0x000000ff0800720c */ /* 0x000fc80003f05300 */
[----:B------:R-:W-:Y:S02]  /*3100*/  SEL R20, R20, 0xffffffff, P0 ;  /* 0xffffffff14147807 */ /* 0x000fe40000000000 */
[----:B------:R-:W-:Y:S01]  /*3110*/  SEL R21, R21, 0xffffffff, P0 ;  /* 0xffffffff15157807 */ /* 0x000fe20000000000 */
[----:B------:R-:W-:Y:S06]  /*3120*/  RET.REL.NODEC R6 `(_ZN2at6native13im2col_kernelIdEEvlPKT_llllllllllllPS2_) ;  /* 0xffffffcc06b47950 */ /* 0x000fec0003c3ffff */
.L_x_63:
        /* <DEDUP_REMOVED lines=13> */
.L_x_519:


//--------------------- .text._ZN2at6native13col2im_kernelIN3c108BFloat16EfEEvlPKT_llllllllllllPS4_ --------------------------
	.section	.text._ZN2at6native13col2im_kernelIN3c108BFloat16EfEEvlPKT_llllllllllllPS4_,"ax",@progbits
	.align	128
        .global         _ZN2at6native13col2im_kernelIN3c108BFloat16EfEEvlPKT_llllllllllllPS4_
        .type           _ZN2at6native13col2im_kernelIN3c108BFloat16EfEEvlPKT_llllllllllllPS4_,@function
        .size           _ZN2at6native13col2im_kernelIN3c108BFloat16EfEEvlPKT_llllllllllllPS4_,(.L_x_521 - _ZN2at6native13col2im_kernelIN3c108BFloat16EfEEvlPKT_llllllllllllPS4_)
        .other          _ZN2at6native13col2im_kernelIN3c108BFloat16EfEEvlPKT_llllllllllllPS4_,@"STO_CUDA_ENTRY STV_DEFAULT"
_ZN2at6native13col2im_kernelIN3c108BFloat16EfEEvlPKT_llllllllllllPS4_:
.text._ZN2at6native13col2im_kernelIN3c108BFloat16EfEEvlPKT_llllllllllllPS4_:
[----:B------:R-:W0:Y:S01]  /*0000*/  LDC R1, c[0x0][0x37c] ;  /* 0x0000df00ff017b82 */ /* 0x000e220000000800 */
[----:B------:R-:W1:Y:S07]  /*0010*/  S2R R2, SR_TID.X ;  /* 0x0000000000027919 */ /* 0x000e6e0000002100 */
[----:B------:R-:W1:Y:S01]  /*0020*/  S2UR UR4, SR_CTAID.X ;  /* 0x00000000000479c3 */ /* 0x000e620000002500 */
[----:B------:R-:W2:Y:S01]  /*0030*/  LDCU.64 UR6, c[0x0][0x380] ;  /* 0x00007000ff0677ac */ /* 0x000ea20008000a00 */
[----:B------:R-:W-:-:S02]  /*0040*/  IMAD.MOV.U32 R3, RZ, RZ, RZ ;  /* 0x000000ffff037224 */ /* 0x000fc400078e00ff */
[----:B0-----:R-:W-:-:S04]  /*0050*/  VIADD R1, R1, 0xfffffff0 ;  /* 0xfffffff001017836 */ /* 0x001fc80000000000 */
[----:B------:R-:W1:Y:S02]  /*0060*/  LDC R5, c[0x0][0x360] ;  /* 0x0000d800ff057b82 */ /* 0x000e640000000800 */
[----:B-1----:R-:W-:-:S03]  /*0070*/  IMAD.WIDE.U32 R2, R5, UR4, R2 ;  /* 0x0000000405027c25 */ /* 0x002fc6000f8e0002 */
[----:B--2---:R-:W-:-:S04]  /*0080*/  ISETP.GE.U32.AND P0, PT, R2, UR6, PT ;  /* 0x0000000602007c0c */ /* 0x004fc8000bf06070 */
[----:B------:R-:W-:-:S13]  /*0090*/  ISETP.GE.AND.EX P0, PT, R3, UR7, PT, P0 ;  /* 0x0000000703007c0c */ /* 0x000fda000bf06300 */
[----:B------:R-:W-:Y:S05]  /*00a0*/  @P0 EXIT ;  /* 0x000000000000094d */ /* 0x000fea0003800000 */
[----:B------:R-:W0:Y:S01]  /*00b0*/  LDC.64 R38, c[0x0][0x3c8] ;  /* 0x0000f200ff267b82 */ /* 0x000e220000000a00 */
[----:B------:R1:W-:Y:S01]  /*00c0*/  STL [R1+0x4], R2 ;  /* 0x0000040201007387 */ /* 0x0003e20000100800 */
[----:B------:R-:W2:Y:S03]  /*00d0*/  LDCU.64 UR6, c[0x0][0x3e8] ;  /* 0x00007d00ff0677ac */ /* 0x000ea60008000a00 */
[----:B------:R1:W-:Y:S01]  /*00e0*/  STL [R1+0x8], R3 ;  /* 0x0000080301007387 */ /* 0x0003e20000100800 */
[----:B------:R-:W3:Y:S01]  /*00f0*/  LDCU.64 UR8, c[0x0][0x358] ;  /* 0x00006b00ff0877ac */ /* 0x000ee20008000a00 */
[----:B--2---:R-:W-:Y:S02]  /*0100*/  USHF.L.U64.HI UR4, UR6, 0x1, UR7 ;  /* 0x0000000106047899 */ /* 0x004fe40008010207 */
[----:B------:R-:W-:Y:S01]  /*0110*/  USHF.L.U32 UR5, UR6, 0x1, URZ ;  /* 0x0000000106057899 */ /* 0x000fe200080006ff */
[----:B01-3--:R-:W-:-:S11]  /*0120*/  SHF.L.U64.HI R47, R38, 0x2, R39 ;  /* 0x00000002262f7819 */ /* 0x00bfd60000010227 */
.L_x_175:
[----:B------:R-:W2:Y:S01]  /*0130*/  LDL R4, [R1+0x4] ;  /* 0x0000040001047983 */ /* 0x000ea20000100800 */
[----:B------:R-:W0:Y:S01]  /*0140*/  LDCU UR6, c[0x0][0x39c] ;  /* 0x00007380ff0677ac */ /* 0x000e220008000800 */
[----:B------:R-:W-:Y:S01]  /*0150*/  BSSY.RECONVERGENT B0, `(.L_x_64) ;  /* 0x000002e000007945 */ /* 0x000fe20003800200 */
[----:B--2---:R-:W-:-:S04]  /*0160*/  SHF.R.S32.HI R5, RZ, 0x1f, R4 ;  /* 0x0000001fff057819 */ /* 0x004fc80000011404 */
[----:B0-----:R-:W-:-:S04]  /*0170*/  LOP3.LUT R0, R5, UR6, RZ, 0xfc, !PT ;  /* 0x0000000605007c12 */ /* 0x001fc8000f8efcff */
[----:B------:R-:W-:-:S13]  /*0180*/  ISETP.NE.U32.AND P0, PT, R0, RZ, PT ;  /* 0x000000ff0000720c */ /* 0x000fda0003f05070 */
[----:B------:R-:W-:Y:S05]  /*0190*/  @P0 BRA `(.L_x_65) ;  /* 0x0000000000600947 */ /* 0x000fea0003800000 */
[----:B------:R-:W0:Y:S01]  /*01a0*/  LDCU UR6, c[0x0][0x398] ;  /* 0x00007300ff0677ac */ /* 0x000e220008000800 */
[----:B------:R-:W-:Y:S01]  /*01b0*/  HFMA2 R27, -RZ, RZ, 0, 0 ;  /* 0x00000000ff1b7431 */ /* 0x000fe200000001ff */
[----:B0-----:R-:W0:Y:S01]  /*01c0*/  I2F.U32.RP R0, UR6 ;  /* 0x0000000600007d06 */ /* 0x001e220008209000 */
[----:B------:R-:W-:-:S07]  /*01d0*/  ISETP.NE.U32.AND P2, PT, RZ, UR6, PT ;  /* 0x00000006ff007c0c */ /* 0x000fce000bf45070 */
[----:B0-----:R-:W0:Y:S02]  /*01e0*/  MUFU.RCP R0, R0 ;  /* 0x0000000000007308 */ /* 0x001e240000001000 */
[----:B0-----:R-:W-:-:S06]  /*01f0*/  IADD3 R2, PT, PT, R0, 0xffffffe, RZ ;  /* 0x0ffffffe00027810 */ /* 0x001fcc0007ffe0ff */
[----:B------:R0:W1:Y:S02]  /*0200*/  F2I.FTZ.U32.TRUNC.NTZ R3, R2 ;  /* 0x0000000200037305 */ /* 0x000064000021f000 */
[----:B0-----:R-:W-:Y:S02]  /*0210*/  IMAD.MOV.U32 R2, RZ, RZ, RZ ;  /* 0x000000ffff027224 */ /* 0x001fe400078e00ff */
[----:B-1----:R-:W-:-:S04]  /*0220*/  IMAD.MOV R7, RZ, RZ, -R3 ;  /* 0x000000ffff077224 */ /* 0x002fc800078e0a03 */
[----:B------:R-:W-:-:S04]  /*0230*/  IMAD R7, R7, UR6, RZ ;  /* 0x0000000607077c24 */ /* 0x000fc8000f8e02ff */
[----:B------:R-:W-:-:S06]  /*0240*/  IMAD.HI.U32 R3, R3, R7, R2 ;  /* 0x0000000703037227 */ /* 0x000fcc00078e0002 */
[----:B------:R-:W-:-:S05]  /*0250*/  IMAD.HI.U32 R26, R3, R4, RZ ;  /* 0x00000004031a7227 */ /* 0x000fca00078e00ff */
[----:B------:R-:W-:-:S05]  /*0260*/  IADD3 R3, PT, PT, -R26, RZ, RZ ;  /* 0x000000ff1a037210 */ /* 0x000fca0007ffe1ff */
[----:B------:R-:W-:-:S05]  /*0270*/  IMAD R3, R3, UR6, R4 ;  /* 0x0000000603037c24 */ /* 0x000fca000f8e0204 */
[----:B------:R-:W-:-:S13]  /*0280*/  ISETP.GE.U32.AND P0, PT, R3, UR6, PT ;  /* 0x0000000603007c0c */ /* 0x000fda000bf06070 */
[----:B------:R-:W-:Y:S02]  /*0290*/  @P0 VIADD R3, R3, -UR6 ;  /* 0x8000000603030c36 */ /* 0x000fe40008000000 */
[----:B------:R-:W-:-:S03]  /*02a0*/  @P0 VIADD R26, R26, 0x1 ;  /* 0x000000011a1a0836 */ /* 0x000fc60000000000 */
[----:B------:R-:W-:Y:S01]  /*02b0*/  ISETP.GE.U32.AND P1, PT, R3, UR6, PT ;  /* 0x0000000603007c0c */ /* 0x000fe2000bf26070 */
[----:B------:R-:W-:-:S12]  /*02c0*/  IMAD.MOV.U32 R3, RZ, RZ, RZ ;  /* 0x000000ffff037224 */ /* 0x000fd800078e00ff */
[----:B------:R-:W-:Y:S02]  /*02d0*/  @P1 IADD3 R26, PT, PT, R26, 0x1, RZ ;  /* 0x000000011a1a1810 */ /* 0x000fe40007ffe0ff */
[----:B------:R-:W-:-:S05]  /*02e0*/  @!P2 LOP3.LUT R26, RZ, UR6, RZ, 0x33, !PT ;  /* 0x00000006ff1aac12 */ /* 0x000fca000f8e33ff */
[----:B------:R-:W-:-:S04]  /*02f0*/  IMAD.MOV R2, RZ, RZ, -R26 ;  /* 0x000000ffff027224 */ /* 0x000fc800078e0a1a */
[----:B------:R-:W-:Y:S01]  /*0300*/  IMAD R2, R2, UR6, R4 ;  /* 0x0000000602027c24 */ /* 0x000fe2000f8e0204 */
[----:B------:R-:W-:Y:S06]  /*0310*/  BRA `(.L_x_66) ;  /* 0x0000000000447947 */ /* 0x000fec0003800000 */
.L_x_65:
[----:B------:R-:W0:Y:S01]  /*0320*/  LDCU.64 UR6, c[0x0][0x398] ;  /* 0x00007300ff0677ac */ /* 0x000e220008000a00 */
[----:B------:R-:W-:Y:S01]  /*0330*/  IMAD.MOV.U32 R40, RZ, RZ, R4 ;  /* 0x000000ffff287224 */ /* 0x000fe200078e0004 */
[----:B------:R-:W-:Y:S01]  /*0340*/  MOV R4, 0x390 ;  /* 0x0000039000047802 */ /* 0x000fe20000000f00 */
[----:B------:R-:W-:Y:S02]  /*0350*/  IMAD.MOV.U32 R0, RZ, RZ, R5 ;  /* 0x000000ffff007224 */ /* 0x000fe400078e0005 */
[----:B0-----:R-:W-:Y:S01]  /*0360*/  IMAD.U32 R3, RZ, RZ, UR6 ;  /* 0x00000006ff037e24 */ /* 0x001fe2000f8e00ff */
[----:B------:R-:W-:-:S07]  /*0370*/  MOV R2, UR7 ;  /* 0x0000000700027c02 */ /* 0x000fce0008000f00 */
[----:B------:R-:W-:Y:S05]  /*0380*/  CALL.REL.NOINC `($__internal_4_$__cuda_sm20_div_s64) ;  /* 0x0000005800a47944 */ /* 0x000fea0003c00000 */
[----:B------:R-:W2:Y:S01]  /*0390*/  LDL R2, [R1+0x4] ;  /* 0x0000040001027983 */ /* 0x000ea20000100800 */
[----:B------:R-:W0:Y:S01]  /*03a0*/  LDCU.64 UR6, c[0x0][0x398] ;  /* 0x00007300ff0677ac */ /* 0x000e220008000a00 */
[----:B------:R-:W-:Y:S01]  /*03b0*/  IADD3 R7, P0, PT, RZ, -R26, RZ ;  /* 0x8000001aff077210 */ /* 0x000fe20007f1e0ff */
[----:B------:R-:W-:-:S04]  /*03c0*/  IMAD.MOV.U32 R27, RZ, RZ, R0 ;  /* 0x000000ffff1b7224 */ /* 0x000fc800078e0000 */
[----:B------:R-:W-:-:S04]  /*03d0*/  IMAD.X R6, RZ, RZ, ~R0, P0 ;  /* 0x000000ffff067224 */ /* 0x000fc800000e0e00 */
[----:B0-----:R-:W-:Y:S01]  /*03e0*/  IMAD R6, R6, UR6, RZ ;  /* 0x0000000606067c24 */ /* 0x001fe2000f8e02ff */
[----:B--2---:R-:W-:-:S05]  /*03f0*/  MOV R4, R2 ;  /* 0x0000000200047202 */ /* 0x004fca0000000f00 */
[----:B------:R-:W-:-:S04]  /*0400*/  IMAD.WIDE.U32 R2, R7, UR6, R4 ;  /* 0x0000000607027c25 */ /* 0x000fc8000f8e0004 */
[----:B------:R-:W-:-:S04]  /*0410*/  IMAD R7, R7, UR7, R6 ;  /* 0x0000000707077c24 */ /* 0x000fc8000f8e0206 */
[----:B------:R-:W-:-:S07]  /*0420*/  IMAD.IADD R3, R3, 0x1, R7 ;  /* 0x0000000103037824 */ /* 0x000fce00078e0207 */
.L_x_66:
[----:B------:R-:W-:Y:S05]  /*0430*/  BSYNC.RECONVERGENT B0 ;  /* 0x0000000000007941 */ /* 0x000fea0003800200 */
.L_x_64:
[----:B------:R-:W0:Y:S01]  /*0440*/  LDCU UR10, c[0x0][0x394] ;  /* 0x00007280ff0a77ac */ /* 0x000e220008000800 */
[----:B------:R-:W-:Y:S01]  /*0450*/  BSSY.RECONVERGENT B0, `(.L_x_67) ;  /* 0x0000025000007945 */ /* 0x000fe20003800200 */
[----:B------:R-:W1:Y:S01]  /*0460*/  LDCU.64 UR6, c[0x0][0x3b8] ;  /* 0x00007700ff0677ac */ /* 0x000e620008000a00 */
[----:B0-----:R-:W-:-:S04]  /*0470*/  LOP3.LUT R0, R27, UR10, RZ, 0xfc, !PT ;  /* 0x0000000a1b007c12 */ /* 0x001fc8000f8efcff */
[----:B------:R-:W-:Y:S02]  /*0480*/  ISETP.NE.U32.AND P0, PT, R0, RZ, PT ;  /* 0x000000ff0000720c */ /* 0x000fe40003f05070 */
[----:B-1----:R-:W-:-:S04]  /*0490*/  IADD3 R54, P1, PT, R2, UR6, RZ ;  /* 0x0000000602367c10 */ /* 0x002fc8000ff3e0ff */
[----:B------:R-:W-:-:S07]  /*04a0*/  IADD3.X R55, PT, PT, R3, UR7, RZ, P1, !PT ;  /* 0x0000000703377c10 */ /* 0x000fce0008ffe4ff */
[----:B------:R-:W-:Y:S05]  /*04b0*/  @P0 BRA `(.L_x_68) ;  /* 0x0000000000540947 */ /* 0x000fea0003800000 */
[----:B------:R-:W0:Y:S02]  /*04c0*/  LDCU UR6, c[0x0][0x390] ;  /* 0x00007200ff0677ac */ /* 0x000e240008000800 */
        /* <DEDUP_REMOVED lines=11> */
[----:B------:R-:W-:Y:S02]  /*0580*/  IMAD R26, R3, UR6, R26 ;  /* 0x00000006031a7c24 */ /* 0x000fe4000f8e021a */
[----:B------:R-:W-:-:S03]  /*0590*/  IMAD.MOV.U32 R3, RZ, RZ, RZ ;  /* 0x000000ffff037224 */ /* 0x000fc600078e00ff */
[----:B------:R-:W-:-:S13]  /*05a0*/  ISETP.GE.U32.AND P0, PT, R26, UR6, PT ;  /* 0x000000061a007c0c */ /* 0x000fda000bf06070 */
[----:B------:R-:W-:-:S05]  /*05b0*/  @P0 VIADD R26, R26, -UR6 ;  /* 0x800000061a1a0c36 */ /* 0x000fca0008000000 */
[----:B------:R-:W-:-:S13]  /*05c0*/  ISETP.GE.U32.AND P0, PT, R26, UR6, PT ;  /* 0x000000061a007c0c */ /* 0x000fda000bf06070 */
[----:B------:R-:W-:Y:S01]  /*05d0*/  @P0 VIADD R26, R26, -UR6 ;  /* 0x800000061a1a0c36 */ /* 0x000fe20008000000 */
[----:B------:R-:W-:-:S04]  /*05e0*/  @!P1 LOP3.LUT R26, RZ, UR6, RZ, 0x33, !PT ;  /* 0x00000006ff1a9c12 */ /* 0x000fc8000f8e33ff */
[----:B------:R-:W-:Y:S01]  /*05f0*/  MOV R2, R26 ;  /* 0x0000001a00027202 */ /* 0x000fe20000000f00 */
[----:B------:R-:W-:Y:S06]  /*0600*/  BRA `(.L_x_69) ;  /* 0x0000000000247947 */ /* 0x000fec0003800000 */
.L_x_68:
[----:B------:R-:W0:Y:S01]  /*0610*/  LDCU.64 UR6, c[0x0][0x390] ;  /* 0x00007200ff0677ac */ /* 0x000e220008000a00 */
[----:B------:R-:W-:Y:S01]  /*0620*/  IMAD.MOV.U32 R31, RZ, RZ, R26 ;  /* 0x000000ffff1f7224 */ /* 0x000fe200078e001a */
[----:B------:R-:W-:Y:S02]  /*0630*/  MOV R35, R27 ;  /* 0x0000001b00237202 */ /* 0x000fe40000000f00 */
[----:B------:R-:W-:Y:S01]  /*0640*/  MOV R30, 0x680 ;  /* 0x00000680001e7802 */ /* 0x000fe20000000f00 */
[----:B0-----:R-:W-:Y:S02]  /*0650*/  IMAD.U32 R4, RZ, RZ, UR6 ;  /* 0x00000006ff047e24 */ /* 0x001fe4000f8e00ff */
[----:B------:R-:W-:-:S07]  /*0660*/  IMAD.U32 R0, RZ, RZ, UR7 ;  /* 0x00000007ff007e24 */ /* 0x000fce000f8e00ff */
[----:B------:R-:W-:Y:S05]  /*0670*/  CALL.REL.NOINC `($__internal_5_$__cuda_sm20_rem_s64) ;  /* 0x0000005c00447944 */ /* 0x000fea0003c00000 */
[----:B------:R-:W-:Y:S01]  /*0680*/  MOV R2, R0 ;  /* 0x0000000000027202 */ /* 0x000fe20000000f00 */
[----:B------:R-:W-:-:S07]  /*0690*/  IMAD.MOV.U32 R3, RZ, RZ, R4 ;  /* 0x000000ffff037224 */ /* 0x000fce00078e0004 */
.L_x_69:
[----:B------:R-:W-:Y:S05]  /*06a0*/  BSYNC.RECONVERGENT B0 ;  /* 0x0000000000007941 */ /* 0x000fea0003800200 */
.L_x_67:
[----:B------:R0:W5:Y:S01]  /*06b0*/  LDL R12, [R1+0x4] ;  /* 0x00000400010c7983 */ /* 0x0001620000100800 */
[----:B------:R-:W1:Y:S01]  /*06c0*/  LDC.64 R10, c[0x0][0x390] ;  /* 0x0000e400ff0a7b82 */ /* 0x000e620000000a00 */
[----:B------:R-:W2:Y:S01]  /*06d0*/  LDCU.64 UR6, c[0x0][0x3b0] ;  /* 0x00007600ff0677ac */ /* 0x000ea20008000a00 */
[----:B------:R-:W-:Y:S06]  /*06e0*/  BSSY.RECONVERGENT B0, `(.L_x_70) ;  /* 0x0000027000007945 */ /* 0x000fec0003800200 */
[----:B------:R-:W1:Y:S01]  /*06f0*/  LDC.64 R8, c[0x0][0x398] ;  /* 0x0000e600ff087b82 */ /* 0x000e620000000a00 */
[----:B--2---:R-:W-:-:S04]  /*0700*/  IADD3 R60, P1, PT, R2, UR6, RZ ;  /* 0x00000006023c7c10 */ /* 0x004fc8000ff3e0ff */
[----:B------:R-:W-:Y:S01]  /*0710*/  IADD3.X R61, PT, PT, R3, UR7, RZ, P1, !PT ;  /* 0x00000007033d7c10 */ /* 0x000fe20008ffe4ff */
[-C--:B-1----:R-:W-:Y:S02]  /*0720*/  IMAD R0, R9, R10.reuse, RZ ;  /* 0x0000000a09007224 */ /* 0x082fe400078e02ff */
[----:B------:R-:W-:-:S04]  /*0730*/  IMAD.WIDE.U32 R6, R8, R10, RZ ;  /* 0x0000000a08067225 */ /* 0x000fc800078e00ff */
[----:B------:R-:W-:-:S04]  /*0740*/  IMAD R9, R8, R11, R0 ;  /* 0x0000000b08097224 */ /* 0x000fc800078e0200 */
[----:B------:R-:W-:-:S05]  /*0750*/  IMAD.IADD R4, R7, 0x1, R9 ;  /* 0x0000000107047824 */ /* 0x000fca00078e0209 */
[----:B------:R-:W-:-:S04]  /*0760*/  LOP3.LUT R0, R5, R4, RZ, 0xfc, !PT ;  /* 0x0000000405007212 */ /* 0x000fc800078efcff */
[----:B------:R-:W-:-:S13]  /*0770*/  ISETP.NE.U32.AND P0, PT, R0, RZ, PT ;  /* 0x000000ff0000720c */ /* 0x000fda0003f05070 */
[----:B0-----:R-:W-:Y:S05]  /*0780*/  @P0 BRA `(.L_x_71) ;  /* 0x0000000000500947 */ /* 0x001fea0003800000 */
[----:B------:R-:W0:Y:S01]  /*0790*/  I2F.U32.RP R0, R6 ;  /* 0x0000000600007306 */ /* 0x000e220000209000 */
[----:B------:R-:W-:Y:S01]  /*07a0*/  ISETP.NE.U32.AND P2, PT, R6, RZ, PT ;  /* 0x000000ff0600720c */ /* 0x000fe20003f45070 */
[----:B------:R-:W-:-:S06]  /*07b0*/  IMAD.MOV.U32 R19, RZ, RZ, RZ ;  /* 0x000000ffff137224 */ /* 0x000fcc00078e00ff */
[----:B0-----:R-:W0:Y:S02]  /*07c0*/  MUFU.RCP R0, R0 ;  /* 0x0000000000007308 */ /* 0x001e240000001000 */
[----:B0-----:R-:W-:-:S06]  /*07d0*/  IADD3 R2, PT, PT, R0, 0xffffffe, RZ ;  /* 0x0ffffffe00027810 */ /* 0x001fcc0007ffe0ff */
[----:B------:R0:W1:Y:S02]  /*07e0*/  F2I.FTZ.U32.TRUNC.NTZ R3, R2 ;  /* 0x0000000200037305 */ /* 0x000064000021f000 */
[----:B0-----:R-:W-:Y:S02]  /*07f0*/  IMAD.MOV.U32 R2, RZ, RZ, RZ ;  /* 0x000000ffff027224 */ /* 0x001fe400078e00ff */
[----:B-1----:R-:W-:-:S04]  /*0800*/  IMAD.MOV R5, RZ, RZ, -R3 ;  /* 0x000000ffff057224 */ /* 0x002fc800078e0a03 */
[----:B------:R-:W-:-:S04]  /*0810*/  IMAD R5, R5, R6, RZ ;  /* 0x0000000605057224 */ /* 0x000fc800078e02ff */
[----:B------:R-:W-:-:S06]  /*0820*/  IMAD.HI.U32 R3, R3, R5, R2 ;  /* 0x0000000503037227 */ /* 0x000fcc00078e0002 */
[----:B-----5:R-:W-:-:S05]  /*0830*/  IMAD.HI.U32 R18, R3, R12, RZ ;  /* 0x0000000c03127227 */ /* 0x020fca00078e00ff */
[----:B------:R-:W-:-:S05]  /*0840*/  IADD3 R3, PT, PT, -R18, RZ, RZ ;  /* 0x000000ff12037210 */ /* 0x000fca0007ffe1ff */
[----:B------:R-:W-:-:S05]  /*0850*/  IMAD R3, R6, R3, R12 ;  /* 0x0000000306037224 */ /* 0x000fca00078e020c */
[----:B------:R-:W-:-:S13]  /*0860*/  ISETP.GE.U32.AND P0, PT, R3, R6, PT ;  /* 0x000000060300720c */ /* 0x000fda0003f06070 */
[----:B------:R-:W-:Y:S02]  /*0870*/  @P0 IMAD.IADD R3, R3, 0x1, -R6 ;  /* 0x0000000103030824 */ /* 0x000fe400078e0a06 */
[----:B------:R-:W-:-:S03]  /*0880*/  @P0 VIADD R18, R18, 0x1 ;  /* 0x0000000112120836 */ /* 0x000fc60000000000 */
[----:B------:R-:W-:-:S13]  /*0890*/  ISETP.GE.U32.AND P1, PT, R3, R6, PT ;  /* 0x000000060300720c */ /* 0x000fda0003f26070 */
[----:B------:R-:W-:Y:S02]  /*08a0*/  @P1 IADD3 R18, PT, PT, R18, 0x1, RZ ;  /* 0x0000000112121810 */ /* 0x000fe40007ffe0ff */
[----:B------:R-:W-:Y:S01]  /*08b0*/  @!P2 LOP3.LUT R18, RZ, R6, RZ, 0x33, !PT ;  /* 0x00000006ff12a212 */ /* 0x000fe200078e33ff */
[----:B------:R-:W-:Y:S06]  /*08c0*/  BRA `(.L_x_72) ;  /* 0x0000000000207947 */ /* 0x000fec0003800000 */
.L_x_71:
[----:B------:R-:W-:Y:S01]  /*08d0*/  IMAD.MOV.U32 R2, RZ, RZ, R4 ;  /* 0x000000ffff027224 */ /* 0x000fe200078e0004 */
[----:B------:R-:W-:Y:S01]  /*08e0*/  MOV R0, R5 ;  /* 0x0000000500007202 */ /* 0x000fe20000000f00 */
[----:B------:R-:W-:Y:S01]  /*08f0*/  IMAD.MOV.U32 R3, RZ, RZ, R6 ;  /* 0x000000ffff037224 */ /* 0x000fe200078e0006 */
[----:B------:R-:W-:Y:S01]  /*0900*/  MOV R4, 0x930 ;  /* 0x0000093000047802 */ /* 0x000fe20000000f00 */
[----:B-----5:R-:W-:-:S07]  /*0910*/  IMAD.MOV.U32 R40, RZ, RZ, R12 ;  /* 0x000000ffff287224 */ /* 0x020fce00078e000c */
[----:B------:R-:W-:Y:S05]  /*0920*/  CALL.REL.NOINC `($__internal_4_$__cuda_sm20_div_s64) ;  /* 0x00000054003c7944 */ /* 0x000fea0003c00000 */
[----:B------:R-:W-:Y:S01]  /*0930*/  MOV R18, R26 ;  /* 0x0000001a00127202 */ /* 0x000fe20000000f00 */
[----:B------:R-:W-:-:S07]  /*0940*/  IMAD.MOV.U32 R19, RZ, RZ, R0 ;  /* 0x000000ffff137224 */ /* 0x000fce00078e0000 */
.L_x_72:
[----:B------:R-:W-:Y:S05]  /*0950*/  BSYNC.RECONVERGENT B0 ;  /* 0x0000000000007941 */ /* 0x000fea0003800200 */
.L_x_70:
[----:B------:R-:W0:Y:S01]  /*0960*/  LDCU.64 UR6, c[0x0][0x3a8] ;  /* 0x00007500ff0677ac */ /* 0x000e220008000a00 */
[----:B------:R-:W1:Y:S01]  /*0970*/  LDC.64 R4, c[0x0][0x3d8] ;  /* 0x0000f600ff047b82 */ /* 0x000e620000000a00 */
[----:B------:R-:W-:Y:S01]  /*0980*/  BSSY.RECONVERGENT B0, `(.L_x_73) ;  /* 0x0000032000007945 */ /* 0x000fe20003800200 */
[----:B------:R-:W-:Y:S01]  /*0990*/  CS2R R48, SRZ ;  /* 0x0000000000307805 */ /* 0x000fe2000001ff00 */
[----:B0-----:R-:W-:-:S04]  /*09a0*/  UIADD3 UR6, UP0, UPT, UR6, -0x1, URZ ;  /* 0xffffffff06067890 */ /* 0x001fc8000ff1e0ff */
[----:B------:R-:W-:Y:S02]  /*09b0*/  UIADD3.X UR7, UPT, UPT, UR7, -0x1, URZ, UP0, !UPT ;  /* 0xffffffff07077890 */ /* 0x000fe400087fe4ff */
[----:B-1----:R-:W-:-:S04]  /*09c0*/  IMAD.WIDE.U32 R2, R4, UR6, RZ ;  /* 0x0000000604027c25 */ /* 0x002fc8000f8e00ff */
[----:B------:R-:W-:Y:S01]  /*09d0*/  IMAD R0, R4, UR7, RZ ;  /* 0x0000000704007c24 */ /* 0x000fe2000f8e02ff */
[----:B------:R-:W-:-:S03]  /*09e0*/  ISETP.GT.U32.AND P0, PT, R54, R2, PT ;  /* 0x000000023600720c */ /* 0x000fc60003f04070 */
[----:B------:R-:W-:-:S04]  /*09f0*/  IMAD R5, R5, UR6, R0 ;  /* 0x0000000605057c24 */ /* 0x000fc8000f8e0200 */
[----:B------:R-:W-:-:S05]  /*0a00*/  IMAD.IADD R5, R3, 0x1, R5 ;  /* 0x0000000103057824 */ /* 0x000fca00078e0205 */
[----:B------:R-:W-:-:S13]  /*0a10*/  ISETP.GT.AND.EX P0, PT, R55, R5, PT, P0 ;  /* 0x000000053700720c */ /* 0x000fda0003f04300 */
[----:B------:R-:W-:Y:S05]  /*0a20*/  @!P0 BRA `(.L_x_74) ;  /* 0x00000000009c8947 */ /* 0x000fea0003800000 */
[----:B------:R-:W0:Y:S01]  /*0a30*/  LDCU UR6, c[0x0][0x3cc] ;  /* 0x00007980ff0677ac */ /* 0x000e220008000800 */
[----:B------:R-:W-:Y:S01]  /*0a40*/  LOP3.LUT R3, RZ, R2, RZ, 0x33, !PT ;  /* 0x00000002ff037212 */ /* 0x000fe200078e33ff */
[----:B------:R-:W-:Y:S01]  /*0a50*/  BSSY.RECONVERGENT B1, `(.L_x_75) ;  /* 0x0000022000017945 */ /* 0x000fe20003800200 */
[----:B------:R-:W-:Y:S02]  /*0a60*/  LOP3.LUT R5, RZ, R5, RZ, 0x33, !PT ;  /* 0x00000005ff057212 */ /* 0x000fe400078e33ff */
[----:B------:R-:W-:-:S04]  /*0a70*/  IADD3 R40, P0, PT, R3, R54, RZ ;  /* 0x0000003603287210 */ /* 0x000fc80007f1e0ff */
[----:B------:R-:W-:-:S04]  /*0a80*/  IADD3.X R0, PT, PT, R5, R55, RZ, P0, !PT ;  /* 0x0000003705007210 */ /* 0x000fc800007fe4ff */
[----:B0-----:R-:W-:-:S04]  /*0a90*/  LOP3.LUT R2, R0, UR6, RZ, 0xfc, !PT ;  /* 0x0000000600027c12 */ /* 0x001fc8000f8efcff */
[----:B------:R-:W-:-:S13]  /*0aa0*/  ISETP.NE.U32.AND P0, PT, R2, RZ, PT ;  /* 0x000000ff0200720c */ /* 0x000fda0003f05070 */
[----:B------:R-:W-:Y:S05]  /*0ab0*/  @P0 BRA `(.L_x_76) ;  /* 0x0000000000540947 */ /* 0x000fea0003800000 */
[----:B------:R-:W0:Y:S01]  /*0ac0*/  LDCU UR6, c[0x0][0x3c8] ;  /* 0x00007900ff0677ac */ /* 0x000e220008000800 */
[----:B------:R-:W-:Y:S01]  /*0ad0*/  IMAD.MOV.U32 R27, RZ, RZ, RZ ;  /* 0x000000ffff1b7224 */ /* 0x000fe200078e00ff */
        /* <DEDUP_REMOVED lines=8> */
[----:B------:R-:W-:-:S06]  /*0b60*/  IMAD.HI.U32 R3, R3, R5, R2 ;  /* 0x0000000503037227 */ /* 0x000fcc00078e0002 */
[----:B------:R-:W-:-:S04]  /*0b70*/  IMAD.HI.U32 R26, R3, R40, RZ ;  /* 0x00000028031a7227 */ /* 0x000fc800078e00ff */
[----:B------:R-:W-:-:S04]  /*0b80*/  IMAD.MOV R3, RZ, RZ, -R26 ;  /* 0x000000ffff037224 */ /* 0x000fc800078e0a1a */
[----:B------:R-:W-:-:S05]  /*0b90*/  IMAD R3, R3, UR6, R40 ;  /* 0x0000000603037c24 */ /* 0x000fca000f8e0228 */
[----:B------:R-:W-:-:S13]  /*0ba0*/  ISETP.GE.U32.AND P0, PT, R3, UR6, PT ;  /* 0x0000000603007c0c */ /* 0x000fda000bf06070 */
[----:B------:R-:W-:Y:S01]  /*0bb0*/  @P0 VIADD R3, R3, -UR6 ;  /* 0x8000000603030c36 */ /* 0x000fe20008000000 */
[----:B------:R-:W-:-:S04]  /*0bc0*/  @P0 IADD3 R26, PT, PT, R26, 0x1, RZ ;  /* 0x000000011a1a0810 */ /* 0x000fc80007ffe0ff */
[----:B------:R-:W-:-:S13]  /*0bd0*/  ISETP.GE.U32.AND P1, PT, R3, UR6, PT ;  /* 0x0000000603007c0c */ /* 0x000fda000bf26070 */
[----:B------:R-:W-:Y:S01]  /*0be0*/  @P1 VIADD R26, R26, 0x1 ;  /* 0x000000011a1a1836 */ /* 0x000fe20000000000 */
[----:B------:R-:W-:Y:S01]  /*0bf0*/  @!P2 LOP3.LUT R26, RZ, UR6, RZ, 0x33, !PT ;  /* 0x00000006ff1aac12 */ /* 0x000fe2000f8e33ff */
[----:B------:R-:W-:Y:S06]  /*0c00*/  BRA `(.L_x_77) ;  /* 0x0000000000187947 */ /* 0x000fec0003800000 */
.L_x_76:
[----:B------:R-:W0:Y:S01]  /*0c10*/  LDCU.64 UR6, c[0x0][0x3c8] ;  /* 0x00007900ff0677ac */ /* 0x000e220008000a00 */
[----:B------:R-:W-:Y:S02]  /*0c20*/  MOV R4, 0xc60 ;  /* 0x00000c6000047802 */ /* 0x000fe40000000f00 */
[----:B0-----:R-:W-:Y:S01]  /*0c30*/  MOV R3, UR6 ;  /* 0x0000000600037c02 */ /* 0x001fe20008000f00 */
[----:B------:R-:W-:-:S07]  /*0c40*/  IMAD.U32 R2, RZ, RZ, UR7 ;  /* 0x00000007ff027e24 */ /* 0x000fce000f8e00ff */
[----:B------:R-:W-:Y:S05]  /*0c50*/  CALL.REL.NOINC `($__internal_4_$__cuda_sm20_div_s64) ;  /* 0x0000005000707944 */ /* 0x000fea0003c00000 */
[----:B------:R-:W-:-:S07]  /*0c60*/  IMAD.MOV.U32 R27, RZ, RZ, R0 ;  /* 0x000000ffff1b7224 */ /* 0x000fce00078e0000 */
.L_x_77:
[----:B------:R-:W-:Y:S05]  /*0c70*/  BSYNC.RECONVERGENT B1 ;  /* 0x0000000000017941 */ /* 0x000fea0003800200 */
.L_x_75:
[----:B------:R-:W-:-:S04]  /*0c80*/  IADD3 R48, P0, PT, R26, 0x1, RZ ;  /* 0x000000011a307810 */ /* 0x000fc80007f1e0ff */
[----:B------:R-:W-:-:S09]  /*0c90*/  IADD3.X R49, PT, PT, RZ, R27, RZ, P0, !PT ;  /* 0x0000001bff317210 */ /* 0x000fd200007fe4ff */
.L_x_74:
[----:B------:R-:W-:Y:S05]  /*0ca0*/  BSYNC.RECONVERGENT B0 ;  /* 0x0000000000007941 */ /* 0x000fea0003800200 */
.L_x_73:
[----:B------:R-:W0:Y:S01]  /*0cb0*/  LDCU UR6, c[0x0][0x3cc] ;  /* 0x00007980ff0677ac */ /* 0x000e220008000800 */
[----:B------:R-:W-:Y:S01]  /*0cc0*/  BSSY.RECONVERGENT B0, `(.L_x_78) ;  /* 0x0000021000007945 */ /* 0x000fe20003800200 */
        /* <DEDUP_REMOVED lines=10> */
[----:B0-----:R-:W-:Y:S01]  /*0d70*/  MOV R2, RZ ;  /* 0x000000ff00027202 */ /* 0x001fe20000000f00 */
        /* <DEDUP_REMOVED lines=13> */
.L_x_79:
[----:B------:R-:W0:Y:S01]  /*0e50*/  LDCU.64 UR6, c[0x0][0x3c8] ;  /* 0x00007900ff0677ac */ /* 0x000e220008000a00 */
[----:B------:R-:W-:Y:S02]  /*0e60*/  MOV R40, R54 ;  /* 0x0000003600287202 */ /* 0x000fe40000000f00 */
[----:B------:R-:W-:Y:S02]  /*0e70*/  MOV R0, R55 ;  /* 0x0000003700007202 */ /* 0x000fe40000000f00 */
[----:B------:R-:W-:Y:S01]  /*0e80*/  MOV R4, 0xec0 ;  /* 0x00000ec000047802 */ /* 0x000fe20000000f00 */
[----:B0-----:R-:W-:Y:S02]  /*0e90*/  IMAD.U32 R3, RZ, RZ, UR6 ;  /* 0x00000006ff037e24 */ /* 0x001fe4000f8e00ff */
[----:B------:R-:W-:-:S07]  /*0ea0*/  IMAD.U32 R2, RZ, RZ, UR7 ;  /* 0x00000007ff027e24 */ /* 0x000fce000f8e00ff */
[----:B------:R-:W-:Y:S05]  /*0eb0*/  CALL.REL.NOINC `($__internal_4_$__cuda_sm20_div_s64) ;  /* 0x0000004c00d87944 */ /* 0x000fea0003c00000 */
[----:B------:R-:W-:-:S07]  /*0ec0*/  IMAD.MOV.U32 R27, RZ, RZ, R0 ;  /* 0x000000ffff1b7224 */ /* 0x000fce00078e0000 */
.L_x_80:
[----:B------:R-:W-:Y:S05]  /*0ed0*/  BSYNC.RECONVERGENT B0 ;  /* 0x0000000000007941 */ /* 0x000fea0003800200 */
.L_x_78:
[----:B------:R-:W0:Y:S01]  /*0ee0*/  LDCU.64 UR6, c[0x0][0x3a0] ;  /* 0x00007400ff0677ac */ /* 0x000e220008000a00 */
[----:B------:R-:W1:Y:S01]  /*0ef0*/  LDC.64 R6, c[0x0][0x3d0] ;  /* 0x0000f400ff067b82 */ /* 0x000e620000000a00 */
[----:B------:R-:W-:Y:S01]  /*0f00*/  IADD3 R36, P0, PT, R26, 0x1, RZ ;  /* 0x000000011a247810 */ /* 0x000fe20007f1e0ff */
[----:B------:R-:W-:Y:S01]  /*0f10*/  BSSY.RECONVERGENT B0, `(.L_x_81) ;  /* 0x0000039000007945 */ /* 0x000fe20003800200 */
[----:B------:R-:W2:Y:S01]  /*0f20*/  LDCU.64 UR10, c[0x0][0x3e8] ;  /* 0x00007d00ff0a77ac */ /* 0x000ea20008000a00 */
[----:B------:R-:W-:Y:S02]  /*0f30*/  IMAD.MOV.U32 R5, RZ, RZ, RZ ;  /* 0x000000ffff057224 */ /* 0x000fe400078e00ff */
[----:B------:R-:W-:Y:S01]  /*0f40*/  IMAD.X R26, RZ, RZ, R27, P0 ;  /* 0x000000ffff1a7224 */ /* 0x000fe200000e061b */
[----:B0-----:R-:W-:-:S04]  /*0f50*/  UIADD3 UR6, UP0, UPT, UR6, -0x1, URZ ;  /* 0xffffffff06067890 */ /* 0x001fc8000ff1e0ff */
[----:B------:R-:W-:Y:S01]  /*0f60*/  UIADD3.X UR7, UPT, UPT, UR7, -0x1, URZ, UP0, !UPT ;  /* 0xffffffff07077890 */ /* 0x000fe200087fe4ff */
[----:B--2---:R-:W-:Y:S01]  /*0f70*/  ISETP.LT.U32.AND P1, PT, R36, UR10, PT ;  /* 0x0000000a24007c0c */ /* 0x004fe2000bf21070 */
[----:B-1----:R-:W-:-:S03]  /*0f80*/  IMAD.WIDE.U32 R2, R6, UR6, RZ ;  /* 0x0000000606027c25 */ /* 0x002fc6000f8e00ff */
[----:B------:R-:W-:Y:S01]  /*0f90*/  ISETP.LT.AND.EX P1, PT, R26, UR11, PT, P1 ;  /* 0x0000000b1a007c0c */ /* 0x000fe2000bf21310 */
[----:B------:R-:W-:Y:S01]  /*0fa0*/  IMAD R0, R6, UR7, RZ ;  /* 0x0000000706007c24 */ /* 0x000fe2000f8e02ff */
[----:B------:R-:W-:Y:S01]  /*0fb0*/  ISETP.GT.U32.AND P0, PT, R60, R2, PT ;  /* 0x000000023c00720c */ /* 0x000fe20003f04070 */
[----:B------:R-:W-:Y:S01]  /*0fc0*/  IMAD.MOV.U32 R6, RZ, RZ, RZ ;  /* 0x000000ffff067224 */ /* 0x000fe200078e00ff */
[----:B------:R-:W-:Y:S01]  /*0fd0*/  SEL R36, R36, UR10, P1 ;  /* 0x0000000a24247c07 */ /* 0x000fe20008800000 */
[----:B------:R-:W-:Y:S01]  /*0fe0*/  IMAD R7, R7, UR6, R0 ;  /* 0x0000000607077c24 */ /* 0x000fe2000f8e0200 */
[----:B------:R-:W-:-:S04]  /*0ff0*/  SEL R39, R26, UR11, P1 ;  /* 0x0000000b1a277c07 */ /* 0x000fc80008800000 */
[----:B------:R-:W-:-:S04]  /*1000*/  IADD3 R7, PT, PT, R3, R7, RZ ;  /* 0x0000000703077210 */ /* 0x000fc80007ffe0ff */
        /* <DEDUP_REMOVED lines=32> */
.L_x_84:
[----:B------:R-:W0:Y:S01]  /*1210*/  LDCU.64 UR6, c[0x0][0x3c0] ;  /* 0x00007800ff0677ac */ /* 0x000e220008000a00 */
[----:B------:R-:W-:Y:S02]  /*1220*/  MOV R4, 0x1260 ;  /* 0x0000126000047802 */ /* 0x000fe40000000f00 */
[----:B0-----:R-:W-:Y:S01]  /*1230*/  MOV R3, UR6 ;  /* 0x0000000600037c02 */ /* 0x001fe20008000f00 */
[----:B------:R-:W-:-:S07]  /*1240*/  IMAD.U32 R2, RZ, RZ, UR7 ;  /* 0x00000007ff027e24 */ /* 0x000fce000f8e00ff */
[----:B------:R-:W-:Y:S05]  /*1250*/  CALL.REL.NOINC `($__internal_4_$__cuda_sm20_div_s64) ;  /* 0x0000004800f07944 */ /* 0x000fea0003c00000 */
[----:B------:R-:W-:-:S07]  /*1260*/  IMAD.MOV.U32 R27, RZ, RZ, R0 ;  /* 0x000000ffff1b7224 */ /* 0x000fce00078e0000 */
.L_x_85:
[----:B------:R-:W-:Y:S05]  /*1270*/  BSYNC.RECONVERGENT B1 ;  /* 0x0000000000017941 */ /* 0x000fea0003800200 */
.L_x_83:
[----:B------:R-:W-:-:S04]  /*1280*/  IADD3 R5, P0, PT, R26, 0x1, RZ ;  /* 0x000000011a057810 */ /* 0x000fc80007f1e0ff */
[----:B------:R-:W-:-:S09]  /*1290*/  IADD3.X R6, PT, PT, RZ, R27, RZ, P0, !PT ;  /* 0x0000001bff067210 */ /* 0x000fd200007fe4ff */
.L_x_82:
[----:B------:R-:W-:Y:S05]  /*12a0*/  BSYNC.RECONVERGENT B0 ;  /* 0x0000000000007941 */ /* 0x000fea0003800200 */
.L_x_81:
        /* <DEDUP_REMOVED lines=26> */
.L_x_87:
        /* <DEDUP_REMOVED lines=8> */
.L_x_88:
[----:B------:R-:W-:Y:S05]  /*14d0*/  BSYNC.RECONVERGENT B0 ;  /* 0x0000000000007941 */ /* 0x000fea0003800200 */
.L_x_86:
[----:B------:R-:W0:Y:S01]  /*14e0*/  LDCU.64 UR6, c[0x0][0x3e0] ;  /* 0x00007c00ff0677ac */ /* 0x000e220008000a00 */
[----:B------:R-:W-:Y:S01]  /*14f0*/  IADD3 R59, P0, PT, R26, 0x1, RZ ;  /* 0x000000011a3b7810 */ /* 0x000fe20007f1e0ff */
[----:B------:R-:W-:Y:S01]  /*1500*/  BSSY.RECONVERGENT B1, `(.L_x_89) ;  /* 0x000047d000017945 */ /* 0x000fe20003800200 */
[----:B------:R-:W-:-:S03]  /*1510*/  HFMA2 R7, -RZ, RZ, 0, 0 ;  /* 0x00000000ff077431 */ /* 0x000fc600000001ff */
[----:B------:R-:W-:Y:S01]  /*1520*/  IMAD.X R26, RZ, RZ, R27, P0 ;  /* 0x000000ffff1a7224 */ /* 0x000fe200000e061b */
[----:B0-----:R-:W-:-:S04]  /*1530*/  ISETP.LT.U32.AND P0, PT, R59, UR6, PT ;  /* 0x000000063b007c0c */ /* 0x001fc8000bf01070 */
[----:B------:R-:W-:-:S04]  /*1540*/  ISETP.LT.AND.EX P0, PT, R26, UR7, PT, P0 ;  /* 0x000000071a007c0c */ /* 0x000fc8000bf01300 */
[----:B------:R-:W-:Y:S02]  /*1550*/  SEL R0, R26, UR7, P0 ;  /* 0x000000071a007c07 */ /* 0x000fe40008000000 */
[----:B------:R-:W-:-:S03]  /*1560*/  SEL R59, R59, UR6, P0 ;  /* 0x000000063b3b7c07 */ /* 0x000fc60008000000 */
[----:B------:R0:W-:Y:S01]  /*1570*/  STL [R1], R0 ;  /* 0x0000000001007387 */ /* 0x0001e20000100800 */
[----:B------:R-:W-:-:S04]  /*1580*/  ISETP.GE.U32.AND P0, PT, R5, R59, PT ;  /* 0x0000003b0500720c */ /* 0x000fc80003f06070 */
[----:B------:R-:W-:-:S13]  /*1590*/  ISETP.GE.AND.EX P0, PT, R6, R0, PT, P0 ;  /* 0x000000000600720c */ /* 0x000fda0003f06300 */
[----:B0-----:R-:W-:Y:S05]  /*15a0*/  @P0 BRA `(.L_x_90) ;  /* 0x0000004400c80947 */ /* 0x001fea0003800000 */
[----:B------:R-:W0:Y:S01]  /*15b0*/  LDC.64 R2, c[0x0][0x3c8] ;  /* 0x0000f200ff027b82 */ /* 0x000e220000000a00 */
[----:B------:R-:W1:Y:S01]  /*15c0*/  LDCU.64 UR6, c[0x0][0x3c8] ;  /* 0x00007900ff0677ac */ /* 0x000e620008000a00 */
[----:B------:R-:W-:-:S05]  /*15d0*/  IADD3 R9, P0, PT, RZ, -R48, RZ ;  /* 0x80000030ff097210 */ /* 0x000fca0007f1e0ff */
[----:B------:R-:W-:Y:S02]  /*15e0*/  IMAD.X R0, RZ, RZ, ~R49, P0 ;  /* 0x000000ffff007224 */ /* 0x000fe400000e0e31 */
[----:B-1----:R-:W-:Y:S02]  /*15f0*/  IMAD R7, R49, UR6, RZ ;  /* 0x0000000631077c24 */ /* 0x002fe4000f8e02ff */
[----:B------:R-:W-:Y:S02]  /*1600*/  IMAD R0, R0, UR6, RZ ;  /* 0x0000000600007c24 */ /* 0x000fe4000f8e02ff */
[C---:B------:R-:W-:Y:S02]  /*1610*/  IMAD R7, R48.reuse, UR7, R7 ;  /* 0x0000000730077c24 */ /* 0x040fe4000f8e0207 */
[----:B0-----:R-:W-:-:S04]  /*1620*/  IMAD.WIDE.U32 R2, R48, UR6, R2 ;  /* 0x0000000630027c25 */ /* 0x001fc8000f8e0002 */
[----:B------:R-:W-:Y:S01]  /*1630*/  IMAD.IADD R57, R3, 0x1, R7 ;  /* 0x0000000103397824 */ /* 0x000fe200078e0207 */
[C---:B------:R-:W-:Y:S01]  /*1640*/  IADD3 R52, P1, P2, R54.reuse, -UR6, -R2 ;  /* 0x8000000636347c10 */ /* 0x040fe2000fa3e802 */
[----:B------:R-:W-:Y:S01]  /*1650*/  IMAD.WIDE.U32 R50, R9, UR6, R54 ;  /* 0x0000000609327c25 */ /* 0x000fe2000f8e0036 */
[----:B------:R-:W-:Y:S02]  /*1660*/  IADD3 R53, P0, PT, R54, -R2, RZ ;  /* 0x8000000236357210 */ /* 0x000fe40007f1e0ff */
[--C-:B------:R-:W-:Y:S01]  /*1670*/  IADD3.X R56, PT, PT, R55, ~UR7, ~R57.reuse, P1, P2 ;  /* 0x8000000737387c10 */ /* 0x100fe20008fe4c39 */
[----:B------:R-:W-:Y:S01]  /*1680*/  IMAD R9, R9, UR7, R0 ;  /* 0x0000000709097c24 */ /* 0x000fe2000f8e0200 */
[----:B------:R-:W-:Y:S01]  /*1690*/  MOV R7, RZ ;  /* 0x000000ff00077202 */ /* 0x000fe20000000f00 */
[----:B------:R-:W-:Y:S02]  /*16a0*/  IMAD.X R57, R55, 0x1, ~R57, P0 ;  /* 0x0000000137397824 */ /* 0x000fe400000e0e39 */
[----:B------:R-:W-:-:S07]  /*16b0*/  IMAD.IADD R58, R51, 0x1, R9 ;  /* 0x00000001333a7824 */ /* 0x000fce00078e0209 */
.L_x_174:
[----:B------:R-:W-:Y:S01]  /*16c0*/  ISETP.GE.U32.AND P0, PT, R48, R36, PT ;  /* 0x000000243000720c */ /* 0x000fe20003f06070 */
[----:B------:R-:W-:Y:S03]  /*16d0*/  BSSY.RECONVERGENT B0, `(.L_x_91) ;  /* 0x0000459000007945 */ /* 0x000fe60003800200 */
[----:B------:R-:W-:-:S13]  /*16e0*/  ISETP.GE.AND.EX P0, PT, R49, R39, PT, P0 ;  /* 0x000000273100720c */ /* 0x000fda0003f06300 */
[----:B------:R-:W-:Y:S05]  /*16f0*/  @P0 BRA `(.L_x_92) ;  /* 0x0000004400580947 */ /* 0x000fea0003800000 */
[----:B------:R-:W0:Y:S01]  /*1700*/  LDCU.64 UR6, c[0x0][0x3c0] ;  /* 0x00007800ff0677ac */ /* 0x000e220008000a00 */
[----:B------:R-:W-:Y:S01]  /*1710*/  IADD3 R3, P0, PT, RZ, -R5, RZ ;  /* 0x80000005ff037210 */ /* 0x000fe20007f1e0ff */
[----:B------:R-:W-:Y:S01]  /*1720*/  BSSY.RECONVERGENT B2, `(.L_x_93) ;  /* 0x0000027000027945 */ /* 0x000fe20003800200 */
[----:B------:R-:W1:Y:S02]  /*1730*/  LDCU UR10, c[0x0][0x3d4] ;  /* 0x00007a80ff0a77ac */ /* 0x000e640008000800 */
[----:B------:R-:W-:-:S05]  /*1740*/  IADD3.X R0, PT, PT, RZ, ~R6, RZ, P0, !PT ;  /* 0x80000006ff007210 */ /* 0x000fca00007fe4ff */
[----:B0-----:R-:W-:Y:S02]  /*1750*/  IMAD R0, R0, UR6, RZ ;  /* 0x0000000600007c24 */ /* 0x001fe4000f8e02ff */
[----:B------:R-:W-:-:S04]  /*1760*/  IMAD.WIDE.U32 R20, R3, UR6, R60 ;  /* 0x0000000603147c25 */ /* 0x000fc8000f8e003c */
[----:B------:R-:W-:-:S04]  /*1770*/  IMAD R3, R3, UR7, R0 ;  /* 0x0000000703037c24 */ /* 0x000fc8000f8e0200 */
[----:B------:R-:W-:-:S05]  /*1780*/  IMAD.IADD R8, R21, 0x1, R3 ;  /* 0x0000000115087824 */ /* 0x000fca00078e0203 */
[----:B-1----:R-:W-:-:S04]  /*1790*/  LOP3.LUT R11, R8, UR10, RZ, 0xfc, !PT ;  /* 0x0000000a080b7c12 */ /* 0x002fc8000f8efcff */
[----:B------:R-:W-:-:S13]  /*17a0*/  ISETP.NE.AND.EX P0, PT, R11, RZ, PT, !PT ;  /* 0x000000ff0b00720c */ /* 0x000fda0003f053f0 */
        /* <DEDUP_REMOVED lines=11> */
[----:B------:R-:W-:-:S06]  /*1860*/  IMAD.HI.U32 R3, R3, R9, R2 ;  /* 0x0000000903037227 */ /* 0x000fcc00078e0002 */
[----:B------:R-:W-:-:S04]  /*1870*/  IMAD.HI.U32 R3, R3, R20, RZ ;  /* 0x0000001403037227 */ /* 0x000fc800078e00ff */
[----:B------:R-:W-:-:S04]  /*1880*/  IMAD.MOV R3, RZ, RZ, -R3 ;  /* 0x000000ffff037224 */ /* 0x000fc800078e0a03 */
[----:B------:R-:W-:-:S05]  /*1890*/  IMAD R22, R3, UR6, R20 ;  /* 0x0000000603167c24 */ /* 0x000fca000f8e0214 */
[----:B------:R-:W-:-:S13]  /*18a0*/  ISETP.GE.U32.AND P0, PT, R22, UR6, PT ;  /* 0x0000000616007c0c */ /* 0x000fda000bf06070 */
[----:B------:R-:W-:-:S04]  /*18b0*/  @P0 IADD3 R22, PT, PT, R22, -UR6, RZ ;  /* 0x8000000616160c10 */ /* 0x000fc8000fffe0ff */
[----:B------:R-:W-:-:S13]  /*18c0*/  ISETP.GE.U32.AND P0, PT, R22, UR6, PT ;  /* 0x0000000616007c0c */ /* 0x000fda000bf06070 */
[----:B------:R-:W-:Y:S01]  /*18d0*/  @P0 VIADD R22, R22, -UR6 ;  /* 0x8000000616160c36 */ /* 0x000fe20008000000 */
[----:B------:R-:W-:Y:S01]  /*18e0*/  @!P1 LOP3.LUT R22, RZ, UR6, RZ, 0x33, !PT ;  /* 0x00000006ff169c12 */ /* 0x000fe2000f8e33ff */
[----:B------:R-:W-:Y:S06]  /*18f0*/  BRA `(.L_x_95) ;  /* 0x0000000000247947 */ /* 0x000fec0003800000 */
.L_x_94:
[----:B------:R-:W0:Y:S01]  /*1900*/  LDCU.64 UR6, c[0x0][0x3d0] ;  /* 0x00007a00ff0677ac */ /* 0x000e220008000a00 */
[----:B------:R-:W-:Y:S02]  /*1910*/  MOV R31, R20 ;  /* 0x00000014001f7202 */ /* 0x000fe40000000f00 */
[----:B------:R-:W-:Y:S02]  /*1920*/  MOV R35, R8 ;  /* 0x0000000800237202 */ /* 0x000fe40000000f00 */
[----:B------:R-:W-:Y:S01]  /*1930*/  MOV R30, 0x1970 ;  /* 0x00001970001e7802 */ /* 0x000fe20000000f00 */
[----:B0-----:R-:W-:Y:S02]  /*1940*/  IMAD.U32 R4, RZ, RZ, UR6 ;  /* 0x00000006ff047e24 */ /* 0x001fe4000f8e00ff */
[----:B------:R-:W-:-:S07]  /*1950*/  IMAD.U32 R0, RZ, RZ, UR7 ;  /* 0x00000007ff007e24 */ /* 0x000fce000f8e00ff */
[----:B------:R-:W-:Y:S05]  /*1960*/  CALL.REL.NOINC `($__internal_5_$__cuda_sm20_rem_s64) ;  /* 0x0000004800887944 */ /* 0x000fea0003c00000 */
[----:B------:R-:W-:Y:S02]  /*1970*/  IMAD.MOV.U32 R22, RZ, RZ, R0 ;  /* 0x000000ffff167224 */ /* 0x000fe400078e0000 */
[----:B------:R-:W-:-:S07]  /*1980*/  IMAD.MOV.U32 R23, RZ, RZ, R4 ;  /* 0x000000ffff177224 */ /* 0x000fce00078e0004 */
.L_x_95:
[----:B------:R-:W-:Y:S05]  /*1990*/  BSYNC.RECONVERGENT B2 ;  /* 0x0000000000027941 */ /* 0x000fea0003800200 */
.L_x_93:
[----:B------:R-:W-:Y:S01]  /*19a0*/  IADD3 R14, PT, PT, -R48, R36, RZ ;  /* 0x00000024300e7210 */ /* 0x000fe20007ffe1ff */
[----:B------:R-:W-:Y:S01]  /*19b0*/  BSSY.RECONVERGENT B2, `(.L_x_96) ;  /* 0x00001b7000027945 */ /* 0x000fe20003800200 */
[----:B------:R-:W-:Y:S02]  /*19c0*/  IMAD.MOV.U32 R9, RZ, RZ, R48 ;  /* 0x000000ffff097224 */ /* 0x000fe400078e0030 */
[----:B------:R-:W-:Y:S01]  /*19d0*/  LOP3.LUT R14, R14, 0x3, RZ, 0xc0, !PT ;  /* 0x000000030e0e7812 */ /* 0x000fe200078ec0ff */
[----:B------:R-:W-:-:S03]  /*19e0*/  IMAD.MOV.U32 R10, RZ, RZ, R49 ;  /* 0x000000ffff0a7224 */ /* 0x000fc600078e0031 */
[----:B------:R-:W-:-:S04]  /*19f0*/  ISETP.NE.U32.AND P0, PT, R14, RZ, PT ;  /* 0x000000ff0e00720c */ /* 0x000fc80003f05070 */
[----:B------:R-:W-:-:S13]  /*1a00*/  ISETP.NE.AND.EX P0, PT, RZ, RZ, PT, P0 ;  /* 0x000000ffff00720c */ /* 0x000fda0003f05300 */
[----:B------:R-:W-:Y:S05]  /*1a10*/  @!P0 BRA `(.L_x_97) ;  /* 0x0000001800c08947 */ /* 0x000fea0003800000 */
[----:B------:R-:W-:Y:S01]  /*1a20*/  ISETP.NE.U32.AND P0, PT, R22, RZ, PT ;  /* 0x000000ff1600720c */ /* 0x000fe20003f05070 */
[----:B------:R-:W-:Y:S03]  /*1a30*/  BSSY.RECONVERGENT B3, `(.L_x_98) ;  /* 0x0000089000037945 */ /* 0x000fe60003800200 */
[----:B------:R-:W-:-:S13]  /*1a40*/  ISETP.NE.AND.EX P0, PT, R23, RZ, PT, P0 ;  /* 0x000000ff1700720c */ /* 0x000fda0003f05300 */
[----:B------:R-:W-:Y:S05]  /*1a50*/  @P0 BRA `(.L_x_99) ;  /* 0x0000000800180947 */ /* 0x000fea0003800000 */
[----:B------:R-:W0:Y:S01]  /*1a60*/  LDCU UR6, c[0x0][0x3dc] ;  /* 0x00007b80ff0677ac */ /* 0x000e220008000800 */
[----:B------:R-:W-:Y:S01]  /*1a70*/  BSSY.RECONVERGENT B4, `(.L_x_100) ;  /* 0x0000022000047945 */ /* 0x000fe20003800200 */
[----:B0-----:R-:W-:-:S04]  /*1a80*/  LOP3.LUT R9, R58, UR6, RZ, 0xfc, !PT ;  /* 0x000000063a097c12 */ /* 0x001fc8000f8efcff */
[----:B------:R-:W-:-:S13]  /*1a90*/  ISETP.NE.AND.EX P0, PT, R9, RZ, PT, !PT ;  /* 0x000000ff0900720c */ /* 0x000fda0003f053f0 */
        /* <DEDUP_REMOVED lines=15> */
[----:B------:R-:W-:-:S05]  /*1b90*/  @P0 VIADD R3, R3, -UR6 ;  /* 0x8000000603030c36 */ /* 0x000fca0008000000 */
[----:B------:R-:W-:-:S13]  /*1ba0*/  ISETP.GE.U32.AND P0, PT, R3, UR6, PT ;  /* 0x0000000603007c0c */ /* 0x000fda000bf06070 */
[----:B------:R-:W-:Y:S01]  /*1bb0*/  @P0 VIADD R3, R3, -UR6 ;  /* 0x8000000603030c36 */ /* 0x000fe20008000000 */
[----:B------:R-:W-:-:S04]  /*1bc0*/  @!P1 LOP3.LUT R3, RZ, UR6, RZ, 0x33, !PT ;  /* 0x00000006ff039c12 */ /* 0x000fc8000f8e33ff */
[----:B------:R-:W-:-:S04]  /*1bd0*/  ISETP.NE.U32.AND P0, PT, R3, RZ, PT ;  /* 0x000000ff0300720c */ /* 0x000fc80003f05070 */
[----:B------:R-:W-:Y:S01]  /*1be0*/  ISETP.NE.AND.EX P0, PT, RZ, RZ, PT, P0 ;  /* 0x000000ffff00720c */ /* 0x000fe20003f05300 */
[----:B------:R-:W-:-:S12]  /*1bf0*/  BRA `(.L_x_102) ;  /* 0x0000000000247947 */ /* 0x000fd80003800000 */
.L_x_101:
[----:B------:R-:W0:Y:S01]  /*1c00*/  LDCU.64 UR6, c[0x0][0x3d8] ;  /* 0x00007b00ff0677ac */ /* 0x000e220008000a00 */
[----:B------:R-:W-:Y:S02]  /*1c10*/  MOV R31, R50 ;  /* 0x00000032001f7202 */ /* 0x000fe40000000f00 */
[----:B------:R-:W-:Y:S02]  /*1c20*/  MOV R35, R58 ;  /* 0x0000003a00237202 */ /* 0x000fe40000000f00 */
[----:B------:R-:W-:Y:S01]  /*1c30*/  MOV R30, 0x1c70 ;  /* 0x00001c70001e7802 */ /* 0x000fe20000000f00 */
[----:B0-----:R-:W-:Y:S02]  /*1c40*/  IMAD.U32 R4, RZ, RZ, UR6 ;  /* 0x00000006ff047e24 */ /* 0x001fe4000f8e00ff */
[----:B------:R-:W-:-:S07]  /*1c50*/  IMAD.U32 R0, RZ, RZ, UR7 ;  /* 0x00000007ff007e24 */ /* 0x000fce000f8e00ff */
[----:B------:R-:W-:Y:S05]  /*1c60*/  CALL.REL.NOINC `($__internal_5_$__cuda_sm20_rem_s64) ;  /* 0x0000004400c87944 */ /* 0x000fea0003c00000 */
[----:B------:R-:W-:-:S04]  /*1c70*/  ISETP.NE.U32.AND P0, PT, R0, RZ, PT ;  /* 0x000000ff0000720c */ /* 0x000fc80003f05070 */
[----:B------:R-:W-:-:S13]  /*1c80*/  ISETP.NE.AND.EX P0, PT, R4, RZ, PT, P0 ;  /* 0x000000ff0400720c */ /* 0x000fda0003f05300 */
.L_x_102:
[----:B------:R-:W-:Y:S05]  /*1c90*/  BSYNC.RECONVERGENT B4 ;  /* 0x0000000000047941 */ /* 0x000fea0003800200 */
.L_x_100:
[----:B------:R-:W-:Y:S05]  /*1ca0*/  @P0 BRA `(.L_x_99) ;  /* 0x0000000400840947 */ /* 0x000fea0003800000 */
[----:B------:R-:W-:Y:S01]  /*1cb0*/  ISETP.NE.AND.EX P0, PT, R11, RZ, PT, !PT ;  /* 0x000000ff0b00720c */ /* 0x000fe20003f053f0 */
[----:B------:R-:W-:-:S12]  /*1cc0*/  BSSY.RECONVERGENT B4, `(.L_x_103) ;  /* 0x0000020000047945 */ /* 0x000fd80003800200 */
[----:B------:R-:W-:Y:S05]  /*1cd0*/  @P0 BRA `(.L_x_104) ;  /* 0x0000000000540947 */ /* 0x000fea0003800000 */
        /* <DEDUP_REMOVED lines=11> */
[----:B------:R-:W-:Y:S02]  /*1d90*/  IMAD.MOV R3, RZ, RZ, -R12 ;  /* 0x000000ffff037224 */ /* 0x000fe400078e0a0c */
[----:B------:R-:W-:Y:S02]  /*1da0*/  IMAD.MOV.U32 R13, RZ, RZ, RZ ;  /* 0x000000ffff0d7224 */ /* 0x000fe400078e00ff */
        /* <DEDUP_REMOVED lines=8> */
.L_x_104:
[----:B------:R-:W0:Y:S01]  /*1e30*/  LDCU.64 UR6, c[0x0][0x3d0] ;  /* 0x00007a00ff0677ac */ /* 0x000e220008000a00 */
[----:B------:R-:W-:Y:S02]  /*1e40*/  MOV R40, R20 ;  /* 0x0000001400287202 */ /* 0x000fe40000000f00 */
[----:B------:R-:W-:Y:S02]  /*1e50*/  MOV R0, R8 ;  /* 0x0000000800007202 */ /* 0x000fe40000000f00 */
[----:B------:R-:W-:Y:S01]  /*1e60*/  MOV R4, 0x1ea0 ;  /* 0x00001ea000047802 */ /* 0x000fe20000000f00 */
[----:B0-----:R-:W-:Y:S02]  /*1e70*/  IMAD.U32 R3, RZ, RZ, UR6 ;  /* 0x00000006ff037e24 */ /* 0x001fe4000f8e00ff */
[----:B------:R-:W-:-:S07]  /*1e80*/  IMAD.U32 R2, RZ, RZ, UR7 ;  /* 0x00000007ff027e24 */ /* 0x000fce000f8e00ff */
[----:B------:R-:W-:Y:S05]  /*1e90*/  CALL.REL.NOINC `($__internal_4_$__cuda_sm20_div_s64) ;  /* 0x0000003c00e07944 */ /* 0x000fea0003c00000 */
[----:B------:R-:W-:Y:S02]  /*1ea0*/  IMAD.MOV.U32 R12, RZ, RZ, R26 ;  /* 0x000000ffff0c7224 */ /* 0x000fe400078e001a */
[----:B------:R-:W-:-:S07]  /*1eb0*/  IMAD.MOV.U32 R13, RZ, RZ, R0 ;  /* 0x000000ffff0d7224 */ /* 0x000fce00078e0000 */
.L_x_105:
[----:B------:R-:W-:Y:S05]  /*1ec0*/  BSYNC.RECONVERGENT B4 ;  /* 0x0000000000047941 */ /* 0x000fea0003800200 */
.L_x_103:
[----:B------:R-:W-:Y:S01]  /*1ed0*/  ISETP.NE.AND.EX P0, PT, R9, RZ, PT, !PT ;  /* 0x000000ff0900720c */ /* 0x000fe20003f053f0 */
[----:B------:R-:W-:-:S12]  /*1ee0*/  BSSY.RECONVERGENT B4, `(.L_x_106) ;  /* 0x000001f000047945 */ /* 0x000fd80003800200 */
[----:B------:R-:W-:Y:S05]  /*1ef0*/  @P0 BRA `(.L_x_107) ;  /* 0x0000000000540947 */ /* 0x000fea0003800000 */
[----:B------:R-:W0:Y:S01]  /*1f00*/  LDCU UR6, c[0x0][0x3d8] ;  /* 0x00007b00ff0677ac */ /* 0x000e220008000800 */
[----:B------:R-:W-:Y:S01]  /*1f10*/  IMAD.MOV.U32 R27, RZ, RZ, RZ ;  /* 0x000000ffff1b7224 */ /* 0x000fe200078e00ff */
        /* <DEDUP_REMOVED lines=15> */
[----:B------:R-:W-:-:S13]  /*2010*/  ISETP.GE.U32.AND P1, PT, R3, UR6, PT ;  /* 0x0000000603007c0c */ /* 0x000fda000bf26070 */
[----:B------:R-:W-:Y:S02]  /*2020*/  @P1 IADD3 R26, PT, PT, R26, 0x1, RZ ;  /* 0x000000011a1a1810 */ /* 0x000fe40007ffe0ff */
[----:B------:R-:W-:Y:S01]  /*2030*/  @!P2 LOP3.LUT R26, RZ, UR6, RZ, 0x33, !PT ;  /* 0x00000006ff1aac12 */ /* 0x000fe2000f8e33ff */
[----:B------:R-:W-:Y:S06]  /*2040*/  BRA `(.L_x_108) ;  /* 0x0000000000207947 */ /* 0x000fec0003800000 */
.L_x_107:
[----:B------:R-:W0:Y:S01]  /*2050*/  LDCU.64 UR6, c[0x0][0x3d8] ;  /* 0x00007b00ff0677ac */ /* 0x000e220008000a00 */
[----:B------:R-:W-:Y:S01]  /*2060*/  IMAD.MOV.U32 R40, RZ, RZ, R50 ;  /* 0x000000ffff287224 */ /* 0x000fe200078e0032 */
[----:B------:R-:W-:Y:S01]  /*2070*/  MOV R4, 0x20c0 ;  /* 0x000020c000047802 */ /* 0x000fe20000000f00 */
[----:B------:R-:W-:Y:S01]  /*2080*/  IMAD.MOV.U32 R0, RZ, RZ, R58 ;  /* 0x000000ffff007224 */ /* 0x000fe200078e003a */
[----:B0-----:R-:W-:Y:S01]  /*2090*/  MOV R3, UR6 ;  /* 0x0000000600037c02 */ /* 0x001fe20008000f00 */
[----:B------:R-:W-:-:S07]  /*20a0*/  IMAD.U32 R2, RZ, RZ, UR7 ;  /* 0x00000007ff027e24 */ /* 0x000fce000f8e00ff */
[----:B------:R-:W-:Y:S05]  /*20b0*/  CALL.REL.NOINC `($__internal_4_$__cuda_sm20_div_s64) ;  /* 0x0000003c00587944 */ /* 0x000fea0003c00000 */
[----:B------:R-:W-:-:S07]  /*20c0*/  MOV R27, R0 ;  /* 0x00000000001b7202 */ /* 0x000fce0000000f00 */
.L_x_108:
[----:B------:R-:W-:Y:S05]  /*20d0*/  BSYNC.RECONVERGENT B4 ;  /* 0x0000000000047941 */ /* 0x000fea0003800200 */
.L_x_106:
[----:B------:R-:W0:Y:S01]  /*20e0*/  LDCU.128 UR12, c[0x0][0x3a0] ;  /* 0x00007400ff0c77ac */ /* 0x000e220008000c00 */
[----:B------:R-:W-:Y:S02]  /*20f0*/  IMAD.MOV.U32 R2, RZ, RZ, R12 ;  /* 0x000000ffff027224 */ /* 0x000fe400078e000c */
[----:B------:R-:W-:Y:S01]  /*2100*/  IMAD.MOV.U32 R3, RZ, RZ, R13 ;  /* 0x000000ffff037224 */ /* 0x000fe200078e000d */
[----:B------:R-:W1:Y:S01]  /*2110*/  LDCU.128 UR16, c[0x0][0x3e0] ;  /* 0x00007c00ff1077ac */ /* 0x000e620008000c00 */
[----:B------:R-:W-:Y:S02]  /*2120*/  IMAD.MOV.U32 R12, RZ, RZ, R26 ;  /* 0x000000ffff0c7224 */ /* 0x000fe400078e001a */
[----:B------:R-:W-:Y:S01]  /*2130*/  IMAD.MOV.U32 R13, RZ, RZ, R27 ;  /* 0x000000ffff0d7224 */ /* 0x000fe200078e001b */
[----:B------:R-:W2:Y:S01]  /*2140*/  LDCU.64 UR6, c[0x0][0x388] ;  /* 0x00007100ff0677ac */ /* 0x000ea20008000a00 */
[----:B0-----:R-:W-:Y:S02]  /*2150*/  IMAD R9, R19, UR12, RZ ;  /* 0x0000000c13097c24 */ /* 0x001fe4000f8e02ff */
[----:B------:R-:W-:-:S04]  /*2160*/  IMAD.WIDE.U32 R2, R18, UR12, R2 ;  /* 0x0000000c12027c25 */ /* 0x000fc8000f8e0002 */
[----:B------:R-:W-:Y:S02]  /*2170*/  IMAD R9, R18, UR13, R9 ;  /* 0x0000000d12097c24 */ /* 0x000fe4000f8e0209 */
[----:B------:R-:W-:-:S03]  /*2180*/  IMAD.WIDE.U32 R12, R2, UR14, R12 ;  /* 0x0000000e020c7c25 */ /* 0x000fc6000f8e000c */
[----:B------:R-:W-:-:S05]  /*2190*/  IADD3 R0, PT, PT, R3, R9, RZ ;  /* 0x0000000903007210 */ /* 0x000fca0007ffe0ff */
[----:B------:R-:W-:-:S04]  /*21a0*/  IMAD R3, R0, UR14, RZ ;  /* 0x0000000e00037c24 */ /* 0x000fc8000f8e02ff */
[----:B------:R-:W-:Y:S02]  /*21b0*/  IMAD R3, R2, UR15, R3 ;  /* 0x0000000f02037c24 */ /* 0x000fe4000f8e0203 */
[----:B------:R-:W-:-:S03]  /*21c0*/  IMAD.MOV.U32 R2, RZ, RZ, R5 ;  /* 0x000000ffff027224 */ /* 0x000fc600078e0005 */
[----:B------:R-:W-:Y:S01]  /*21d0*/  IADD3 R0, PT, PT, R13, R3, RZ ;  /* 0x000000030d007210 */ /* 0x000fe20007ffe0ff */
[----:B------:R-:W-:-:S04]  /*21e0*/  IMAD.MOV.U32 R3, RZ, RZ, R6 ;  /* 0x000000ffff037224 */ /* 0x000fc800078e0006 */
[----:B-1----:R-:W-:Y:S02]  /*21f0*/  IMAD R9, R0, UR16, RZ ;  /* 0x0000001000097c24 */ /* 0x002fe4000f8e02ff */
[----:B------:R-:W-:-:S04]  /*2200*/  IMAD.WIDE.U32 R2, R12, UR16, R2 ;  /* 0x000000100c027c25 */ /* 0x000fc8000f8e0002 */
[----:B------:R-:W-:Y:S02]  /*2210*/  IMAD R9, R12, UR17, R9 ;  /* 0x000000110c097c24 */ /* 0x000fe4000f8e0209 */
[----:B------:R-:W-:-:S03]  /*2220*/  IMAD.WIDE.U32 R12, R2, UR18, R48 ;  /* 0x00000012020c7c25 */ /* 0x000fc6000f8e0030 */
[----:B------:R-:W-:-:S05]  /*2230*/  IADD3 R0, PT, PT, R3, R9, RZ ;  /* 0x0000000903007210 */ /* 0x000fca0007ffe0ff */
[----:B------:R-:W-:-:S04]  /*2240*/  IMAD R3, R0, UR18, RZ ;  /* 0x0000001200037c24 */ /* 0x000fc8000f8e02ff */
[----:B------:R-:W-:Y:S01]  /*2250*/  IMAD R3, R2, UR19, R3 ;  /* 0x0000001302037c24 */ /* 0x000fe2000f8e0203 */
[----:B--2---:R-:W-:-:S03]  /*2260*/  LEA R2, P0, R12, UR6, 0x1 ;  /* 0x000000060c027c11 */ /* 0x004fc6000f8008ff */
[----:B------:R-:W-:-:S05]  /*2270*/  IMAD.IADD R3, R13, 0x1, R3 ;  /* 0x000000010d037824 */ /* 0x000fca00078e0203 */
[----:B------:R-:W-:-:S05]  /*2280*/  LEA.HI.X R3, R12, UR7, R3, 0x1, P0 ;  /* 0x000000070c037c11 */ /* 0x000fca00080f0c03 */
[----:B------:R-:W2:Y:S02]  /*2290*/  LDG.E.U16 R2, desc[UR8][R2.64] ;  /* 0x0000000802027981 */ /* 0x000ea4000c1e1500 */
[----:B--2---:R-:W-:-:S04]  /*22a0*/  IMAD.U32 R0, R2, 0x10000, RZ ;  /* 0x0001000002007824 */ /* 0x004fc800078e00ff */
[----:B------:R-:W-:-:S07]  /*22b0*/  FADD.FTZ R7, R7, R0 ;  /* 0x0000000007077221 */ /* 0x000fce0000010000 */
.L_x_99:
[----:B------:R-:W-:Y:S05]  /*22c0*/  BSYNC.RECONVERGENT B3 ;  /* 0x0000000000037941 */ /* 0x000fea0003800200 */
.L_x_98:
[----:B------:R-:W-:Y:S02]  /*22d0*/  ISETP.NE.U32.AND P0, PT, R14, 0x1, PT ;  /* 0x000000010e00780c */ /* 0x000fe40003f05070 */
[----:B------:R-:W-:Y:S02]  /*22e0*/  IADD3 R9, P1, PT, R48, 0x1, RZ ;  /* 0x0000000130097810 */ /* 0x000fe40007f3e0ff */
[----:B------:R-:W-:Y:S02]  /*22f0*/  ISETP.NE.AND.EX P0, PT, RZ, RZ, PT, P0 ;  /* 0x000000ffff00720c */ /* 0x000fe40003f05300 */
[----:B------:R-:W-:-:S11]  /*2300*/  IADD3.X R10, PT, PT, RZ, R49, RZ, P1, !PT ;  /* 0x00000031ff0a7210 */ /* 0x000fd60000ffe4ff */
        /* <DEDUP_REMOVED lines=24> */
[----:B------:R-:W-:-:S05]  /*2490*/  @P0 VIADD R0, R0, -UR6 ;  /* 0x8000000600000c36 */ /* 0x000fca0008000000 */
[----:B------:R-:W-:-:S13]  /*24a0*/  ISETP.GE.U32.AND P0, PT, R0, UR6, PT ;  /* 0x0000000600007c0c */ /* 0x000fda000bf06070 */
[----:B------:R-:W-:Y:S02]  /*24b0*/  @P0 IADD3 R0, PT, PT, R0, -UR6, RZ ;  /* 0x8000000600000c10 */ /* 0x000fe4000fffe0ff */
[----:B------:R-:W-:-:S04]  /*24c0*/  @!P1 LOP3.LUT R0, RZ, UR6, RZ, 0x33, !PT ;  /* 0x00000006ff009c12 */ /* 0x000fc8000f8e33ff */
[----:B------:R-:W-:-:S04]  /*24d0*/  ISETP.NE.U32.AND P0, PT, R0, RZ, PT ;  /* 0x000000ff0000720c */ /* 0x000fc80003f05070 */
[----:B------:R-:W-:Y:S01]  /*24e0*/  ISETP.NE.AND.EX P0, PT, RZ, RZ, PT, P0 ;  /* 0x000000ffff00720c */ /* 0x000fe20003f05300 */
[----:B------:R-:W-:-:S12]  /*24f0*/  BRA `(.L_x_113) ;  /* 0x0000000000247947 */ /* 0x000fd80003800000 */
.L_x_112:
[----:B------:R-:W0:Y:S01]  /*2500*/  LDCU.64 UR6, c[0x0][0x3d8] ;  /* 0x00007b00ff0677ac */ /* 0x000e220008000a00 */
[----:B------:R-:W-:Y:S01]  /*2510*/  IMAD.MOV.U32 R31, RZ, RZ, R53 ;  /* 0x000000ffff1f7224 */ /* 0x000fe200078e0035 */
[----:B------:R-:W-:Y:S01]  /*2520*/  MOV R30, 0x2570 ;  /* 0x00002570001e7802 */ /* 0x000fe20000000f00 */
[----:B------:R-:W-:Y:S02]  /*2530*/  IMAD.MOV.U32 R35, RZ, RZ, R57 ;  /* 0x000000ffff237224 */ /* 0x000fe400078e0039 */
[----:B0-----:R-:W-:Y:S01]  /*2540*/  IMAD.U32 R4, RZ, RZ, UR6 ;  /* 0x00000006ff047e24 */ /* 0x001fe2000f8e00ff */
[----:B------:R-:W-:-:S07]  /*2550*/  MOV R0, UR7 ;  /* 0x0000000700007c02 */ /* 0x000fce0008000f00 */
[----:B------:R-:W-:Y:S05]  /*2560*/  CALL.REL.NOINC `($__internal_5_$__cuda_sm20_rem_s64) ;  /* 0x0000003c00887944 */ /* 0x000fea0003c00000 */
[----:B------:R-:W-:-:S04]  /*2570*/  ISETP.NE.U32.AND P0, PT, R0, RZ, PT ;  /* 0x000000ff0000720c */ /* 0x000fc80003f05070 */
[----:B------:R-:W-:-:S13]  /*2580*/  ISETP.NE.AND.EX P0, PT, R4, RZ, PT, P0 ;  /* 0x000000ff0400720c */ /* 0x000fda0003f05300 */
.L_x_113:
[----:B------:R-:W-:Y:S05]  /*2590*/  BSYNC.RECONVERGENT B4 ;  /* 0x0000000000047941 */ /* 0x000fea0003800200 */
.L_x_111:
        /* <DEDUP_REMOVED lines=14> */
[----:B------:R-:W-:Y:S01]  /*2680*/  IMAD.HI.U32 R12, R13, R20, RZ ;  /* 0x000000140d0c7227 */ /* 0x000fe200078e00ff */
[----:B------:R-:W-:-:S03]  /*2690*/  MOV R13, RZ ;  /* 0x000000ff000d7202 */ /* 0x000fc60000000f00 */
[----:B------:R-:W-:-:S04]  /*26a0*/  IMAD.MOV R3, RZ, RZ, -R12 ;  /* 0x000000ffff037224 */ /* 0x000fc800078e0a0c */
[----:B------:R-:W-:-:S05]  /*26b0*/  IMAD R3, R3, UR6, R20 ;  /* 0x0000000603037c24 */ /* 0x000fca000f8e0214 */
[----:B------:R-:W-:-:S13]  /*26c0*/  ISETP.GE.U32.AND P0, PT, R3, UR6, PT ;  /* 0x0000000603007c0c */ /* 0x000fda000bf06070 */
[----:B------:R-:W-:Y:S01]  /*26d0*/  @P0 IADD3 R3, PT, PT, R3, -UR6, RZ ;  /* 0x8000000603030c10 */ /* 0x000fe2000fffe0ff */
[----:B------:R-:W-:-:S03]  /*26e0*/  @P0 VIADD R12, R12, 0x1 ;  /* 0x000000010c0c0836 */ /* 0x000fc60000000000 */
[----:B------:R-:W-:-:S13]  /*26f0*/  ISETP.GE.U32.AND P1, PT, R3, UR6, PT ;  /* 0x0000000603007c0c */ /* 0x000fda000bf26070 */
[----:B------:R-:W-:Y:S01]  /*2700*/  @P1 VIADD R12, R12, 0x1 ;  /* 0x000000010c0c1836 */ /* 0x000fe20000000000 */
[----:B------:R-:W-:Y:S01]  /*2710*/  @!P2 LOP3.LUT R12, RZ, UR6, RZ, 0x33, !PT ;  /* 0x00000006ff0cac12 */ /* 0x000fe2000f8e33ff */
[----:B------:R-:W-:Y:S06]  /*2720*/  BRA `(.L_x_116) ;  /* 0x0000000000247947 */ /* 0x000fec0003800000 */
.L_x_115:
[----:B------:R-:W0:Y:S01]  /*2730*/  LDCU.64 UR6, c[0x0][0x3d0] ;  /* 0x00007a00ff0677ac */ /* 0x000e220008000a00 */
[----:B------:R-:W-:Y:S01]  /*2740*/  IMAD.MOV.U32 R40, RZ, RZ, R20 ;  /* 0x000000ffff287224 */ /* 0x000fe200078e0014 */
[----:B------:R-:W-:Y:S01]  /*2750*/  MOV R4, 0x27a0 ;  /* 0x000027a000047802 */ /* 0x000fe20000000f00 */
[----:B------:R-:W-:Y:S02]  /*2760*/  IMAD.MOV.U32 R0, RZ, RZ, R8 ;  /* 0x000000ffff007224 */ /* 0x000fe400078e0008 */
[----:B0-----:R-:W-:Y:S01]  /*2770*/  IMAD.U32 R3, RZ, RZ, UR6 ;  /* 0x00000006ff037e24 */ /* 0x001fe2000f8e00ff */
[----:B------:R-:W-:-:S07]  /*2780*/  MOV R2, UR7 ;  /* 0x0000000700027c02 */ /* 0x000fce0008000f00 */
[----:B------:R-:W-:Y:S05]  /*2790*/  CALL.REL.NOINC `($__internal_4_$__cuda_sm20_div_s64) ;  /* 0x0000003400a07944 */ /* 0x000fea0003c00000 */
[----:B------:R-:W-:Y:S01]  /*27a0*/  IMAD.MOV.U32 R12, RZ, RZ, R26 ;  /* 0x000000ffff0c7224 */ /* 0x000fe200078e001a */
[----:B------:R-:W-:-:S07]  /*27b0*/  MOV R13, R0 ;  /* 0x00000000000d7202 */ /* 0x000fce0000000f00 */
.L_x_116:
[----:B------:R-:W-:Y:S05]  /*27c0*/  BSYNC.RECONVERGENT B4 ;  /* 0x0000000000047941 */ /* 0x000fea0003800200 */
.L_x_114:
        /* <DEDUP_REMOVED lines=24> */
.L_x_118:
        /* <DEDUP_REMOVED lines=8> */
.L_x_119:
[----:B------:R-:W-:Y:S05]  /*29d0*/  BSYNC.RECONVERGENT B4 ;  /* 0x0000000000047941 */ /* 0x000fea0003800200 */
.L_x_117:
[----:B------:R-:W0:Y:S01]  /*29e0*/  LDCU.128 UR12, c[0x0][0x3a0] ;  /* 0x00007400ff0c77ac */ /* 0x000e220008000c00 */
[----:B------:R-:W-:Y:S01]  /*29f0*/  MOV R3, R13 ;  /* 0x0000000d00037202 */ /* 0x000fe20000000f00 */
[----:B------:R-:W-:Y:S01]  /*2a00*/  IMAD.MOV.U32 R2, RZ, RZ, R12 ;  /* 0x000000ffff027224 */ /* 0x000fe200078e000c */
[----:B------:R-:W-:Y:S01]  /*2a10*/  MOV R13, R27 ;  /* 0x0000001b000d7202 */ /* 0x000fe20000000f00 */
[----:B------:R-:W1:Y:S01]  /*2a20*/  LDCU.128 UR16, c[0x0][0x3e0] ;  /* 0x00007c00ff1077ac */ /* 0x000e620008000c00 */
[----:B------:R-:W-:Y:S01]  /*2a30*/  IMAD.MOV.U32 R12, RZ, RZ, R26 ;  /* 0x000000ffff0c7224 */ /* 0x000fe200078e001a */
[----:B------:R-:W2:Y:S01]  /*2a40*/  LDCU.64 UR6, c[0x0][0x388] ;  /* 0x00007100ff0677ac */ /* 0x000ea20008000a00 */
[----:B0-----:R-:W-:Y:S02]  /*2a50*/  IMAD R9, R19, UR12, RZ ;  /* 0x0000000c13097c24 */ /* 0x001fe4000f8e02ff */
[----:B------:R-:W-:-:S04]  /*2a60*/  IMAD.WIDE.U32 R2, R18, UR12, R2 ;  /* 0x0000000c12027c25 */ /* 0x000fc8000f8e0002 */
[----:B------:R-:W-:Y:S02]  /*2a70*/  IMAD R9, R18, UR13, R9 ;  /* 0x0000000d12097c24 */ /* 0x000fe4000f8e0209 */
[----:B------:R-:W-:-:S04]  /*2a80*/  IMAD.WIDE.U32 R12, R2, UR14, R12 ;  /* 0x0000000e020c7c25 */ /* 0x000fc8000f8e000c */
[----:B------:R-:W-:-:S04]  /*2a90*/  IMAD.IADD R0, R9, 0x1, R3 ;  /* 0x0000000109007824 */ /* 0x000fc800078e0203 */
[----:B------:R-:W-:-:S04]  /*2aa0*/  IMAD R3, R0, UR14, RZ ;  /* 0x0000000e00037c24 */ /* 0x000fc8000f8e02ff */
[----:B------:R-:W-:Y:S02]  /*2ab0*/  IMAD R3, R2, UR15, R3 ;  /* 0x0000000f02037c24 */ /* 0x000fe4000f8e0203 */
[----:B------:R-:W-:Y:S02]  /*2ac0*/  IMAD.MOV.U32 R2, RZ, RZ, R5 ;  /* 0x000000ffff027224 */ /* 0x000fe400078e0005 */
[----:B------:R-:W-:Y:S01]  /*2ad0*/  IMAD.IADD R0, R13, 0x1, R3 ;  /* 0x000000010d007824 */ /* 0x000fe200078e0203 */
[----:B------:R-:W-:-:S03]  /*2ae0*/  MOV R3, R6 ;  /* 0x0000000600037202 */ /* 0x000fc60000000f00 */
[----:B-1----:R-:W-:Y:S02]  /*2af0*/  IMAD R9, R0, UR16, RZ ;  /* 0x0000001000097c24 */ /* 0x002fe4000f8e02ff */
[----:B------:R-:W-:-:S04]  /*2b00*/  IMAD.WIDE.U32 R2, R12, UR16, R2 ;  /* 0x000000100c027c25 */ /* 0x000fc8000f8e0002 */
[----:B------:R-:W-:Y:S02]  /*2b10*/  IMAD R9, R12, UR17, R9 ;  /* 0x000000110c097c24 */ /* 0x000fe4000f8e0209 */
[----:B------:R-:W-:-:S04]  /*2b20*/  IMAD.WIDE.U32 R12, R2, UR18, R48 ;  /* 0x00000012020c7c25 */ /* 0x000fc8000f8e0030 */
[----:B------:R-:W-:-:S04]  /*2b30*/  IMAD.IADD R0, R3, 0x1, R9 ;  /* 0x0000000103007824 */ /* 0x000fc800078e0209 */
[----:B------:R-:W-:-:S04]  /*2b40*/  IMAD R3, R0, UR18, RZ ;  /* 0x0000001200037c24 */ /* 0x000fc8000f8e02ff */
[----:B------:R-:W-:Y:S01]  /*2b50*/  IMAD R3, R2, UR19, R3 ;  /* 0x0000001302037c24 */ /* 0x000fe2000f8e0203 */
[----:B--2---:R-:W-:-:S03]  /*2b60*/  LEA R2, P0, R12, UR6, 0x1 ;  /* 0x000000060c027c11 */ /* 0x004fc6000f8008ff */
[----:B------:R-:W-:-:S05]  /*2b70*/  IMAD.IADD R3, R13, 0x1, R3 ;  /* 0x000000010d037824 */ /* 0x000fca00078e0203 */
[----:B------:R-:W-:-:S05]  /*2b80*/  LEA.HI.X R3, R12, UR7, R3, 0x1, P0 ;  /* 0x000000070c037c11 */ /* 0x000fca00080f0c03 */
[----:B------:R-:W2:Y:S02]  /*2b90*/  LDG.E.U16 R2, desc[UR8][R2.64+0x2] ;  /* 0x0000020802027981 */ /* 0x000ea4000c1e1500 */
[----:B--2---:R-:W-:-:S05]  /*2ba0*/  SHF.L.U32 R0, R2, 0x10, RZ ;  /* 0x0000001002007819 */ /* 0x004fca00000006ff */
[----:B------:R-:W-:-:S07]  /*2bb0*/  FADD.FTZ R7, R7, R0 ;  /* 0x0000000007077221 */ /* 0x000fce0000010000 */
.L_x_110:
[----:B------:R-:W-:Y:S05]  /*2bc0*/  BSYNC.RECONVERGENT B3 ;  /* 0x0000000000037941 */ /* 0x000fea0003800200 */
.L_x_109:
[----:B------:R-:W-:Y:S02]  /*2bd0*/  ISETP.NE.U32.AND P1, PT, R14, 0x2, PT ;  /* 0x000000020e00780c */ /* 0x000fe40003f25070 */
[----:B------:R-:W-:Y:S02]  /*2be0*/  ISETP.NE.U32.AND P0, PT, R22, RZ, PT ;  /* 0x000000ff1600720c */ /* 0x000fe40003f05070 */
[----:B------:R-:W-:Y:S02]  /*2bf0*/  ISETP.NE.AND.EX P1, PT, RZ, RZ, PT, P1 ;  /* 0x000000ffff00720c */ /* 0x000fe40003f25310 */
[C---:B------:R-:W-:Y:S02]  /*2c00*/  IADD3 R0, P2, PT, R48.reuse, 0x2, RZ ;  /* 0x0000000230007810 */ /* 0x040fe40007f5e0ff */
[----:B------:R-:W-:Y:S02]  /*2c10*/  ISETP.NE.OR.EX P0, PT, R23, RZ, !P1, P0 ;  /* 0x000000ff1700720c */ /* 0x000fe40004f05700 */
[----:B------:R-:W-:Y:S01]  /*2c20*/  IADD3 R13, P3, PT, R48, 0x3, RZ ;  /* 0x00000003300d7810 */ /* 0x000fe20007f7e0ff */
[----:B------:R-:W-:-:S03]  /*2c30*/  IMAD.X R3, RZ, RZ, R49, P2 ;  /* 0x000000ffff037224 */ /* 0x000fc600010e0631 */
[----:B------:R-:W-:Y:S01]  /*2c40*/  SEL R9, R0, R13, !P1 ;  /* 0x0000000d00097207 */ /* 0x000fe20004800000 */
[----:B------:R-:W-:-:S05]  /*2c50*/  IMAD.X R12, RZ, RZ, R49, P3 ;  /* 0x000000ffff0c7224 */ /* 0x000fca00018e0631 */
[----:B------:R-:W-:Y:S01]  /*2c60*/  SEL R10, R3, R12, !P1 ;  /* 0x0000000c030a7207 */ /* 0x000fe20004800000 */
[----:B------:R-:W-:Y:S06]  /*2c70*/  @P0 BRA `(.L_x_97) ;  /* 0x0000000800280947 */ /* 0x000fec0003800000 */
        /* <DEDUP_REMOVED lines=26> */
.L_x_121:
        /* <DEDUP_REMOVED lines=9> */
.L_x_122:
[----:B------:R-:W-:Y:S05]  /*2eb0*/  BSYNC.RECONVERGENT B3 ;  /* 0x0000000000037941 */ /* 0x000fea0003800200 */
.L_x_120:
[----:B------:R-:W-:Y:S02]  /*2ec0*/  IMAD.MOV.U32 R9, RZ, RZ, R13 ;  /* 0x000000ffff097224 */ /* 0x000fe400078e000d */
[----:B------:R-:W-:Y:S01]  /*2ed0*/  IMAD.MOV.U32 R10, RZ, RZ, R12 ;  /* 0x000000ffff0a7224 */ /* 0x000fe200078e000c */
[----:B------:R-:W-:Y:S06]  /*2ee0*/  @P0 BRA `(.L_x_97) ;  /* 0x00000004008c0947 */ /* 0x000fec0003800000 */
        /* <DEDUP_REMOVED lines=24> */
.L_x_124:
[----:B------:R-:W0:Y:S01]  /*3070*/  LDCU.64 UR6, c[0x0][0x3d0] ;  /* 0x00007a00ff0677ac */ /* 0x000e220008000a00 */
[----:B------:R-:W-:Y:S01]  /*3080*/  IMAD.MOV.U32 R40, RZ, RZ, R20 ;  /* 0x000000ffff287224 */ /* 0x000fe200078e0014 */
[----:B------:R-:W-:Y:S01]  /*3090*/  MOV R4, 0x30e0 ;  /* 0x000030e000047802 */ /* 0x000fe20000000f00 */
[----:B------:R-:W-:Y:S01]  /*30a0*/  IMAD.MOV.U32 R0, RZ, RZ, R8 ;  /* 0x000000ffff007224 */ /* 0x000fe200078e0008 */
[----:B0-----:R-:W-:Y:S01]  /*30b0*/  MOV R3, UR6 ;  /* 0x0000000600037c02 */ /* 0x001fe20008000f00 */
[----:B------:R-:W-:-:S07]  /*30c0*/  IMAD.U32 R2, RZ, RZ, UR7 ;  /* 0x00000007ff027e24 */ /* 0x000fce000f8e00ff */
[----:B------:R-:W-:Y:S05]  /*30d0*/  CALL.REL.NOINC `($__internal_4_$__cuda_sm20_div_s64) ;  /* 0x0000002c00507944 */ /* 0x000fea0003c00000 */
[----:B------:R-:W-:Y:S01]  /*30e0*/  MOV R10, R26 ;  /* 0x0000001a000a7202 */ /* 0x000fe20000000f00 */
[----:B------:R-:W-:-:S07]  /*30f0*/  IMAD.MOV.U32 R11, RZ, RZ, R0 ;  /* 0x000000ffff0b7224 */ /* 0x000fce00078e0000 */
.L_x_125:
[----:B------:R-:W-:Y:S05]  /*3100*/  BSYNC.RECONVERGENT B3 ;  /* 0x0000000000037941 */ /* 0x000fea0003800200 */
.L_x_123:
[----:B------:R-:W-:Y:S01]  /*3110*/  ISETP.NE.AND.EX P0, PT, R14, RZ, PT, !PT ;  /* 0x000000ff0e00720c */ /* 0x000fe20003f053f0 */
[----:B------:R-:W-:-:S12]  /*3120*/  BSSY.RECONVERGENT B3, `(.L_x_126) ;  /* 0x000001f000037945 */ /* 0x000fd80003800200 */
[----:B------:R-:W-:Y:S05]  /*3130*/  @P0 BRA `(.L_x_127) ;  /* 0x0000000000540947 */ /* 0x000fea0003800000 */
[----:B------:R-:W0:Y:S01]  /*3140*/  LDCU UR6, c[0x0][0x3d8] ;  /* 0x00007b00ff0677ac */ /* 0x000e220008000800 */
[----:B------:R-:W-:Y:S01]  /*3150*/  HFMA2 R27, -RZ, RZ, 0, 0 ;  /* 0x00000000ff1b7431 */ /* 0x000fe200000001ff */
        /* <DEDUP_REMOVED lines=19> */
.L_x_127:
[----:B------:R-:W0:Y:S01]  /*3290*/  LDCU.64 UR6, c[0x0][0x3d8] ;  /* 0x00007b00ff0677ac */ /* 0x000e220008000a00 */
[----:B------:R-:W-:Y:S01]  /*32a0*/  IMAD.MOV.U32 R40, RZ, RZ, R52 ;  /* 0x000000ffff287224 */ /* 0x000fe200078e0034 */
[----:B------:R-:W-:Y:S01]  /*32b0*/  MOV R4, 0x3300 ;  /* 0x0000330000047802 */ /* 0x000fe20000000f00 */
[----:B------:R-:W-:Y:S02]  /*32c0*/  IMAD.MOV.U32 R0, RZ, RZ, R56 ;  /* 0x000000ffff007224 */ /* 0x000fe400078e0038 */
[----:B0-----:R-:W-:Y:S01]  /*32d0*/  IMAD.U32 R3, RZ, RZ, UR6 ;  /* 0x00000006ff037e24 */ /* 0x001fe2000f8e00ff */
[----:B------:R-:W-:-:S07]  /*32e0*/  MOV R2, UR7 ;  /* 0x0000000700027c02 */ /* 0x000fce0008000f00 */
[----:B------:R-:W-:Y:S05]  /*32f0*/  CALL.REL.NOINC `($__internal_4_$__cuda_sm20_div_s64) ;  /* 0x0000002800c87944 */ /* 0x000fea0003c00000 */
[----:B------:R-:W-:-:S07]  /*3300*/  IMAD.MOV.U32 R27, RZ, RZ, R0 ;  /* 0x000000ffff1b7224 */ /* 0x000fce00078e0000 */
.L_x_128:
[----:B------:R-:W-:Y:S05]  /*3310*/  BSYNC.RECONVERGENT B3 ;  /* 0x0000000000037941 */ /* 0x000fea0003800200 */
.L_x_126:
        /* <DEDUP_REMOVED lines=13> */
[----:B------:R-:W-:Y:S01]  /*33f0*/  IMAD R3, R2, UR15, R3 ;  /* 0x0000000f02037c24 */ /* 0x000fe2000f8e0203 */
[----:B------:R-:W-:-:S03]  /*3400*/  MOV R2, R5 ;  /* 0x0000000500027202 */ /* 0x000fc60000000f00 */
[----:B------:R-:W-:Y:S02]  /*3410*/  IMAD.IADD R0, R11, 0x1, R3 ;  /* 0x000000010b007824 */ /* 0x000fe400078e0203 */
[----:B------:R-:W-:Y:S02]  /*3420*/  IMAD.MOV.U32 R3, RZ, RZ, R6 ;  /* 0x000000ffff037224 */ /* 0x000fe400078e0006 */
[----:B-1----:R-:W-:Y:S02]  /*3430*/  IMAD R9, R0, UR16, RZ ;  /* 0x0000001000097c24 */ /* 0x002fe4000f8e02ff */
[----:B------:R-:W-:-:S04]  /*3440*/  IMAD.WIDE.U32 R2, R10, UR16, R2 ;  /* 0x000000100a027c25 */ /* 0x000fc8000f8e0002 */
[----:B------:R-:W-:Y:S02]  /*3450*/  IMAD R9, R10, UR17, R9 ;  /* 0x000000110a097c24 */ /* 0x000fe4000f8e0209 */
[----:B------:R-:W-:-:S04]  /*3460*/  IMAD.WIDE.U32 R10, R2, UR18, R48 ;  /* 0x00000012020a7c25 */ /* 0x000fc8000f8e0030 */
[----:B------:R-:W-:-:S04]  /*3470*/  IMAD.IADD R0, R3, 0x1, R9 ;  /* 0x0000000103007824 */ /* 0x000fc800078e0209 */
[----:B------:R-:W-:-:S04]  /*3480*/  IMAD R3, R0, UR18, RZ ;  /* 0x0000001200037c24 */ /* 0x000fc8000f8e02ff */
[----:B------:R-:W-:Y:S01]  /*3490*/  IMAD R3, R2, UR19, R3 ;  /* 0x0000001302037c24 */ /* 0x000fe2000f8e0203 */
[----:B--2---:R-:W-:-:S04]  /*34a0*/  LEA R2, P0, R10, UR6, 0x1 ;  /* 0x000000060a027c11 */ /* 0x004fc8000f8008ff */
[----:B------:R-:W-:-:S04]  /*34b0*/  IADD3 R3, PT, PT, R11, R3, RZ ;  /* 0x000000030b037210 */ /* 0x000fc80007ffe0ff */
[----:B------:R-:W-:-:S05]  /*34c0*/  LEA.HI.X R3, R10, UR7, R3, 0x1, P0 ;  /* 0x000000070a037c11 */ /* 0x000fca00080f0c03 */
[----:B------:R-:W2:Y:S01]  /*34d0*/  LDG.E.U16 R2, desc[UR8][R2.64+0x4] ;  /* 0x0000040802027981 */ /* 0x000ea2000c1e1500 */
[----:B------:R-:W-:Y:S01]  /*34e0*/  IMAD.MOV.U32 R9, RZ, RZ, R13 ;  /* 0x000000ffff097224 */ /* 0x000fe200078e000d */
[----:B------:R-:W-:Y:S01]  /*34f0*/  MOV R10, R12 ;  /* 0x0000000c000a7202 */ /* 0x000fe20000000f00 */
[----:B--2---:R-:W-:-:S04]  /*3500*/  IMAD.U32 R0, R2, 0x10000, RZ ;  /* 0x0001000002007824 */ /* 0x004fc800078e00ff */
[----:B------:R-:W-:-:S07]  /*3510*/  FADD.FTZ R7, R7, R0 ;  /* 0x0000000007077221 */ /* 0x000fce0000010000 */
.L_x_97:
[----:B------:R-:W-:Y:S05]  /*3520*/  BSYNC.RECONVERGENT B2 ;  /* 0x0000000000027941 */ /* 0x000fea0003800200 */
.L_x_96:
[----:B------:R-:W-:-:S04]  /*3530*/  IADD3 R0, P1, PT, R48, -R36, RZ ;  /* 0x8000002430007210 */ /* 0x000fc80007f3e0ff */
[----:B------:R-:W-:Y:S01]  /*3540*/  ISETP.GT.U32.AND P0, PT, R0, -0x4, PT ;  /* 0xfffffffc0000780c */ /* 0x000fe20003f04070 */
[----:B------:R-:W-:-:S05]  /*3550*/  IMAD.X R0, R49, 0x1, ~R39, P1 ;  /* 0x0000000131007824 */ /* 0x000fca00008e0e27 */
[----:B------:R-:W-:-:S13]  /*3560*/  ISETP.GT.U32.AND.EX P0, PT, R0, -0x1, PT, P0 ;  /* 0xffffffff0000780c */ /* 0x000fda0003f04100 */
[----:B------:R-:W-:Y:S05]  /*3570*/  @P0 BRA `(.L_x_92) ;  /* 0x0000002400b80947 */ /* 0x000fea0003800000 */
[----:B------:R-:W0:Y:S01]  /*3580*/  LDCU.64 UR6, c[0x0][0x3c8] ;  /* 0x00007900ff0677ac */ /* 0x000e220008000a00 */
[C---:B------:R-:W-:Y:S01]  /*3590*/  IADD3 R15, P1, PT, R9.reuse, 0x3, RZ ;  /* 0x00000003090f7810 */ /* 0x040fe20007f3e0ff */
[C---:B------:R-:W-:Y:S01]  /*35a0*/  IMAD.SHL.U32 R12, R9.reuse, 0x2, RZ ;  /* 0x00000002090c7824 */ /* 0x040fe200078e00ff */
[C---:B------:R-:W-:Y:S01]  /*35b0*/  IADD3 R14, P0, PT, R9.reuse, 0x2, RZ ;  /* 0x00000002090e7810 */ /* 0x040fe20007f1e0ff */
[----:B------:R-:W-:Y:S01]  /*35c0*/  IMAD.MOV.U32 R16, RZ, RZ, R54 ;  /* 0x000000ffff107224 */ /* 0x000fe200078e0036 */
[--C-:B------:R-:W-:Y:S01]  /*35d0*/  SHF.L.U64.HI R11, R9, 0x1, R10.reuse ;  /* 0x00000001090b7819 */ /* 0x100fe2000001020a */
[----:B------:R-:W-:Y:S01]  /*35e0*/  IMAD.MOV.U32 R17, RZ, RZ, R55 ;  /* 0x000000ffff117224 */ /* 0x000fe200078e0037 */
[----:B------:R-:W-:Y:S01]  /*35f0*/  MOV R13, R9 ;  /* 0x00000009000d7202 */ /* 0x000fe20000000f00 */
[----:B------:R-:W-:Y:S01]  /*3600*/  IMAD.X R41, RZ, RZ, R10, P1 ;  /* 0x000000ffff297224 */ /* 0x000fe200008e060a */
[-C--:B------:R-:W-:Y:S02]  /*3610*/  MOV R46, R10.reuse ;  /* 0x0000000a002e7202 */ /* 0x080fe40000000f00 */
[----:B------:R-:W-:Y:S01]  /*3620*/  IADD3.X R42, PT, PT, RZ, R10, RZ, P0, !PT ;  /* 0x0000000aff2a7210 */ /* 0x000fe200007fe4ff */
[----:B0-----:R-:W-:-:S04]  /*3630*/  UIADD3 UR6, UP0, UPT, URZ, -UR6, URZ ;  /* 0x80000006ff067290 */ /* 0x001fc8000ff1e0ff */
[----:B------:R-:W-:Y:S02]  /*3640*/  UIADD3.X UR7, UPT, UPT, URZ, ~UR7, URZ, UP0, !UPT ;  /* 0x80000007ff077290 */ /* 0x000fe400087fe4ff */
[----:B------:R-:W-:Y:S02]  /*3650*/  IMAD.U32 R24, RZ, RZ, UR6 ;  /* 0x00000006ff187e24 */ /* 0x000fe4000f8e00ff */
[----:B------:R-:W-:Y:S02]  /*3660*/  IMAD R0, R10, UR6, RZ ;  /* 0x000000060a007c24 */ /* 0x000fe4000f8e02ff */
[----:B------:R-:W-:Y:S02]  /*3670*/  IMAD.U32 R25, RZ, RZ, UR7 ;  /* 0x00000007ff197e24 */ /* 0x000fe4000f8e00ff */
[C---:B------:R-:W-:Y:S02]  /*3680*/  IMAD R43, R9.reuse, UR7, R0 ;  /* 0x00000007092b7c24 */ /* 0x040fe4000f8e0200 */
[----:B------:R-:W-:-:S04]  /*3690*/  IMAD.WIDE.U32 R24, R9, UR6, R24 ;  /* 0x0000000609187c25 */ /* 0x000fc8000f8e0018 */
[----:B------:R-:W-:-:S07]  /*36a0*/  IMAD.IADD R43, R25, 0x1, R43 ;  /* 0x00000001192b7824 */ /* 0x000fce00078e022b */
.L_x_173:
[----:B------:R-:W-:Y:S01]  /*36b0*/  ISETP.NE.U32.AND P0, PT, R22, RZ, PT ;  /* 0x000000ff1600720c */ /* 0x000fe20003f05070 */
[----:B------:R-:W-:Y:S03]  /*36c0*/  BSSY.RECONVERGENT B2, `(.L_x_129) ;  /* 0x0000096000027945 */ /* 0x000fe60003800200 */
[----:B------:R-:W-:-:S13]  /*36d0*/  ISETP.NE.AND.EX P0, PT, R23, RZ, PT, P0 ;  /* 0x000000ff1700720c */ /* 0x000fda0003f05300 */
[----:B------:R-:W-:Y:S05]  /*36e0*/  @P0 BRA `(.L_x_130) ;  /* 0x00000008004c0947 */ /* 0x000fea0003800000 */
[----:B------:R-:W0:Y:S01]  /*36f0*/  LDCU.64 UR6, c[0x0][0x3c8] ;  /* 0x00007900ff0677ac */ /* 0x000e220008000a00 */
[----:B------:R-:W-:Y:S01]  /*3700*/  MOV R2, R16 ;  /* 0x0000001000027202 */ /* 0x000fe20000000f00 */
[----:B------:R-:W-:Y:S01]  /*3710*/  IMAD.MOV.U32 R3, RZ, RZ, R17 ;  /* 0x000000ffff037224 */ /* 0x000fe200078e0011 */
[----:B------:R-:W-:Y:S01]  /*3720*/  BSSY.RECONVERGENT B3, `(.L_x_131) ;  /* 0x0000029000037945 */ /* 0x000fe20003800200 */
[----:B------:R-:W1:Y:S01]  /*3730*/  LDCU UR10, c[0x0][0x3dc] ;  /* 0x00007b80ff0a77ac */ /* 0x000e620008000800 */
[----:B0-----:R-:W-:-:S04]  /*3740*/  UIADD3 UR6, UP0, UPT, URZ, -UR6, URZ ;  /* 0x80000006ff067290 */ /* 0x001fc8000ff1e0ff */
[----:B------:R-:W-:Y:S02]  /*3750*/  UIADD3.X UR7, UPT, UPT, URZ, ~UR7, URZ, UP0, !UPT ;  /* 0x80000007ff077290 */ /* 0x000fe400087fe4ff */
[----:B------:R-:W-:Y:S02]  /*3760*/  IMAD R0, R46, UR6, RZ ;  /* 0x000000062e007c24 */ /* 0x000fe4000f8e02ff */
[----:B------:R-:W-:-:S04]  /*3770*/  IMAD.WIDE.U32 R32, R13, UR6, R2 ;  /* 0x000000060d207c25 */ /* 0x000fc8000f8e0002 */
[----:B------:R-:W-:-:S04]  /*3780*/  IMAD R37, R13, UR7, R0 ;  /* 0x000000070d257c24 */ /* 0x000fc8000f8e0200 */
[----:B------:R-:W-:-:S05]  /*3790*/  IMAD.IADD R37, R33, 0x1, R37 ;  /* 0x0000000121257824 */ /* 0x000fca00078e0225 */
[----:B-1----:R-:W-:-:S04]  /*37a0*/  LOP3.LUT R0, R37, UR10, RZ, 0xfc, !PT ;  /* 0x0000000a25007c12 */ /* 0x002fc8000f8efcff */
[----:B------:R-:W-:-:S13]  /*37b0*/  ISETP.NE.U32.AND P1, PT, R0, RZ, PT ;  /* 0x000000ff0000720c */ /* 0x000fda0003f25070 */
[----:B------:R-:W-:Y:S05]  /*37c0*/  @P1 BRA `(.L_x_132) ;  /* 0x0000000000541947 */ /* 0x000fea0003800000 */
[----:B------:R-:W0:Y:S02]  /*37d0*/  LDCU UR6, c[0x0][0x3d8] ;  /* 0x00007b00ff0677ac */ /* 0x000e240008000800 */
[----:B0-----:R-:W0:Y:S01]  /*37e0*/  I2F.U32.RP R4, UR6 ;  /* 0x0000000600047d06 */ /* 0x001e220008209000 */
[----:B------:R-:W-:-:S07]  /*37f0*/  ISETP.NE.U32.AND P2, PT, RZ, UR6, PT ;  /* 0x00000006ff007c0c */ /* 0x000fce000bf45070 */
[----:B0-----:R-:W0:Y:S02]  /*3800*/  MUFU.RCP R4, R4 ;  /* 0x0000000400047308 */ /* 0x001e240000001000 */
[----:B0-----:R-:W-:-:S06]  /*3810*/  IADD3 R2, PT, PT, R4, 0xffffffe, RZ ;  /* 0x0ffffffe04027810 */ /* 0x001fcc0007ffe0ff */
        /* <DEDUP_REMOVED lines=12> */
[----:B------:R-:W-:-:S04]  /*38e0*/  @!P2 LOP3.LUT R0, RZ, UR6, RZ, 0x33, !PT ;  /* 0x00000006ff00ac12 */ /* 0x000fc8000f8e33ff */
[----:B------:R-:W-:-:S04]  /*38f0*/  ISETP.NE.U32.AND P1, PT, R0, RZ, PT ;  /* 0x000000ff0000720c */ /* 0x000fc80003f25070 */
[----:B------:R-:W-:Y:S01]  /*3900*/  ISETP.NE.AND.EX P1, PT, RZ, RZ, PT, P1 ;  /* 0x000000ffff00720c */ /* 0x000fe20003f25310 */
[----:B------:R-:W-:-:S12]  /*3910*/  BRA `(.L_x_133) ;  /* 0x0000000000247947 */ /* 0x000fd80003800000 */
.L_x_132:
[----:B------:R-:W0:Y:S01]  /*3920*/  LDCU.64 UR6, c[0x0][0x3d8] ;  /* 0x00007b00ff0677ac */ /* 0x000e220008000a00 */
[----:B------:R-:W-:Y:S01]  /*3930*/  MOV R31, R32 ;  /* 0x00000020001f7202 */ /* 0x000fe20000000f00 */
[----:B------:R-:W-:Y:S01]  /*3940*/  IMAD.MOV.U32 R35, RZ, RZ, R37 ;  /* 0x000000ffff237224 */ /* 0x000fe200078e0025 */
[----:B------:R-:W-:Y:S01]  /*3950*/  MOV R30, 0x3990 ;  /* 0x00003990001e7802 */ /* 0x000fe20000000f00 */
[----:B0-----:R-:W-:Y:S01]  /*3960*/  IMAD.U32 R4, RZ, RZ, UR6 ;  /* 0x00000006ff047e24 */ /* 0x001fe2000f8e00ff */
[----:B------:R-:W-:-:S07]  /*3970*/  MOV R0, UR7 ;  /* 0x0000000700007c02 */ /* 0x000fce0008000f00 */
[----:B------:R-:W-:Y:S05]  /*3980*/  CALL.REL.NOINC `($__internal_5_$__cuda_sm20_rem_s64) ;  /* 0x0000002800807944 */ /* 0x000fea0003c00000 */
[----:B------:R-:W-:-:S04]  /*3990*/  ISETP.NE.U32.AND P1, PT, R0, RZ, PT ;  /* 0x000000ff0000720c */ /* 0x000fc80003f25070 */
[----:B------:R-:W-:-:S13]  /*39a0*/  ISETP.NE.AND.EX P1, PT, R4, RZ, PT, P1 ;  /* 0x000000ff0400720c */ /* 0x000fda0003f25310 */
.L_x_133:
[----:B------:R-:W-:Y:S05]  /*39b0*/  BSYNC.RECONVERGENT B3 ;  /* 0x0000000000037941 */ /* 0x000fea0003800200 */
.L_x_131:
[----:B------:R-:W-:Y:S05]  /*39c0*/  @P1 BRA `(.L_x_130) ;  /* 0x0000000400941947 */ /* 0x000fea0003800000 */
        /* <DEDUP_REMOVED lines=23> */
[----:B------:R-:W-:Y:S02]  /*3b40*/  @P2 IADD3 R34, PT, PT, R34, 0x1, RZ ;  /* 0x0000000122222810 */ /* 0x000fe40007ffe0ff */
[----:B------:R-:W-:Y:S01]  /*3b50*/  @!P3 LOP3.LUT R34, RZ, UR6, RZ, 0x33, !PT ;  /* 0x00000006ff22bc12 */ /* 0x000fe2000f8e33ff */
[----:B------:R-:W-:Y:S06]  /*3b60*/  BRA `(.L_x_136) ;  /* 0x0000000000247947 */ /* 0x000fec0003800000 */
.L_x_135:
[----:B------:R-:W0:Y:S01]  /*3b70*/  LDCU.64 UR6, c[0x0][0x3d0] ;  /* 0x00007a00ff0677ac */ /* 0x000e220008000a00 */
[----:B------:R-:W-:Y:S01]  /*3b80*/  MOV R40, R20 ;  /* 0x0000001400287202 */ /* 0x000fe20000000f00 */
[----:B------:R-:W-:Y:S01]  /*3b90*/  IMAD.MOV.U32 R0, RZ, RZ, R8 ;  /* 0x000000ffff007224 */ /* 0x000fe200078e0008 */
[----:B------:R-:W-:Y:S01]  /*3ba0*/  MOV R4, 0x3be0 ;  /* 0x00003be000047802 */ /* 0x000fe20000000f00 */
[----:B0-----:R-:W-:Y:S01]  /*3bb0*/  IMAD.U32 R3, RZ, RZ, UR6 ;  /* 0x00000006ff037e24 */ /* 0x001fe2000f8e00ff */
[----:B------:R-:W-:-:S07]  /*3bc0*/  MOV R2, UR7 ;  /* 0x0000000700027c02 */ /* 0x000fce0008000f00 */
[----:B------:R-:W-:Y:S05]  /*3bd0*/  CALL.REL.NOINC `($__internal_4_$__cuda_sm20_div_s64) ;  /* 0x0000002000907944 */ /* 0x000fea0003c00000 */
[----:B------:R-:W-:Y:S01]  /*3be0*/  MOV R34, R26 ;  /* 0x0000001a00227202 */ /* 0x000fe20000000f00 */
[----:B------:R-:W-:-:S07]  /*3bf0*/  IMAD.MOV.U32 R35, RZ, RZ, R0 ;  /* 0x000000ffff237224 */ /* 0x000fce00078e0000 */
.L_x_136:
[----:B------:R-:W-:Y:S05]  /*3c00*/  BSYNC.RECONVERGENT B3 ;  /* 0x0000000000037941 */ /* 0x000fea0003800200 */
.L_x_134:
[----:B------:R-:W0:Y:S01]  /*3c10*/  LDCU UR6, c[0x0][0x3dc] ;  /* 0x00007b80ff0677ac */ /* 0x000e220008000800 */
[----:B------:R-:W-:Y:S01]  /*3c20*/  BSSY.RECONVERGENT B3, `(.L_x_137) ;  /* 0x0000022000037945 */ /* 0x000fe20003800200 */
[----:B0-----:R-:W-:-:S04]  /*3c30*/  LOP3.LUT R0, R37, UR6, RZ, 0xfc, !PT ;  /* 0x0000000625007c12 */ /* 0x001fc8000f8efcff */
        /* <DEDUP_REMOVED lines=18> */
[----:B------:R-:W-:Y:S01]  /*3d60*/  ISETP.GE.U32.AND P2, PT, R3, UR6, PT ;  /* 0x0000000603007c0c */ /* 0x000fe2000bf46070 */
[----:B------:R-:W-:-:S12]  /*3d70*/  IMAD.MOV.U32 R3, RZ, RZ, RZ ;  /* 0x000000ffff037224 */ /* 0x000fd800078e00ff */
[----:B------:R-:W-:Y:S02]  /*3d80*/  @P2 IADD3 R2, PT, PT, R2, 0x1, RZ ;  /* 0x0000000102022810 */ /* 0x000fe40007ffe0ff */
[----:B------:R-:W-:Y:S01]  /*3d90*/  @!P3 LOP3.LUT R2, RZ, UR6, RZ, 0x33, !PT ;  /* 0x00000006ff02bc12 */ /* 0x000fe2000f8e33ff */
[----:B------:R-:W-:Y:S06]  /*3da0*/  BRA `(.L_x_139) ;  /* 0x0000000000247947 */ /* 0x000fec0003800000 */
.L_x_138:
        /* <DEDUP_REMOVED lines=9> */
.L_x_139:
[----:B------:R-:W-:Y:S05]  /*3e40*/  BSYNC.RECONVERGENT B3 ;  /* 0x0000000000037941 */ /* 0x000fea0003800200 */
.L_x_137:
[----:B------:R-:W0:Y:S01]  /*3e50*/  LDCU.128 UR12, c[0x0][0x3a0] ;  /* 0x00007400ff0c77ac */ /* 0x000e220008000c00 */
[----:B------:R-:W-:Y:S01]  /*3e60*/  MOV R26, R34 ;  /* 0x00000022001a7202 */ /* 0x000fe20000000f00 */
[----:B------:R-:W-:Y:S01]  /*3e70*/  IMAD.MOV.U32 R27, RZ, RZ, R35 ;  /* 0x000000ffff1b7224 */ /* 0x000fe200078e0023 */
[----:B------:R-:W1:Y:S01]  /*3e80*/  LDCU.64 UR6, c[0x0][0x3e0] ;  /* 0x00007c00ff0677ac */ /* 0x000e620008000a00 */
[----:B------:R-:W2:Y:S01]  /*3e90*/  LDCU.64 UR10, c[0x0][0x388] ;  /* 0x00007100ff0a77ac */ /* 0x000ea20008000a00 */
[----:B0-----:R-:W-:Y:S02]  /*3ea0*/  IMAD R29, R19, UR12, RZ ;  /* 0x0000000c131d7c24 */ /* 0x001fe4000f8e02ff */
[----:B------:R-:W-:-:S04]  /*3eb0*/  IMAD.WIDE.U32 R26, R18, UR12, R26 ;  /* 0x0000000c121a7c25 */ /* 0x000fc8000f8e001a */
[----:B------:R-:W-:Y:S02]  /*3ec0*/  IMAD R29, R18, UR13, R29 ;  /* 0x0000000d121d7c24 */ /* 0x000fe4000f8e021d */
[----:B------:R-:W-:-:S03]  /*3ed0*/  IMAD.WIDE.U32 R2, R26, UR14, R2 ;  /* 0x0000000e1a027c25 */ /* 0x000fc6000f8e0002 */
[----:B------:R-:W-:-:S05]  /*3ee0*/  IADD3 R0, PT, PT, R29, R27, RZ ;  /* 0x0000001b1d007210 */ /* 0x000fca0007ffe0ff */
[----:B------:R-:W-:-:S04]  /*3ef0*/  IMAD R27, R0, UR14, RZ ;  /* 0x0000000e001b7c24 */ /* 0x000fc8000f8e02ff */
[----:B------:R-:W-:Y:S01]  /*3f00*/  IMAD R27, R26, UR15, R27 ;  /* 0x0000000f1a1b7c24 */ /* 0x000fe2000f8e021b */
[----:B------:R-:W-:-:S03]  /*3f10*/  MOV R26, R5 ;  /* 0x00000005001a7202 */ /* 0x000fc60000000f00 */
[----:B------:R-:W-:Y:S02]  /*3f20*/  IMAD.IADD R0, R3, 0x1, R27 ;  /* 0x0000000103007824 */ /* 0x000fe400078e021b */
[----:B------:R-:W-:Y:S02]  /*3f30*/  IMAD.MOV.U32 R27, RZ, RZ, R6 ;  /* 0x000000ffff1b7224 */ /* 0x000fe400078e0006 */
[----:B-1----:R-:W-:Y:S02]  /*3f40*/  IMAD R3, R0, UR6, RZ ;  /* 0x0000000600037c24 */ /* 0x002fe4000f8e02ff */
[----:B------:R-:W-:-:S04]  /*3f50*/  IMAD.WIDE.U32 R26, R2, UR6, R26 ;  /* 0x00000006021a7c25 */ /* 0x000fc8000f8e001a */
[----:B------:R-:W-:Y:S01]  /*3f60*/  IMAD R29, R2, UR7, R3 ;  /* 0x00000007021d7c24 */ /* 0x000fe2000f8e0203 */
[----:B------:R-:W-:Y:S01]  /*3f70*/  MOV R2, R12 ;  /* 0x0000000c00027202 */ /* 0x000fe20000000f00 */
[----:B------:R-:W-:-:S03]  /*3f80*/  IMAD.MOV.U32 R3, RZ, RZ, R11 ;  /* 0x000000ffff037224 */ /* 0x000fc600078e000b */
[----:B------:R-:W-:Y:S01]  /*3f90*/  IADD3 R0, PT, PT, R27, R29, RZ ;  /* 0x0000001d1b007210 */ /* 0x000fe20007ffe0ff */
[----:B------:R-:W-:-:S04]  /*3fa0*/  IMAD.WIDE.U32 R2, R26, UR5, R2 ;  /* 0x000000051a027c25 */ /* 0x000fc8000f8e0002 */
[----:B------:R-:W-:Y:S01]  /*3fb0*/  IMAD R27, R26, UR4, RZ ;  /* 0x000000041a1b7c24 */ /* 0x000fe2000f8e02ff */
[----:B--2---:R-:W-:-:S03]  /*3fc0*/  IADD3 R2, P1, PT, R2, UR10, RZ ;  /* 0x0000000a02027c10 */ /* 0x004fc6000ff3e0ff */
[----:B------:R-:W-:-:S05]  /*3fd0*/  IMAD R27, R0, UR5, R27 ;  /* 0x00000005001b7c24 */ /* 0x000fca000f8e021b */
[----:B------:R-:W-:-:S05]  /*3fe0*/  IADD3.X R3, PT, PT, R3, UR11, R27, P1, !PT ;  /* 0x0000000b03037c10 */ /* 0x000fca0008ffe41b */
[----:B------:R-:W2:Y:S02]  /*3ff0*/  LDG.E.U16 R2, desc[UR8][R2.64] ;  /* 0x0000000802027981 */ /* 0x000ea4000c1e1500 */
[----:B--2---:R-:W-:-:S04]  /*4000*/  IMAD.U32 R0, R2, 0x10000, RZ ;  /* 0x0001000002007824 */ /* 0x004fc800078e00ff */
[----:B------:R-:W-:-:S07]  /*4010*/  FADD.FTZ R7, R7, R0 ;  /* 0x0000000007077221 */ /* 0x000fce0000010000 */
.L_x_130:
[----:B------:R-:W-:Y:S05]  /*4020*/  BSYNC.RECONVERGENT B2 ;  /* 0x0000000000027941 */ /* 0x000fea0003800200 */
.L_x_129:
[----:B------:R-:W-:Y:S04]  /*4030*/  BSSY.RECONVERGENT B2, `(.L_x_140) ;  /* 0x000008d000027945 */ /* 0x000fe80003800200 */
[----:B------:R-:W-:Y:S05]  /*4040*/  @P0 BRA `(.L_x_141) ;  /* 0x00000008002c0947 */ /* 0x000fea0003800000 */
[----:B------:R-:W0:Y:S01]  /*4050*/  LDCU UR6, c[0x0][0x3dc] ;  /* 0x00007b80ff0677ac */ /* 0x000e220008000800 */
[----:B------:R-:W-:Y:S01]  /*4060*/  IADD3 R34, P1, PT, R16, R24, RZ ;  /* 0x0000001810227210 */ /* 0x000fe20007f3e0ff */
[----:B------:R-:W-:Y:S03]  /*4070*/  BSSY.RECONVERGENT B3, `(.L_x_142) ;  /* 0x0000022000037945 */ /* 0x000fe60003800200 */
[----:B------:R-:W-:-:S04]  /*4080*/  IADD3.X R35, PT, PT, R17, R43, RZ, P1, !PT ;  /* 0x0000002b11237210 */ /* 0x000fc80000ffe4ff */
[----:B0-----:R-:W-:-:S04]  /*4090*/  LOP3.LUT R0, R35, UR6, RZ, 0xfc, !PT ;  /* 0x0000000623007c12 */ /* 0x001fc8000f8efcff */
[----:B------:R-:W-:-:S13]  /*40a0*/  ISETP.NE.U32.AND P1, PT, R0, RZ, PT ;  /* 0x000000ff0000720c */ /* 0x000fda0003f25070 */
        /* <DEDUP_REMOVED lines=22> */
.L_x_143:
[----:B------:R-:W0:Y:S01]  /*4210*/  LDCU.64 UR6, c[0x0][0x3d8] ;  /* 0x00007b00ff0677ac */ /* 0x000e220008000a00 */
[----:B------:R-:W-:Y:S01]  /*4220*/  IMAD.MOV.U32 R31, RZ, RZ, R34 ;  /* 0x000000ffff1f7224 */ /* 0x000fe200078e0022 */
[----:B------:R-:W-:Y:S02]  /*4230*/  MOV R30, 0x4270 ;  /* 0x00004270001e7802 */ /* 0x000fe40000000f00 */
[----:B0-----:R-:W-:Y:S01]  /*4240*/  MOV R4, UR6 ;  /* 0x0000000600047c02 */ /* 0x001fe20008000f00 */
[----:B------:R-:W-:-:S07]  /*4250*/  IMAD.U32 R0, RZ, RZ, UR7 ;  /* 0x00000007ff007e24 */ /* 0x000fce000f8e00ff */
[----:B------:R-:W-:Y:S05]  /*4260*/  CALL.REL.NOINC `($__internal_5_$__cuda_sm20_rem_s64) ;  /* 0x0000002000487944 */ /* 0x000fea0003c00000 */
[----:B------:R-:W-:-:S04]  /*4270*/  ISETP.NE.U32.AND P1, PT, R0, RZ, PT ;  /* 0x000000ff0000720c */ /* 0x000fc80003f25070 */
[----:B------:R-:W-:-:S13]  /*4280*/  ISETP.NE.AND.EX P1, PT, R4, RZ, PT, P1 ;  /* 0x000000ff0400720c */ /* 0x000fda0003f25310 */
.L_x_144:
[----:B------:R-:W-:Y:S05]  /*4290*/  BSYNC.RECONVERGENT B3 ;  /* 0x0000000000037941 */ /* 0x000fea0003800200 */
.L_x_142:
        /* <DEDUP_REMOVED lines=27> */
.L_x_146:
        /* <DEDUP_REMOVED lines=9> */
.L_x_147:
[----:B------:R-:W-:Y:S05]  /*44e0*/  BSYNC.RECONVERGENT B3 ;  /* 0x0000000000037941 */ /* 0x000fea0003800200 */
.L_x_145:
        /* <DEDUP_REMOVED lines=26> */
.L_x_149:
        /* <DEDUP_REMOVED lines=9> */
.L_x_150:
[----:B------:R-:W-:Y:S05]  /*4720*/  BSYNC.RECONVERGENT B3 ;  /* 0x0000000000037941 */ /* 0x000fea0003800200 */
.L_x_148:
        /* <DEDUP_REMOVED lines=29> */
.L_x_141:
[----:B------:R-:W-:Y:S05]  /*4900*/  BSYNC.RECONVERGENT B2 ;  /* 0x0000000000027941 */ /* 0x000fea0003800200 */
.L_x_140:
[----:B------:R-:W-:Y:S04]  /*4910*/  BSSY.RECONVERGENT B2, `(.L_x_151) ;  /* 0x0000095000027945 */ /* 0x000fe80003800200 */
        /* <DEDUP_REMOVED lines=10> */
[----:B------:R-:W-:-:S05]  /*49c0*/  IMAD R27, R14, UR7, R27 ;  /* 0x000000070e1b7c24 */ /* 0x000fca000f8e021b */
[----:B------:R-:W-:-:S04]  /*49d0*/  IADD3 R37, PT, PT, R33, R27, RZ ;  /* 0x0000001b21257210 */ /* 0x000fc80007ffe0ff */
[----:B-1----:R-:W-:-:S04]  /*49e0*/  LOP3.LUT R0, R37, UR10, RZ, 0xfc, !PT ;  /* 0x0000000a25007c12 */ /* 0x002fc8000f8efcff */
        /* <DEDUP_REMOVED lines=23> */
.L_x_154:
[----:B------:R-:W0:Y:S01]  /*4b60*/  LDCU.64 UR6, c[0x0][0x3d8] ;  /* 0x00007b00ff0677ac */ /* 0x000e220008000a00 */
[----:B------:R-:W-:Y:S01]  /*4b70*/  IMAD.MOV.U32 R31, RZ, RZ, R32 ;  /* 0x000000ffff1f7224 */ /* 0x000fe200078e0020 */
[----:B------:R-:W-:Y:S02]  /*4b80*/  MOV R35, R37 ;  /* 0x0000002500237202 */ /* 0x000fe40000000f00 */
[----:B------:R-:W-:Y:S02]  /*4b90*/  MOV R30, 0x4bd0 ;  /* 0x00004bd0001e7802 */ /* 0x000fe40000000f00 */
[----:B0-----:R-:W-:Y:S01]  /*4ba0*/  MOV R4, UR6 ;  /* 0x0000000600047c02 */ /* 0x001fe20008000f00 */
[----:B------:R-:W-:-:S07]  /*4bb0*/  IMAD.U32 R0, RZ, RZ, UR7 ;  /* 0x00000007ff007e24 */ /* 0x000fce000f8e00ff */
[----:B------:R-:W-:Y:S05]  /*4bc0*/  CALL.REL.NOINC `($__internal_5_$__cuda_sm20_rem_s64) ;  /* 0x0000001400f07944 */ /* 0x000fea0003c00000 */
[----:B------:R-:W-:-:S04]  /*4bd0*/  ISETP.NE.U32.AND P1, PT, R0, RZ, PT ;  /* 0x000000ff0000720c */ /* 0x000fc80003f25070 */
[----:B------:R-:W-:-:S13]  /*4be0*/  ISETP.NE.AND.EX P1, PT, R4, RZ, PT, P1 ;  /* 0x000000ff0400720c */ /* 0x000fda0003f25310 */
.L_x_155:
[----:B------:R-:W-:Y:S05]  /*4bf0*/  BSYNC.RECONVERGENT B3 ;  /* 0x0000000000037941 */ /* 0x000fea0003800200 */
.L_x_153:
[----:B------:R-:W-:Y:S05]  /*4c00*/  @P1 BRA `(.L_x_152) ;  /* 0x0000000400941947 */ /* 0x000fea0003800000 */
[----:B------:R-:W0:Y:S01]  /*4c10*/  LDCU UR6, c[0x0][0x3d4] ;  /* 0x00007a80ff0677ac */ /* 0x000e220008000800 */
[----:B------:R-:W-:Y:S01]  /*4c20*/  BSSY.RECONVERGENT B3, `(.L_x_156) ;  /* 0x0000022000037945 */ /* 0x000fe20003800200 */
        /* <DEDUP_REMOVED lines=24> */
.L_x_157:
[----:B------:R-:W0:Y:S01]  /*4db0*/  LDCU.64 UR6, c[0x0][0x3d0] ;  /* 0x00007a00ff0677ac */ /* 0x000e220008000a00 */
[----:B------:R-:W-:Y:S01]  /*4dc0*/  IMAD.MOV.U32 R40, RZ, RZ, R20 ;  /* 0x000000ffff287224 */ /* 0x000fe200078e0014 */
[----:B------:R-:W-:Y:S02]  /*4dd0*/  MOV R0, R8 ;  /* 0x0000000800007202 */ /* 0x000fe40000000f00 */
[----:B------:R-:W-:Y:S02]  /*4de0*/  MOV R4, 0x4e20 ;  /* 0x00004e2000047802 */ /* 0x000fe40000000f00 */
[----:B0-----:R-:W-:Y:S01]  /*4df0*/  MOV R3, UR6 ;  /* 0x0000000600037c02 */ /* 0x001fe20008000f00 */
[----:B------:R-:W-:-:S07]  /*4e00*/  IMAD.U32 R2, RZ, RZ, UR7 ;  /* 0x00000007ff027e24 */ /* 0x000fce000f8e00ff */
[----:B------:R-:W-:Y:S05]  /*4e10*/  CALL.REL.NOINC `($__internal_4_$__cuda_sm20_div_s64) ;  /* 0x0000001000007944 */ /* 0x000fea0003c00000 */
[----:B------:R-:W-:Y:S01]  /*4e20*/  IMAD.MOV.U32 R34, RZ, RZ, R26 ;  /* 0x000000ffff227224 */ /* 0x000fe200078e001a */
[----:B------:R-:W-:-:S07]  /*4e30*/  MOV R35, R0 ;  /* 0x0000000000237202 */ /* 0x000fce0000000f00 */
.L_x_158:
[----:B------:R-:W-:Y:S05]  /*4e40*/  BSYNC.RECONVERGENT B3 ;  /* 0x0000000000037941 */ /* 0x000fea0003800200 */
.L_x_156:
        /* <DEDUP_REMOVED lines=21> */
[----:B------:R-:W-:Y:S01]  /*4fa0*/  ISETP.GE.U32.AND P2, PT, R3, UR6, PT ;  /* 0x0000000603007c0c */ /* 0x000fe2000bf46070 */
[----:B------:R-:W-:-:S12]  /*4fb0*/  HFMA2 R3, -RZ, RZ, 0, 0 ;  /* 0x00000000ff037431 */ /* 0x000fd800000001ff */
[----:B------:R-:W-:Y:S01]  /*4fc0*/  @P2 VIADD R2, R2, 0x1 ;  /* 0x0000000102022836 */ /* 0x000fe20000000000 */
[----:B------:R-:W-:Y:S01]  /*4fd0*/  @!P3 LOP3.LUT R2, RZ, UR6, RZ, 0x33, !PT ;  /* 0x00000006ff02bc12 */ /* 0x000fe2000f8e33ff */
[----:B------:R-:W-:Y:S06]  /*4fe0*/  BRA `(.L_x_161) ;  /* 0x0000000000247947 */ /* 0x000fec0003800000 */
.L_x_160:
        /* <DEDUP_REMOVED lines=9> */
.L_x_161:
[----:B------:R-:W-:Y:S05]  /*5080*/  BSYNC.RECONVERGENT B3 ;  /* 0x0000000000037941 */ /* 0x000fea0003800200 */
.L_x_159:
        /* <DEDUP_REMOVED lines=12> */
[----:B------:R-:W-:-:S03]  /*5150*/  IMAD.MOV.U32 R26, RZ, RZ, R5 ;  /* 0x000000ffff1a7224 */ /* 0x000fc600078e0005 */
[----:B------:R-:W-:Y:S02]  /*5160*/  IADD3 R0, PT, PT, R3, R27, RZ ;  /* 0x0000001b03007210 */ /* 0x000fe40007ffe0ff */
[----:B------:R-:W-:-:S03]  /*5170*/  MOV R27, R6 ;  /* 0x00000006001b7202 */ /* 0x000fc60000000f00 */
[----:B-1----:R-:W-:Y:S02]  /*5180*/  IMAD R3, R0, UR6, RZ ;  /* 0x0000000600037c24 */ /* 0x002fe4000f8e02ff */
[----:B------:R-:W-:-:S04]  /*5190*/  IMAD.WIDE.U32 R26, R2, UR6, R26 ;  /* 0x00000006021a7c25 */ /* 0x000fc8000f8e001a */
[----:B------:R-:W-:Y:S01]  /*51a0*/  IMAD R29, R2, UR7, R3 ;  /* 0x00000007021d7c24 */ /* 0x000fe2000f8e0203 */
[----:B------:R-:W-:Y:S01]  /*51b0*/  MOV R3, R11 ;  /* 0x0000000b00037202 */ /* 0x000fe20000000f00 */
[----:B------:R-:W-:Y:S02]  /*51c0*/  IMAD.MOV.U32 R2, RZ, RZ, R12 ;  /* 0x000000ffff027224 */ /* 0x000fe400078e000c */
[----:B------:R-:W-:Y:S02]  /*51d0*/  IMAD.IADD R0, R27, 0x1, R29 ;  /* 0x000000011b007824 */ /* 0x000fe400078e021d */
[----:B------:R-:W-:-:S04]  /*51e0*/  IMAD.WIDE.U32 R2, R26, UR5, R2 ;  /* 0x000000051a027c25 */ /* 0x000fc8000f8e0002 */
[----:B------:R-:W-:Y:S01]  /*51f0*/  IMAD R27, R26, UR4, RZ ;  /* 0x000000041a1b7c24 */ /* 0x000fe2000f8e02ff */
[----:B--2---:R-:W-:-:S03]  /*5200*/  IADD3 R2, P1, PT, R2, UR10, RZ ;  /* 0x0000000a02027c10 */ /* 0x004fc6000ff3e0ff */
[----:B------:R-:W-:-:S05]  /*5210*/  IMAD R27, R0, UR5, R27 ;  /* 0x00000005001b7c24 */ /* 0x000fca000f8e021b */
[----:B------:R-:W-:-:S05]  /*5220*/  IADD3.X R3, PT, PT, R3, UR11, R27, P1, !PT ;  /* 0x0000000b03037c10 */ /* 0x000fca0008ffe41b */
[----:B------:R-:W2:Y:S02]  /*5230*/  LDG.E.U16 R2, desc[UR8][R2.64+0x4] ;  /* 0x0000040802027981 */ /* 0x000ea4000c1e1500 */
[----:B--2---:R-:W-:-:S05]  /*5240*/  SHF.L.U32 R0, R2, 0x10, RZ ;  /* 0x0000001002007819 */ /* 0x004fca00000006ff */
[----:B------:R-:W-:-:S07]  /*5250*/  FADD.FTZ R7, R7, R0 ;  /* 0x0000000007077221 */ /* 0x000fce0000010000 */
.L_x_152:
[----:B------:R-:W-:Y:S05]  /*5260*/  BSYNC.RECONVERGENT B2 ;  /* 0x0000000000027941 */ /* 0x000fea0003800200 */
.L_x_151:
        /* <DEDUP_REMOVED lines=37> */
.L_x_165:
        /* <DEDUP_REMOVED lines=9> */
.L_x_166:
[----:B------:R-:W-:Y:S05]  /*5550*/  BSYNC.RECONVERGENT B3 ;  /* 0x0000000000037941 */ /* 0x000fea0003800200 */
.L_x_164:
        /* <DEDUP_REMOVED lines=27> */
.L_x_168:
        /* <DEDUP_REMOVED lines=9> */
.L_x_169:
[----:B------:R-:W-:Y:S05]  /*57a0*/  BSYNC.RECONVERGENT B3 ;  /* 0x0000000000037941 */ /* 0x000fea0003800200 */
.L_x_167:
        /* <DEDUP_REMOVED lines=26> */
.L_x_171:
        /* <DEDUP_REMOVED lines=9> */
.L_x_172:
[----:B------:R-:W-:Y:S05]  /*59e0*/  BSYNC.RECONVERGENT B3 ;  /* 0x0000000000037941 */ /* 0x000fea0003800200 */
.L_x_170:
        /* <DEDUP_REMOVED lines=29> */
.L_x_163:
[----:B------:R-:W-:Y:S05]  /*5bc0*/  BSYNC.RECONVERGENT B2 ;  /* 0x0000000000027941 */ /* 0x000fea0003800200 */
.L_x_162:
[----:B------:R-:W-:Y:S02]  /*5bd0*/  IADD3 R9, P0, PT, R9, 0x4, RZ ;  /* 0x0000000409097810 */ /* 0x000fe40007f1e0ff */
[----:B------:R-:W-:Y:S02]  /*5be0*/  IADD3 R12, P1, PT, R12, 0x8, RZ ;  /* 0x000000080c0c7810 */ /* 0x000fe40007f3e0ff */
[----:B------:R-:W-:Y:S02]  /*5bf0*/  IADD3.X R10, PT, PT, RZ, R10, RZ, P0, !PT ;  /* 0x0000000aff0a7210 */ /* 0x000fe400007fe4ff */
[----:B------:R-:W-:Y:S01]  /*5c00*/  ISETP.GE.U32.AND P0, PT, R9, R36, PT ;  /* 0x000000240900720c */ /* 0x000fe20003f06070 */
[----:B------:R-:W-:Y:S01]  /*5c10*/  IMAD.X R11, RZ, RZ, R11, P1 ;  /* 0x000000ffff0b7224 */ /* 0x000fe200008e060b */
[----:B------:R-:W-:Y:S02]  /*5c20*/  LEA R16, P2, -R38, R16, 0x2 ;  /* 0x0000001026107211 */ /* 0x000fe400078411ff */
[----:B------:R-:W-:-:S02]  /*5c30*/  ISETP.GE.AND.EX P0, PT, R10, R39, PT, P0 ;  /* 0x000000270a00720c */ /* 0x000fc40003f06300 */
[----:B------:R-:W-:-:S11]  /*5c40*/  IADD3.X R17, PT, PT, R17, ~R47, RZ, P2, !PT ;  /* 0x8000002f11117210 */ /* 0x000fd600017fe4ff */
[----:B------:R-:W-:Y:S05]  /*5c50*/  @!P0 BRA `(.L_x_173) ;  /* 0xffffffd800948947 */ /* 0x000fea000383ffff */
.L_x_92:
[----:B------:R-:W-:Y:S05]  /*5c60*/  BSYNC.RECONVERGENT B0 ;  /* 0x0000000000007941 */ /* 0x000fea0003800200 */
.L_x_91:
[----:B------:R-:W2:Y:S01]  /*5c70*/  LDL R0, [R1] ;  /* 0x0000000001007983 */ /* 0x000ea20000100800 */
[----:B------:R-:W-:-:S05]  /*5c80*/  IADD3 R5, P0, PT, R5, 0x1, RZ ;  /* 0x0000000105057810 */ /* 0x000fca0007f1e0ff */
[----:B------:R-:W-:Y:S01]  /*5c90*/  IMAD.X R6, RZ, RZ, R6, P0 ;  /* 0x000000ffff067224 */ /* 0x000fe200000e0606 */
[----:B------:R-:W-:-:S04]  /*5ca0*/  ISETP.GE.U32.AND P0, PT, R5, R59, PT ;  /* 0x0000003b0500720c */ /* 0x000fc80003f06070 */
[----:B--2---:R-:W-:-:S13]  /*5cb0*/  ISETP.GE.AND.EX P0, PT, R6, R0, PT, P0 ;  /* 0x000000000600720c */ /* 0x004fda0003f06300 */
[----:B------:R-:W-:Y:S05]  /*5cc0*/  @!P0 BRA `(.L_x_174) ;  /* 0xffffffb8007c8947 */ /* 0x000fea000383ffff */
.L_x_90:
[----:B------:R-:W-:Y:S05]  /*5cd0*/  BSYNC.RECONVERGENT B1 ;  /* 0x0000000000017941 */ /* 0x000fea0003800200 */
.L_x_89:
[----:B------:R-:W2:Y:S01]  /*5ce0*/  LDL.LU R8, [R1+0x4] ;  /* 0x0000040001087983 */ /* 0x000ea20000300800 */
[----:B------:R-:W0:Y:S03]  /*5cf0*/  LDCU UR6, c[0x0][0x360] ;  /* 0x00006c00ff0677ac */ /* 0x000e260008000800 */
[----:B------:R-:W3:Y:S01]  /*5d00*/  LDL.LU R4, [R1+0x8] ;  /* 0x0000080001047983 */ /* 0x000ee20000300800 */
[----:B------:R-:W0:Y:S01]  /*5d10*/  LDC R0, c[0x0][0x370] ;  /* 0x0000dc00ff007b82 */ /* 0x000e220000000800 */
[----:B------:R-:W1:Y:S01]  /*5d20*/  LDCU.64 UR10, c[0x0][0x3f0] ;  /* 0x00007e00ff0a77ac */ /* 0x000e620008000a00 */
[----:B------:R-:W-:Y:S01]  /*5d30*/  F2FP.BF16.F32.PACK_AB R7, RZ, R7 ;  /* 0x00000007ff07723e */ /* 0x000fe200000010ff */
[----:B------:R-:W4:Y:S01]  /*5d40*/  LDCU.64 UR12, c[0x0][0x380] ;  /* 0x00007000ff0c77ac */ /* 0x000f220008000a00 */
[----:B0-----:R-:W-:Y:S01]  /*5d50*/  IMAD R0, R0, UR6, RZ ;  /* 0x0000000600007c24 */ /* 0x001fe2000f8e02ff */
[----:B--2---:R-:W-:-:S02]  /*5d60*/  SHF.R.S32.HI R3, RZ, 0x1f, R8 ;  /* 0x0000001fff037819 */ /* 0x004fc40000011408 */
[----:B-1----:R-:W-:-:S04]  /*5d70*/  LEA R2, P0, R8, UR10, 0x1 ;  /* 0x0000000a08027c11 */ /* 0x002fc8000f8008ff */
[----:B------:R-:W-:Y:S02]  /*5d80*/  LEA.HI.X R3, R8, UR11, R3, 0x1, P0 ;  /* 0x0000000b08037c11 */ /* 0x000fe400080f0c03 */
[----:B------:R-:W-:-:S03]  /*5d90*/  IADD3 R8, P0, PT, R0, R8, RZ ;  /* 0x0000000800087210 */ /* 0x000fc60007f1e0ff */
[----:B------:R0:W-:Y:S01]  /*5da0*/  STG.E.U16 desc[UR8][R2.64], R7 ;  /* 0x0000000702007986 */ /* 0x0001e2000c101508 */
[----:B---3--:R-:W-:Y:S02]  /*5db0*/  IADD3.X R4, PT, PT, RZ, R4, RZ, P0, !PT ;  /* 0x00000004ff047210 */ /* 0x008fe400007fe4ff */
[----:B----4-:R-:W-:Y:S01]  /*5dc0*/  ISETP.GE.U32.AND P0, PT, R8, UR12, PT ;  /* 0x0000000c08007c0c */ /* 0x010fe2000bf06070 */
[----:B------:R0:W-:Y:S03]  /*5dd0*/  STL [R1+0x4], R8 ;  /* 0x0000040801007387 */ /* 0x0001e60000100800 */
[----:B------:R-:W-:Y:S01]  /*5de0*/  ISETP.GE.AND.EX P0, PT, R4, UR13, PT, P0 ;  /* 0x0000000d04007c0c */ /* 0x000fe2000bf06300 */
[----:B------:R0:W-:-:S12]  /*5df0*/  STL [R1+0x8], R4 ;  /* 0x0000080401007387 */ /* 0x0001d80000100800 */
[----:B0-----:R-:W-:Y:S05]  /*5e00*/  @!P0 BRA `(.L_x_175) ;  /* 0xffffffa000c88947 */ /* 0x001fea000383ffff */
[----:B------:R-:W-:Y:S05]  /*5e10*/  EXIT ;  /* 0x000000000000794d */ /* 0x000fea0003800000 */
        .weak           $__internal_4_$__cuda_sm20_div_s64
        .type           $__internal_4_$__cuda_sm20_div_s64,@function
        .size           $__internal_4_$__cuda_sm20_div_s64,($__internal_5_$__cuda_sm20_rem_s64 - $__internal_4_$__cuda_sm20_div_s64)
$__internal_4_$__cuda_sm20_div_s64:
        /* <DEDUP_REMOVED lines=20> */
[----:B------:R-:W-:-:S04]  /*5f60*/  IMAD.WIDE.U32 R30, P1, R28, R45, R30 ;  /* 0x0000002d1c1e7225 */ /* 0x000fc8000782001e */
[C---:B------:R-:W-:Y:S02]  /*5f70*/  IMAD R28, R29.reuse, R45, RZ ;  /* 0x0000002d1d1c7224 */ /* 0x040fe400078e02ff */
[----:B------:R-:W-:-:S04]  /*5f80*/  IMAD.HI.U32 R30, P2, R29, R44, R30 ;  /* 0x0000002c1d1e7227 */ /* 0x000fc8000784001e */
[----:B------:R-:W-:-:S04]  /*5f90*/  IMAD.HI.U32 R44, R29, R45, RZ ;  /* 0x0000002d1d2c7227 */ /* 0x000fc800078e00ff */
[----:B------:R-:W-:Y:S01]  /*5fa0*/  IMAD.X R44, R44, 0x1, R29, P1 ;  /* 0x000000012c2c7824 */ /* 0x000fe200008e061d */
[----:B------:R-:W-:-:S04]  /*5fb0*/  IADD3 R29, P1, PT, R28, R30, RZ ;  /* 0x0000001e1c1d7210 */ /* 0x000fc80007f3e0ff */
[----:B------:R-:W-:Y:S01]  /*5fc0*/  IADD3.X R44, PT, PT, RZ, RZ, R44, P1, P2 ;  /* 0x000000ffff2c7210 */ /* 0x000fe20000fe442c */
[----:B------:R-:W-:-:S04]  /*5fd0*/  IMAD.WIDE.U32 R30, R29, R26, RZ ;  /* 0x0000001a1d1e7225 */ /* 0x000fc800078e00ff */
[----:B------:R-:W-:Y:S01]  /*5fe0*/  IMAD R28, R29, R27, R31 ;  /* 0x0000001b1d1c7224 */ /* 0x000fe200078e021f */
[----:B------:R-:W-:-:S03]  /*5ff0*/  IADD3 R30, P1, PT, RZ, -R30, RZ ;  /* 0x8000001eff1e7210 */ /* 0x000fc60007f3e0ff */
[----:B------:R-:W-:-:S05]  /*6000*/  IMAD R28, R44, R26, R28 ;  /* 0x0000001a2c1c7224 */ /* 0x000fca00078e021c */
[----:B------:R-:W-:Y:S01]  /*6010*/  IADD3.X R31, PT, PT, RZ, ~R28, RZ, P1, !PT ;  /* 0x8000001cff1f7210 */ /* 0x000fe20000ffe4ff */
[----:B------:R-:W-:-:S04]  /*6020*/  IMAD.HI.U32 R28, R29, R30, RZ ;  /* 0x0000001e1d1c7227 */ /* 0x000fc800078e00ff */
[----:B------:R-:W-:-:S04]  /*6030*/  IMAD.WIDE.U32 R28, P2, R29, R31, R28 ;  /* 0x0000001f1d1c7225 */ /* 0x000fc8000784001c */
[----:B------:R-:W-:-:S04]  /*6040*/  IMAD.HI.U32 R28, P1, R44, R30, R28 ;  /* 0x0000001e2c1c7227 */ /* 0x000fc8000782001c */
[----:B------:R-:W-:-:S04]  /*6050*/  IMAD.HI.U32 R30, R44, R31, RZ ;  /* 0x0000001f2c1e7227 */ /* 0x000fc800078e00ff */
[----:B------:R-:W-:Y:S02]  /*6060*/  IMAD.X R30, R30, 0x1, R44, P2 ;  /* 0x000000011e1e7824 */ /* 0x000fe400010e062c */
[----:B------:R-:W-:Y:S01]  /*6070*/  IMAD R44, R44, R31, RZ ;  /* 0x0000001f2c2c7224 */ /* 0x000fe200078e02ff */
[----:B------:R-:W-:Y:S01]  /*6080*/  IADD3 R31, P4, PT, RZ, -R40, RZ ;  /* 0x80000028ff1f7210 */ /* 0x000fe20007f9e0ff */
[----:B------:R-:W-:-:S03]  /*6090*/  IMAD.MOV.U32 R29, RZ, RZ, RZ ;  /* 0x000000ffff1d7224 */ /* 0x000fc600078e00ff */
[----:B------:R-:W-:Y:S02]  /*60a0*/  IADD3 R44, P2, PT, R44, R28, RZ ;  /* 0x0000001c2c2c7210 */ /* 0x000fe40007f5e0ff */
[----:B------:R-:W-:Y:S02]  /*60b0*/  SEL R31, R31, R40, !P3 ;  /* 0x000000281f1f7207 */ /* 0x000fe40005800000 */
[-C--:B------:R-:W-:Y:S02]  /*60c0*/  IADD3.X R40, PT, PT, RZ, ~R0.reuse, RZ, P4, !PT ;  /* 0x80000000ff287210 */ /* 0x080fe400027fe4ff */
[----:B------:R-:W-:Y:S01]  /*60d0*/  IADD3.X R30, PT, PT, RZ, RZ, R30, P2, P1 ;  /* 0x000000ffff1e7210 */ /* 0x000fe200017e241e */
[----:B------:R-:W-:Y:S01]  /*60e0*/  IMAD.HI.U32 R28, R44, R31, RZ ;  /* 0x0000001f2c1c7227 */ /* 0x000fe200078e00ff */
[-C--:B------:R-:W-:Y:S02]  /*60f0*/  SEL R40, R40, R0.reuse, !P3 ;  /* 0x0000000028287207 */ /* 0x080fe40005800000 */
[----:B------:R-:W-:-:S03]  /*6100*/  LOP3.LUT R0, R2, R0, RZ, 0x3c, !PT ;  /* 0x0000000002007212 */ /* 0x000fc600078e3cff */
[----:B------:R-:W-:-:S04]  /*6110*/  IMAD.WIDE.U32 R28, R44, R40, R28 ;  /* 0x000000282c1c7225 */ /* 0x000fc800078e001c */
[C---:B------:R-:W-:Y:S02]  /*6120*/  IMAD R44, R30.reuse, R40, RZ ;  /* 0x000000281e2c7224 */ /* 0x040fe400078e02ff */
[----:B------:R-:W-:-:S04]  /*6130*/  IMAD.HI.U32 R28, P1, R30, R31, R28 ;  /* 0x0000001f1e1c7227 */ /* 0x000fc8000782001c */
[----:B------:R-:W-:Y:S01]  /*6140*/  IMAD.HI.U32 R30, R30, R40, RZ ;  /* 0x000000281e1e7227 */ /* 0x000fe200078e00ff */
[----:B------:R-:W-:-:S04]  /*6150*/  IADD3 R44, P2, PT, R44, R28, RZ ;  /* 0x0000001c2c2c7210 */ /* 0x000fc80007f5e0ff */
[----:B------:R-:W-:Y:S01]  /*6160*/  IADD3.X R30, PT, PT, R30, RZ, RZ, P1, !PT ;  /* 0x000000ff1e1e7210 */ /* 0x000fe20000ffe4ff */
[----:B------:R-:W-:-:S04]  /*6170*/  IMAD.WIDE.U32 R28, R44, R26, RZ ;  /* 0x0000001a2c1c7225 */ /* 0x000fc800078e00ff */
[----:B------:R-:W-:Y:S01]  /*6180*/  IMAD R29, R44, R27, R29 ;  /* 0x0000001b2c1d7224 */ /* 0x000fe200078e021d */
[----:B------:R-:W-:Y:S01]  /*6190*/  IADD3 R28, P3, PT, -R28, R31, RZ ;  /* 0x0000001f1c1c7210 */ /* 0x000fe20007f7e1ff */
[----:B------:R-:W-:-:S03]  /*61a0*/  IMAD.X R30, RZ, RZ, R30, P2 ;  /* 0x000000ffff1e7224 */ /* 0x000fc600010e061e */
[-C--:B------:R-:W-:Y:S01]  /*61b0*/  ISETP.GE.U32.AND P1, PT, R28, R26.reuse, PT ;  /* 0x0000001a1c00720c */ /* 0x080fe20003f26070 */
[----:B------:R-:W-:-:S05]  /*61c0*/  IMAD R29, R30, R26, R29 ;  /* 0x0000001a1e1d7224 */ /* 0x000fca00078e021d */
[----:B------:R-:W-:Y:S02]  /*61d0*/  IADD3.X R29, PT, PT, ~R29, R40, RZ, P3, !PT ;  /* 0x000000281d1d7210 */ /* 0x000fe40001ffe5ff */
[----:B------:R-:W-:Y:S02]  /*61e0*/  IADD3 R31, P3, PT, R28, -R26, RZ ;  /* 0x8000001a1c1f7210 */ /* 0x000fe40007f7e0ff */
[----:B------:R-:W-:-:S04]  /*61f0*/  ISETP.GE.U32.AND.EX P1, PT, R29, R27, PT, P1 ;  /* 0x0000001b1d00720c */ /* 0x000fc80003f26110 */
[----:B------:R-:W-:-:S04]  /*6200*/  SEL R31, R31, R28, P1 ;  /* 0x0000001c1f1f7207 */ /* 0x000fc80000800000 */
[----:B------:R-:W-:Y:S01]  /*6210*/  ISETP.GE.U32.AND P2, PT, R31, R26, PT ;  /* 0x0000001a1f00720c */ /* 0x000fe20003f46070 */
[----:B------:R-:W-:-:S05]  /*6220*/  IMAD.X R26, R29, 0x1, ~R27, P3 ;  /* 0x000000011d1a7824 */ /* 0x000fca00018e0e1b */
[----:B------:R-:W-:-:S04]  /*6230*/  SEL R26, R26, R29, P1 ;  /* 0x0000001d1a1a7207 */ /* 0x000fc80000800000 */
[----:B------:R-:W-:Y:S02]  /*6240*/  ISETP.GE.U32.AND.EX P2, PT, R26, R27, PT, P2 ;  /* 0x0000001b1a00720c */ /* 0x000fe40003f46120 */
[----:B------:R-:W-:-:S04]  /*6250*/  IADD3 R26, P3, PT, R44, 0x1, RZ ;  /* 0x000000012c1a7810 */ /* 0x000fc80007f7e0ff */
[----:B------:R-:W-:Y:S02]  /*6260*/  IADD3.X R27, PT, PT, RZ, R30, RZ, P3, !PT ;  /* 0x0000001eff1b7210 */ /* 0x000fe40001ffe4ff */
[----:B------:R-:W-:Y:S02]  /*6270*/  SEL R26, R26, R44, P1 ;  /* 0x0000002c1a1a7207 */ /* 0x000fe40000800000 */
[----:B------:R-:W-:Y:S02]  /*6280*/  SEL R27, R27, R30, P1 ;  /* 0x0000001e1b1b7207 */ /* 0x000fe40000800000 */
[----:B------:R-:W-:-:S04]  /*6290*/  IADD3 R28, P1, PT, R26, 0x1, RZ ;  /* 0x000000011a1c7810 */ /* 0x000fc80007f3e0ff */
[----:B------:R-:W-:Y:S01]  /*62a0*/  SEL R28, R28, R26, P2 ;  /* 0x0000001a1c1c7207 */ /* 0x000fe20001000000 */
[----:B------:R-:W-:Y:S01]  /*62b0*/  IMAD.X R26, RZ, RZ, R27, P1 ;  /* 0x000000ffff1a7224 */ /* 0x000fe200008e061b */
[----:B------:R-:W-:Y:S01]  /*62c0*/  ISETP.NE.U32.AND P1, PT, R3, RZ, PT ;  /* 0x000000ff0300720c */ /* 0x000fe20003f25070 */
[----:B------:R-:W-:-:S03]  /*62d0*/  HFMA2 R3, -RZ, RZ, 0, 0 ;  /* 0x00000000ff037431 */ /* 0x000fc600000001ff */
[----:B------:R-:W-:Y:S02]  /*62e0*/  SEL R26, R26, R27, P2 ;  /* 0x0000001b1a1a7207 */ /* 0x000fe40001000000 */
[----:B------:R-:W-:Y:S02]  /*62f0*/  IADD3 R27, P3, PT, RZ, -R28, RZ ;  /* 0x8000001cff1b7210 */ /* 0x000fe40007f7e0ff */
[----:B------:R-:W-:Y:S02]  /*6300*/  ISETP.GE.AND P2, PT, R0, RZ, PT ;  /* 0x000000ff0000720c */ /* 0x000fe40003f46270 */
[----:B------:R-:W-:Y:S02]  /*6310*/  IADD3.X R0, PT, PT, RZ, ~R26, RZ, P3, !PT ;  /* 0x8000001aff007210 */ /* 0x000fe40001ffe4ff */
[----:B------:R-:W-:Y:S01]  /*6320*/  ISETP.NE.AND.EX P1, PT, R2, RZ, PT, P1 ;  /* 0x000000ff0200720c */ /* 0x000fe20003f25310 */
[----:B------:R-:W-:Y:S01]  /*6330*/  IMAD.MOV.U32 R2, RZ, RZ, R4 ;  /* 0x000000ffff027224 */ /* 0x000fe200078e0004 */
[----:B------:R-:W-:-:S02]  /*6340*/  SEL R27, R27, R28, !P2 ;  /* 0x0000001c1b1b7207 */ /* 0x000fc40005000000 */
[----:B------:R-:W-:Y:S02]  /*6350*/  SEL R0, R0, R26, !P2 ;  /* 0x0000001a00007207 */ /* 0x000fe40005000000 */
[----:B------:R-:W-:Y:S02]  /*6360*/  SEL R26, R27, 0xffffffff, P1 ;  /* 0xffffffff1b1a7807 */ /* 0x000fe40000800000 */
[----:B------:R-:W-:Y:S01]  /*6370*/  SEL R0, R0, 0xffffffff, P1 ;  /* 0xffffffff00007807 */ /* 0x000fe20000800000 */
[----:B------:R-:W-:Y:S06]  /*6380*/  RET.REL.NODEC R2 `(_ZN2at6native13col2im_kernelIN3c108BFloat16EfEEvlPKT_llllllllllllPS4_) ;  /* 0xffffff9c021c7950 */ /* 0x000fec0003c3ffff */
        .weak           $__internal_5_$__cuda_sm20_rem_s64
        .type           $__internal_5_$__cuda_sm20_rem_s64,@function
        .size           $__internal_5_$__cuda_sm20_rem_s64,(.L_x_521 - $__internal_5_$__cuda_sm20_rem_s64)
$__internal_5_$__cuda_sm20_rem_s64:
[----:B------:R-:W-:Y:S02]  /*6390*/  IADD3 R2, P2, PT, RZ, -R4, RZ ;  /* 0x80000004ff027210 */ /* 0x000fe40007f5e0ff */
[----:B------:R-:W-:-:S03]  /*63a0*/  ISETP.GE.AND P1, PT, R0, RZ, PT ;  /* 0x000000ff0000720c */ /* 0x000fc60003f26270 */
        /* <DEDUP_REMOVED lines=33> */
[----:B------:R-:W-:Y:S01]  /*65c0*/  IMAD.X R29, R29, 0x1, R40, P2 ;  /* 0x000000011d1d7824 */ /* 0x000fe200010e0628 */
[----:B------:R-:W-:Y:S01]  /*65d0*/  ISETP.GE.AND P2, PT, R35, RZ, PT ;  /* 0x000000ff2300720c */ /* 0x000fe20003f46270 */
        /* <DEDUP_REMOVED lines=8> */
[----:B------:R-:W-:-:S05]  /*6660*/  SEL R31, R31, R35, !P2 ;  /* 0x000000231f1f7207 */ /* 0x000fca0005000000 */
        /* <DEDUP_REMOVED lines=10> */
[CC--:B------:R-:W-:Y:S01]  /*6710*/  ISETP.GE.U32.AND P1, PT, R26.reuse, R2.reuse, PT ;  /* 0x000000021a00720c */ /* 0x0c0fe20003f26070 */
[-C--:B------:R-:W-:Y:S01]  /*6720*/  IMAD R29, R29, R2.reuse, R40 ;  /* 0x000000021d1d7224 */ /* 0x080fe200078e0228 */
[----:B------:R-:W-:-:S04]  /*6730*/  IADD3 R27, P3, PT, R26, -R2, RZ ;  /* 0x800000021a1b7210 */ /* 0x000fc80007f7e0ff */
[----:B------:R-:W-:Y:S01]  /*6740*/  IADD3.X R29, PT, PT, ~R29, R31, RZ, P4, !PT ;  /* 0x0000001f1d1d7210 */ /* 0x000fe200027fe5ff */
[----:B------:R-:W-:-:S03]  /*6750*/  HFMA2 R31, -RZ, RZ, 0, 0 ;  /* 0x00000000ff1f7431 */ /* 0x000fc600000001ff */
[----:B------:R-:W-:-:S04]  /*6760*/  ISETP.GE.U32.AND.EX P1, PT, R29, R3, PT, P1 ;  /* 0x000000031d00720c */ /* 0x000fc80003f26110 */
[----:B------:R-:W-:Y:S01]  /*6770*/  SEL R27, R27, R26, P1 ;  /* 0x0000001a1b1b7207 */ /* 0x000fe20000800000 */
[----:B------:R-:W-:-:S05]  /*6780*/  IMAD.X R26, R29, 0x1, ~R3, P3 ;  /* 0x000000011d1a7824 */ /* 0x000fca00018e0e03 */
[----:B------:R-:W-:Y:S02]  /*6790*/  SEL R26, R26, R29, P1 ;  /* 0x0000001d1a1a7207 */ /* 0x000fe40000800000 */
[CC--:B------:R-:W-:Y:S02]  /*67a0*/  ISETP.GE.U32.AND P1, PT, R27.reuse, R2.reuse, PT ;  /* 0x000000021b00720c */ /* 0x0c0fe40003f26070 */
[----:B------:R-:W-:Y:S02]  /*67b0*/  IADD3 R2, P3, PT, R27, -R2, RZ ;  /* 0x800000021b027210 */ /* 0x000fe40007f7e0ff */
[CC--:B------:R-:W-:Y:S02]  /*67c0*/  ISETP.GE.U32.AND.EX P1, PT, R26.reuse, R3.reuse, PT, P1 ;  /* 0x000000031a00720c */ /* 0x0c0fe40003f26110 */
[----:B------:R-:W-:Y:S02]  /*67d0*/  IADD3.X R3, PT, PT, R26, ~R3, RZ, P3, !PT ;  /* 0x800000031a037210 */ /* 0x000fe40001ffe4ff */
[----:B------:R-:W-:-:S02]  /*67e0*/  SEL R2, R2, R27, P1 ;  /* 0x0000001b02027207 */ /* 0x000fc40000800000 */
[----:B------:R-:W-:Y:S02]  /*67f0*/  SEL R26, R3, R26, P1 ;  /* 0x0000001a031a7207 */ /* 0x000fe40000800000 */
[----:B------:R-:W-:Y:S02]  /*6800*/  IADD3 R3, P3, PT, RZ, -R2, RZ ;  /* 0x80000002ff037210 */ /* 0x000fe40007f7e0ff */
[----:B------:R-:W-:-:S03]  /*6810*/  ISETP.NE.U32.AND P1, PT, R4, RZ, PT ;  /* 0x000000ff0400720c */ /* 0x000fc60003f25070 */
[----:B------:R-:W-:Y:S01]  /*6820*/  IMAD.X R4, RZ, RZ, ~R26, P3 ;  /* 0x000000ffff047224 */ /* 0x000fe200018e0e1a */
[----:B------:R-:W-:Y:S02]  /*6830*/  ISETP.NE.AND.EX P1, PT, R0, RZ, PT, P1 ;  /* 0x000000ff0000720c */ /* 0x000fe40003f25310 */
[----:B------:R-:W-:Y:S02]  /*6840*/  SEL R0, R3, R2, !P2 ;  /* 0x0000000203007207 */ /* 0x000fe40005000000 */
[----:B------:R-:W-:Y:S02]  /*6850*/  SEL R4, R4, R26, !P2 ;  /* 0x0000001a04047207 */ /* 0x000fe40005000000 */
[----:B------:R-:W-:Y:S02]  /*6860*/  SEL R0, R0, 0xffffffff, P1 ;  /* 0xffffffff00007807 */ /* 0x000fe40000800000 */
[----:B------:R-:W-:Y:S01]  /*6870*/  SEL R4, R4, 0xffffffff, P1 ;  /* 0xffffffff04047807 */ /* 0x000fe20000800000 */
[----:B------:R-:W-:Y:S06]  /*6880*/  RET.REL.NODEC R30 `(_ZN2at6native13col2im_kernelIN3c108BFloat16EfEEvlPKT_llllllllllllPS4_) ;  /* 0xffffff941edc7950 */ /* 0x000fec0003c3ffff */
.L_x_176:
        /* <DEDUP_REMOVED lines=15> */
.L_x_521:


//--------------------- .text._ZN2at6native13col2im_kernelIN3c104HalfEfEEvlPKT_llllllllllllPS4_ --------------------------
	.section	.text._ZN2at6native13col2im_kernelIN3c104HalfEfEEvlPKT_llllllllllllPS4_,"ax",@progbits
	.align	128
        .global         _ZN2at6native13col2im_kernelIN3c104HalfEfEEvlPKT_llllllllllllPS4_
        .type           _ZN2at6native13col2im_kernelIN3c104HalfEfEEvlPKT_llllllllllllPS4_,@function
        .size           _ZN2at6native13col2im_kernelIN3c104HalfEfEEvlPKT_llllllllllllPS4_,(.L_x_523 - _ZN2at6native13col2im_kernelIN3c104HalfEfEEvlPKT_llllllllllllPS4_)
        .other          _ZN2at6native13col2im_kernelIN3c104HalfEfEEvlPKT_llllllllllllPS4_,@"STO_CUDA_ENTRY STV_DEFAULT"
_ZN2at6native13col2im_kernelIN3c104HalfEfEEvlPKT_llllllllllllPS4_:
.text._ZN2at6native13col2im_kernelIN3c104HalfEfEEvlPKT_llllllllllllPS4_:
        /* <DEDUP_REMOVED lines=19> */
.L_x_288:
        /* <DEDUP_REMOVED lines=31> */
.L_x_178:
[----:B------:R-:W0:Y:S01]  /*0320*/  LDCU.64 UR6, c[0x0][0x398] ;  /* 0x00007300ff0677ac */ /* 0x000e220008000a00 */
[----:B------:R-:W-:Y:S01]  /*0330*/  IMAD.MOV.U32 R40, RZ, RZ, R4 ;  /* 0x000000ffff287224 */ /* 0x000fe200078e0004 */
[----:B------:R-:W-:Y:S01]  /*0340*/  MOV R4, 0x390 ;  /* 0x0000039000047802 */ /* 0x000fe20000000f00 */
[----:B------:R-:W-:Y:S02]  /*0350*/  IMAD.MOV.U32 R0, RZ, RZ, R5 ;  /* 0x000000ffff007224 */ /* 0x000fe400078e0005 */
[----:B0-----:R-:W-:Y:S01]  /*0360*/  IMAD.U32 R3, RZ, RZ, UR6 ;  /* 0x00000006ff037e24 */ /* 0x001fe2000f8e00ff */
[----:B------:R-:W-:-:S07]  /*0370*/  MOV R2, UR7 ;  /* 0x0000000700027c02 */ /* 0x000fce0008000f00 */
[----:B------:R-:W-:Y:S05]  /*0380*/  CALL.REL.NOINC `($__internal_6_$__cuda_sm20_div_s64) ;  /* 0x0000005800a47944 */ /* 0x000fea0003c00000 */
        /* <DEDUP_REMOVED lines=10> */
.L_x_179:
[----:B------:R-:W-:Y:S05]  /*0430*/  BSYNC.RECONVERGENT B0 ;  /* 0x0000000000007941 */ /* 0x000fea0003800200 */
.L_x_177:
        /* <DEDUP_REMOVED lines=29> */
.L_x_181:
[----:B------:R-:W0:Y:S01]  /*0610*/  LDCU.64 UR6, c[0x0][0x390] ;  /* 0x00007200ff0677ac */ /* 0x000e220008000a00 */
[----:B------:R-:W-:Y:S01]  /*0620*/  IMAD.MOV.U32 R31, RZ, RZ, R26 ;  /* 0x000000ffff1f7224 */ /* 0x000fe200078e001a */
[----:B------:R-:W-:Y:S02]  /*0630*/  MOV R35, R27 ;  /* 0x0000001b00237202 */ /* 0x000fe40000000f00 */
[----:B------:R-:W-:Y:S01]  /*0640*/  MOV R30, 0x680 ;  /* 0x00000680001e7802 */ /* 0x000fe20000000f00 */
[----:B0-----:R-:W-:Y:S02]  /*0650*/  IMAD.U32 R4, RZ, RZ, UR6 ;  /* 0x00000006ff047e24 */ /* 0x001fe4000f8e00ff */
[----:B------:R-:W-:-:S07]  /*0660*/  IMAD.U32 R0, RZ, RZ, UR7 ;  /* 0x00000007ff007e24 */ /* 0x000fce000f8e00ff */
[----:B------:R-:W-:Y:S05]  /*0670*/  CALL.REL.NOINC `($__internal_7_$__cuda_sm20_rem_s64) ;  /* 0x0000005c00447944 */ /* 0x000fea0003c00000 */
[----:B------:R-:W-:Y:S01]  /*0680*/  MOV R2, R0 ;  /* 0x0000000000027202 */ /* 0x000fe20000000f00 */
[----:B------:R-:W-:-:S07]  /*0690*/  IMAD.MOV.U32 R3, RZ, RZ, R4 ;  /* 0x000000ffff037224 */ /* 0x000fce00078e0004 */
.L_x_182:
[----:B------:R-:W-:Y:S05]  /*06a0*/  BSYNC.RECONVERGENT B0 ;  /* 0x0000000000007941 */ /* 0x000fea0003800200 */
.L_x_180:
        /* <DEDUP_REMOVED lines=34> */
.L_x_184:
[----:B------:R-:W-:Y:S01]  /*08d0*/  IMAD.MOV.U32 R2, RZ, RZ, R4 ;  /* 0x000000ffff027224 */ /* 0x000fe200078e0004 */
[----:B------:R-:W-:Y:S01]  /*08e0*/  MOV R0, R5 ;  /* 0x0000000500007202 */ /* 0x000fe20000000f00 */
[----:B------:R-:W-:Y:S01]  /*08f0*/  IMAD.MOV.U32 R3, RZ, RZ, R6 ;  /* 0x000000ffff037224 */ /* 0x000fe200078e0006 */
[----:B------:R-:W-:Y:S01]  /*0900*/  MOV R4, 0x930 ;  /* 0x0000093000047802 */ /* 0x000fe20000000f00 */
[----:B-----5:R-:W-:-:S07]  /*0910*/  IMAD.MOV.U32 R40, RZ, RZ, R12 ;  /* 0x000000ffff287224 */ /* 0x020fce00078e000c */
[----:B------:R-:W-:Y:S05]  /*0920*/  CALL.REL.NOINC `($__internal_6_$__cuda_sm20_div_s64) ;  /* 0x00000054003c7944 */ /* 0x000fea0003c00000 */
[----:B------:R-:W-:Y:S01]  /*0930*/  MOV R18, R26 ;  /* 0x0000001a00127202 */ /* 0x000fe20000000f00 */
[----:B------:R-:W-:-:S07]  /*0940*/  IMAD.MOV.U32 R19, RZ, RZ, R0 ;  /* 0x000000ffff137224 */ /* 0x000fce00078e0000 */
.L_x_185:
[----:B------:R-:W-:Y:S05]  /*0950*/  BSYNC.RECONVERGENT B0 ;  /* 0x0000000000007941 */ /* 0x000fea0003800200 */
.L_x_183:
        /* <DEDUP_REMOVED lines=43> */
.L_x_189:
[----:B------:R-:W0:Y:S01]  /*0c10*/  LDCU.64 UR6, c[0x0][0x3c8] ;  /* 0x00007900ff0677ac */ /* 0x000e220008000a00 */
[----:B------:R-:W-:Y:S02]  /*0c20*/  MOV R4, 0xc60 ;  /* 0x00000c6000047802 */ /* 0x000fe40000000f00 */
[----:B0-----:R-:W-:Y:S01]  /*0c30*/  MOV R3, UR6 ;  /* 0x0000000600037c02 */ /* 0x001fe20008000f00 */
[----:B------:R-:W-:-:S07]  /*0c40*/  IMAD.U32 R2, RZ, RZ, UR7 ;  /* 0x00000007ff027e24 */ /* 0x000fce000f8e00ff */
[----:B------:R-:W-:Y:S05]  /*0c50*/  CALL.REL.NOINC `($__internal_6_$__cuda_sm20_div_s64) ;  /* 0x0000005000707944 */ /* 0x000fea0003c00000 */
[----:B------:R-:W-:-:S07]  /*0c60*/  IMAD.MOV.U32 R27, RZ, RZ, R0 ;  /* 0x000000ffff1b7224 */ /* 0x000fce00078e0000 */
.L_x_190:
[----:B------:R-:W-:Y:S05]  /*0c70*/  BSYNC.RECONVERGENT B1 ;  /* 0x0000000000017941 */ /* 0x000fea0003800200 */
.L_x_188:
[----:B------:R-:W-:-:S04]  /*0c80*/  IADD3 R48, P0, PT, R26, 0x1, RZ ;  /* 0x000000011a307810 */ /* 0x000fc80007f1e0ff */
[----:B------:R-:W-:-:S09]  /*0c90*/  IADD3.X R49, PT, PT, RZ, R27, RZ, P0, !PT ;  /* 0x0000001bff317210 */ /* 0x000fd200007fe4ff */
.L_x_187:
[----:B------:R-:W-:Y:S05]  /*0ca0*/  BSYNC.RECONVERGENT B0 ;  /* 0x0000000000007941 */ /* 0x000fea0003800200 */
.L_x_186:
        /* <DEDUP_REMOVED lines=26> */
.L_x_192:
[----:B------:R-:W0:Y:S01]  /*0e50*/  LDCU.64 UR6, c[0x0][0x3c8] ;  /* 0x00007900ff0677ac */ /* 0x000e220008000a00 */
[----:B------:R-:W-:Y:S02]  /*0e60*/  MOV R40, R54 ;  /* 0x0000003600287202 */ /* 0x000fe40000000f00 */
[----:B------:R-:W-:Y:S02]  /*0e70*/  MOV R0, R55 ;  /* 0x0000003700007202 */ /* 0x000fe40000000f00 */
[----:B------:R-:W-:Y:S01]  /*0e80*/  MOV R4, 0xec0 ;  /* 0x00000ec000047802 */ /* 0x000fe20000000f00 */
[----:B0-----:R-:W-:Y:S02]  /*0e90*/  IMAD.U32 R3, RZ, RZ, UR6 ;  /* 0x00000006ff037e24 */ /* 0x001fe4000f8e00ff */
[----:B------:R-:W-:-:S07]  /*0ea0*/  IMAD.U32 R2, RZ, RZ, UR7 ;  /* 0x00000007ff027e24 */ /* 0x000fce000f8e00ff */
[----:B------:R-:W-:Y:S05]  /*0eb0*/  CALL.REL.NOINC `($__internal_6_$__cuda_sm20_div_s64) ;  /* 0x0000004c00d87944 */ /* 0x000fea0003c00000 */
[----:B------:R-:W-:-:S07]  /*0ec0*/  IMAD.MOV.U32 R27, RZ, RZ, R0 ;  /* 0x000000ffff1b7224 */ /* 0x000fce00078e0000 */
.L_x_193:
[----:B------:R-:W-:Y:S05]  /*0ed0*/  BSYNC.RECONVERGENT B0 ;  /* 0x0000000000007941 */ /* 0x000fea0003800200 */
.L_x_191:
        /* <DEDUP_REMOVED lines=51> */
.L_x_197:
[----:B------:R-:W0:Y:S01]  /*1210*/  LDCU.64 UR6, c[0x0][0x3c0] ;  /* 0x00007800ff0677ac */ /* 0x000e220008000a00 */
[----:B------:R-:W-:Y:S02]  /*1220*/  MOV R4, 0x1260 ;  /* 0x0000126000047802 */ /* 0x000fe40000000f00 */
[----:B0-----:R-:W-:Y:S01]  /*1230*/  MOV R3, UR6 ;  /* 0x0000000600037c02 */ /* 0x001fe20008000f00 */
[----:B------:R-:W-:-:S07]  /*1240*/  IMAD.U32 R2, RZ, RZ, UR7 ;  /* 0x00000007ff027e24 */ /* 0x000fce000f8e00ff */
[----:B------:R-:W-:Y:S05]  /*1250*/  CALL.REL.NOINC `($__internal_6_$__cuda_sm20_div_s64) ;  /* 0x0000004800f07944 */ /* 0x000fea0003c00000 */
[----:B------:R-:W-:-:S07]  /*1260*/  IMAD.MOV.U32 R27, RZ, RZ, R0 ;  /* 0x000000ffff1b7224 */ /* 0x000fce00078e0000 */
.L_x_198:
[----:B------:R-:W-:Y:S05]  /*1270*/  BSYNC.RECONVERGENT B1 ;  /* 0x0000000000017941 */ /* 0x000fea0003800200 */
.L_x_196:
[----:B------:R-:W-:-:S04]  /*1280*/  IADD3 R5, P0, PT, R26, 0x1, RZ ;  /* 0x000000011a057810 */ /* 0x000fc80007f1e0ff */
[----:B------:R-:W-:-:S09]  /*1290*/  IADD3.X R6, PT, PT, RZ, R27, RZ, P0, !PT ;  /* 0x0000001bff067210 */ /* 0x000fd200007fe4ff */
.L_x_195:
[----:B------:R-:W-:Y:S05]  /*12a0*/  BSYNC.RECONVERGENT B0 ;  /* 0x0000000000007941 */ /* 0x000fea0003800200 */
.L_x_194:
        /* <DEDUP_REMOVED lines=26> */
.L_x_200:
        /* <DEDUP_REMOVED lines=8> */
.L_x_201:
[----:B------:R-:W-:Y:S05]  /*14d0*/  BSYNC.RECONVERGENT B0 ;  /* 0x0000000000007941 */ /* 0x000fea0003800200 */
.L_x_199:
        /* <DEDUP_REMOVED lines=30> */
.L_x_287:
        /* <DEDUP_REMOVED lines=36> */
.L_x_207:
[----:B------:R-:W0:Y:S01]  /*1900*/  LDCU.64 UR6, c[0x0][0x3d0] ;  /* 0x00007a00ff0677ac */ /* 0x000e220008000a00 */
[----:B------:R-:W-:Y:S02]  /*1910*/  MOV R31, R20 ;  /* 0x00000014001f7202 */ /* 0x000fe40000000f00 */
[----:B------:R-:W-:Y:S02]  /*1920*/  MOV R35, R8 ;  /* 0x0000000800237202 */ /* 0x000fe40000000f00 */
[----:B------:R-:W-:Y:S01]  /*1930*/  MOV R30, 0x1970 ;  /* 0x00001970001e7802 */ /* 0x000fe20000000f00 */
[----:B0-----:R-:W-:Y:S02]  /*1940*/  IMAD.U32 R4, RZ, RZ, UR6 ;  /* 0x00000006ff047e24 */ /* 0x001fe4000f8e00ff */
[----:B------:R-:W-:-:S07]  /*1950*/  IMAD.U32 R0, RZ, RZ, UR7 ;  /* 0x00000007ff007e24 */ /* 0x000fce000f8e00ff */
[----:B------:R-:W-:Y:S05]  /*1960*/  CALL.REL.NOINC `($__internal_7_$__cuda_sm20_rem_s64) ;  /* 0x0000004800887944 */ /* 0x000fea0003c00000 */
[----:B------:R-:W-:Y:S02]  /*1970*/  IMAD.MOV.U32 R22, RZ, RZ, R0 ;  /* 0x000000ffff167224 */ /* 0x000fe400078e0000 */
[----:B------:R-:W-:-:S07]  /*1980*/  IMAD.MOV.U32 R23, RZ, RZ, R4 ;  /* 0x000000ffff177224 */ /* 0x000fce00078e0004 */
.L_x_208:
[----:B------:R-:W-:Y:S05]  /*1990*/  BSYNC.RECONVERGENT B2 ;  /* 0x0000000000027941 */ /* 0x000fea0003800200 */
.L_x_206:
        /* <DEDUP_REMOVED lines=38> */
.L_x_214:
[----:B------:R-:W0:Y:S01]  /*1c00*/  LDCU.64 UR6, c[0x0][0x3d8] ;  /* 0x00007b00ff0677ac */ /* 0x000e220008000a00 */
[----:B------:R-:W-:Y:S02]  /*1c10*/  MOV R31, R50 ;  /* 0x00000032001f7202 */ /* 0x000fe40000000f00 */
[----:B------:R-:W-:Y:S02]  /*1c20*/  MOV R35, R58 ;  /* 0x0000003a00237202 */ /* 0x000fe40000000f00 */
[----:B------:R-:W-:Y:S01]  /*1c30*/  MOV R30, 0x1c70 ;  /* 0x00001c70001e7802 */ /* 0x000fe20000000f00 */
[----:B0-----:R-:W-:Y:S02]  /*1c40*/  IMAD.U32 R4, RZ, RZ, UR6 ;  /* 0x00000006ff047e24 */ /* 0x001fe4000f8e00ff */
[----:B------:R-:W-:-:S07]  /*1c50*/  IMAD.U32 R0, RZ, RZ, UR7 ;  /* 0x00000007ff007e24 */ /* 0x000fce000f8e00ff */
[----:B------:R-:W-:Y:S05]  /*1c60*/  CALL.REL.NOINC `($__internal_7_$__cuda_sm20_rem_s64) ;  /* 0x0000004400c87944 */ /* 0x000fea0003c00000 */
[----:B------:R-:W-:-:S04]  /*1c70*/  ISETP.NE.U32.AND P0, PT, R0, RZ, PT ;  /* 0x000000ff0000720c */ /* 0x000fc80003f05070 */
[----:B------:R-:W-:-:S13]  /*1c80*/  ISETP.NE.AND.EX P0, PT, R4, RZ, PT, P0 ;  /* 0x000000ff0400720c */ /* 0x000fda0003f05300 */
.L_x_215:
[----:B------:R-:W-:Y:S05]  /*1c90*/  BSYNC.RECONVERGENT B4 ;  /* 0x0000000000047941 */ /* 0x000fea0003800200 */
.L_x_213:
        /* <DEDUP_REMOVED lines=25> */
.L_x_217:
[----:B------:R-:W0:Y:S01]  /*1e30*/  LDCU.64 UR6, c[0x0][0x3d0] ;  /* 0x00007a00ff0677ac */ /* 0x000e220008000a00 */
[----:B------:R-:W-:Y:S02]  /*1e40*/  MOV R40, R20 ;  /* 0x0000001400287202 */ /* 0x000fe40000000f00 */
[----:B------:R-:W-:Y:S02]  /*1e50*/  MOV R0, R8 ;  /* 0x0000000800007202 */ /* 0x000fe40000000f00 */
[----:B------:R-:W-:Y:S01]  /*1e60*/  MOV R4, 0x1ea0 ;  /* 0x00001ea000047802 */ /* 0x000fe20000000f00 */
[----:B0-----:R-:W-:Y:S02]  /*1e70*/  IMAD.U32 R3, RZ, RZ, UR6 ;  /* 0x00000006ff037e24 */ /* 0x001fe4000f8e00ff */
[----:B------:R-:W-:-:S07]  /*1e80*/  IMAD.U32 R2, RZ, RZ, UR7 ;  /* 0x00000007ff027e24 */ /* 0x000fce000f8e00ff */
[----:B------:R-:W-:Y:S05]  /*1e90*/  CALL.REL.NOINC `($__internal_6_$__cuda_sm20_div_s64) ;  /* 0x0000003c00e07944 */ /* 0x000fea0003c00000 */
[----:B------:R-:W-:Y:S02]  /*1ea0*/  IMAD.MOV.U32 R12, RZ, RZ, R26 ;  /* 0x000000ffff0c7224 */ /* 0x000fe400078e001a */
[----:B------:R-:W-:-:S07]  /*1eb0*/  IMAD.MOV.U32 R13, RZ, RZ, R0 ;  /* 0x000000ffff0d7224 */ /* 0x000fce00078e0000 */
.L_x_218:
[----:B------:R-:W-:Y:S05]  /*1ec0*/  BSYNC.RECONVERGENT B4 ;  /* 0x0000000000047941 */ /* 0x000fea0003800200 */
.L_x_216:
        /* <DEDUP_REMOVED lines=24> */
.L_x_220:
[----:B------:R-:W0:Y:S01]  /*2050*/  LDCU.64 UR6, c[0x0][0x3d8] ;  /* 0x00007b00ff0677ac */ /* 0x000e220008000a00 */
[----:B------:R-:W-:Y:S01]  /*2060*/  IMAD.MOV.U32 R40, RZ, RZ, R50 ;  /* 0x000000ffff287224 */ /* 0x000fe200078e0032 */
[----:B------:R-:W-:Y:S01]  /*2070*/  MOV R4, 0x20c0 ;  /* 0x000020c000047802 */ /* 0x000fe20000000f00 */
[----:B------:R-:W-:Y:S01]  /*2080*/  IMAD.MOV.U32 R0, RZ, RZ, R58 ;  /* 0x000000ffff007224 */ /* 0x000fe200078e003a */
[----:B0-----:R-:W-:Y:S01]  /*2090*/  MOV R3, UR6 ;  /* 0x0000000600037c02 */ /* 0x001fe20008000f00 */
[----:B------:R-:W-:-:S07]  /*20a0*/  IMAD.U32 R2, RZ, RZ, UR7 ;  /* 0x00000007ff027e24 */ /* 0x000fce000f8e00ff */
[----:B------:R-:W-:Y:S05]  /*20b0*/  CALL.REL.NOINC `($__internal_6_$__cuda_sm20_div_s64) ;  /* 0x0000003c00587944 */ /* 0x000fea0003c00000 */
[----:B------:R-:W-:-:S07]  /*20c0*/  MOV R27, R0 ;  /* 0x00000000001b7202 */ /* 0x000fce0000000f00 */
.L_x_221:
[----:B------:R-:W-:Y:S05]  /*20d0*/  BSYNC.RECONVERGENT B4 ;  /* 0x0000000000047941 */ /* 0x000fea0003800200 */
.L_x_219:
        /* <DEDUP_REMOVED lines=28> */
[----:B--2---:R-:W-:-:S05]  /*22a0*/  HADD2.F32 R0, -RZ, R2.H0_H0 ;  /* 0x20000002ff007230 */ /* 0x004fca0000004100 */
[----:B------:R-:W-:-:S07]  /*22b0*/  FADD.FTZ R7, R7, R0 ;  /* 0x0000000007077221 */ /* 0x000fce0000010000 */
.L_x_212:
[----:B------:R-:W-:Y:S05]  /*22c0*/  BSYNC.RECONVERGENT B3 ;  /* 0x0000000000037941 */ /* 0x000fea0003800200 */
.L_x_211:
[----:B------:R-:W-:Y:S02]  /*22d0*/  ISETP.NE.U32.AND P0, PT, R14, 0x1, PT ;  /* 0x000000010e00780c */ /* 0x000fe40003f05070 */
[----:B------:R-:W-:Y:S02]  /*22e0*/  IADD3 R9, P1, PT, R48, 0x1, RZ ;  /* 0x0000000130097810 */ /* 0x000fe40007f3e0ff */
[----:B------:R-:W-:-:S03]  /*22f0*/  ISETP.NE.AND.EX P0, PT, RZ, RZ, PT, P0 ;  /* 0x000000ffff00720c */ /* 0x000fc60003f05300 */
[----:B------:R-:W-:-:S10]  /*2300*/  IMAD.X R10, RZ, RZ, R49, P1 ;  /* 0x000000ffff0a7224 */ /* 0x000fd400008e0631 */
        /* <DEDUP_REMOVED lines=31> */
.L_x_225:
        /* <DEDUP_REMOVED lines=9> */
.L_x_226:
[----:B------:R-:W-:Y:S05]  /*2590*/  BSYNC.RECONVERGENT B4 ;  /* 0x0000000000047941 */ /* 0x000fea0003800200 */
.L_x_224:
        /* <DEDUP_REMOVED lines=25> */
.L_x_228:
        /* <DEDUP_REMOVED lines=9> */
.L_x_229:
[----:B------:R-:W-:Y:S05]  /*27c0*/  BSYNC.RECONVERGENT B4 ;  /* 0x0000000000047941 */ /* 0x000fea0003800200 */
.L_x_227:
        /* <DEDUP_REMOVED lines=24> */
.L_x_231:
        /* <DEDUP_REMOVED lines=8> */
.L_x_232:
[----:B------:R-:W-:Y:S05]  /*29d0*/  BSYNC.RECONVERGENT B4 ;  /* 0x0000000000047941 */ /* 0x000fea0003800200 */
.L_x_230:
        /* <DEDUP_REMOVED lines=30> */
.L_x_223:
[----:B------:R-:W-:Y:S05]  /*2bc0*/  BSYNC.RECONVERGENT B3 ;  /* 0x0000000000037941 */ /* 0x000fea0003800200 */
.L_x_222:
[----:B------:R-:W-:Y:S02]  /*2bd0*/  ISETP.NE.U32.AND P1, PT, R14, 0x2, PT ;  /* 0x000000020e00780c */ /* 0x000fe40003f25070 */
[----:B------:R-:W-:Y:S02]  /*2be0*/  ISETP.NE.U32.AND P0, PT, R22, RZ, PT ;  /* 0x000000ff1600720c */ /* 0x000fe40003f05070 */
[----:B------:R-:W-:Y:S02]  /*2bf0*/  ISETP.NE.AND.EX P1, PT, RZ, RZ, PT, P1 ;  /* 0x000000ffff00720c */ /* 0x000fe40003f25310 */
[C---:B------:R-:W-:Y:S02]  /*2c00*/  IADD3 R0, P2, PT, R48.reuse, 0x2, RZ ;  /* 0x0000000230007810 */ /* 0x040fe40007f5e0ff */
[----:B------:R-:W-:Y:S02]  /*2c10*/  ISETP.NE.OR.EX P0, PT, R23, RZ, !P1, P0 ;  /* 0x000000ff1700720c */ /* 0x000fe40004f05700 */
[----:B------:R-:W-:Y:S01]  /*2c20*/  IADD3 R13, P3, PT, R48, 0x3, RZ ;  /* 0x00000003300d7810 */ /* 0x000fe20007f7e0ff */
[----:B------:R-:W-:-:S03]  /*2c30*/  IMAD.X R3, RZ, RZ, R49, P2 ;  /* 0x000000ffff037224 */ /* 0x000fc600010e0631 */
[----:B------:R-:W-:Y:S02]  /*2c40*/  IADD3.X R12, PT, PT, RZ, R49, RZ, P3, !PT ;  /* 0x00000031ff0c7210 */ /* 0x000fe40001ffe4ff */
[----:B------:R-:W-:Y:S02]  /*2c50*/  SEL R9, R0, R13, !P1 ;  /* 0x0000000d00097207 */ /* 0x000fe40004800000 */
[----:B------:R-:W-:-:S03]  /*2c60*/  SEL R10, R3, R12, !P1 ;  /* 0x0000000c030a7207 */ /* 0x000fc60004800000 */
        /* <DEDUP_REMOVED lines=27> */
.L_x_234:
[----:B------:R-:W0:Y:S01]  /*2e20*/  LDCU.64 UR6, c[0x0][0x3d8] ;  /* 0x00007b00ff0677ac */ /* 0x000e220008000a00 */
[----:B------:R-:W-:Y:S01]  /*2e30*/  IMAD.MOV.U32 R31, RZ, RZ, R52 ;  /* 0x000000ffff1f7224 */ /* 0x000fe200078e0034 */
[----:B------:R-:W-:Y:S01]  /*2e40*/  MOV R30, 0x2e90 ;  /* 0x00002e90001e7802 */ /* 0x000fe20000000f00 */
[----:B------:R-:W-:Y:S02]  /*2e50*/  IMAD.MOV.U32 R35, RZ, RZ, R56 ;  /* 0x000000ffff237224 */ /* 0x000fe400078e0038 */
[----:B0-----:R-:W-:Y:S01]  /*2e60*/  IMAD.U32 R4, RZ, RZ, UR6 ;  /* 0x00000006ff047e24 */ /* 0x001fe2000f8e00ff */
[----:B------:R-:W-:-:S07]  /*2e70*/  MOV R0, UR7 ;  /* 0x0000000700007c02 */ /* 0x000fce0008000f00 */
[----:B------:R-:W-:Y:S05]  /*2e80*/  CALL.REL.NOINC `($__internal_7_$__cuda_sm20_rem_s64) ;  /* 0x0000003400407944 */ /* 0x000fea0003c00000 */
[----:B------:R-:W-:-:S04]  /*2e90*/  ISETP.NE.U32.AND P0, PT, R0, RZ, PT ;  /* 0x000000ff0000720c */ /* 0x000fc80003f05070 */
[----:B------:R-:W-:-:S13]  /*2ea0*/  ISETP.NE.AND.EX P0, PT, R4, RZ, PT, P0 ;  /* 0x000000ff0400720c */ /* 0x000fda0003f05300 */
.L_x_235:
[----:B------:R-:W-:Y:S05]  /*2eb0*/  BSYNC.RECONVERGENT B3 ;  /* 0x0000000000037941 */ /* 0x000fea0003800200 */
.L_x_233:
[----:B------:R-:W-:Y:S01]  /*2ec0*/  IMAD.MOV.U32 R9, RZ, RZ, R13 ;  /* 0x000000ffff097224 */ /* 0x000fe200078e000d */
[----:B------:R-:W-:Y:S01]  /*2ed0*/  MOV R10, R12 ;  /* 0x0000000c000a7202 */ /* 0x000fe20000000f00 */
        /* <DEDUP_REMOVED lines=25> */
.L_x_237:
        /* <DEDUP_REMOVED lines=9> */
.L_x_238:
[----:B------:R-:W-:Y:S05]  /*3100*/  BSYNC.RECONVERGENT B3 ;  /* 0x0000000000037941 */ /* 0x000fea0003800200 */
.L_x_236:
        /* <DEDUP_REMOVED lines=24> */
.L_x_240:
        /* <DEDUP_REMOVED lines=8> */
.L_x_241:
[----:B------:R-:W-:Y:S05]  /*3310*/  BSYNC.RECONVERGENT B3 ;  /* 0x0000000000037941 */ /* 0x000fea0003800200 */
.L_x_239:
        /* <DEDUP_REMOVED lines=27> */
[----:B------:R-:W2:Y:S01]  /*34d0*/  LDG.E.U16 R2, desc[UR8][R2.64+0x4] ;  /* 0x0000040802027981 */ /* 0x000ea2000c1e1500 */
[----:B------:R-:W-:Y:S01]  /*34e0*/  MOV R9, R13 ;  /* 0x0000000d00097202 */ /* 0x000fe20000000f00 */
[----:B------:R-:W-:Y:S02]  /*34f0*/  IMAD.MOV.U32 R10, RZ, RZ, R12 ;  /* 0x000000ffff0a7224 */ /* 0x000fe400078e000c */
[----:B--2---:R-:W-:-:S05]  /*3500*/  HADD2.F32 R0, -RZ, R2.H0_H0 ;  /* 0x20000002ff007230 */ /* 0x004fca0000004100 */
[----:B------:R-:W-:-:S07]  /*3510*/  FADD.FTZ R7, R7, R0 ;  /* 0x0000000007077221 */ /* 0x000fce0000010000 */
.L_x_210:
[----:B------:R-:W-:Y:S05]  /*3520*/  BSYNC.RECONVERGENT B2 ;  /* 0x0000000000027941 */ /* 0x000fea0003800200 */
.L_x_209:
[----:B------:R-:W-:-:S04]  /*3530*/  IADD3 R0, P1, PT, R48, -R36, RZ ;  /* 0x8000002430007210 */ /* 0x000fc80007f3e0ff */
[----:B------:R-:W-:Y:S02]  /*3540*/  ISETP.GT.U32.AND P0, PT, R0, -0x4, PT ;  /* 0xfffffffc0000780c */ /* 0x000fe40003f04070 */
[----:B------:R-:W-:-:S04]  /*3550*/  IADD3.X R0, PT, PT, R49, ~R39, RZ, P1, !PT ;  /* 0x8000002731007210 */ /* 0x000fc80000ffe4ff */
[----:B------:R-:W-:-:S13]  /*3560*/  ISETP.GT.U32.AND.EX P0, PT, R0, -0x1, PT, P0 ;  /* 0xffffffff0000780c */ /* 0x000fda0003f04100 */
[----:B------:R-:W-:Y:S05]  /*3570*/  @P0 BRA `(.L_x_205) ;  /* 0x0000002400b80947 */ /* 0x000fea0003800000 */
[----:B------:R-:W0:Y:S01]  /*3580*/  LDCU.64 UR6, c[0x0][0x3c8] ;  /* 0x00007900ff0677ac */ /* 0x000e220008000a00 */
[C---:B------:R-:W-:Y:S01]  /*3590*/  IADD3 R15, P1, PT, R9.reuse, 0x3, RZ ;  /* 0x00000003090f7810 */ /* 0x040fe20007f3e0ff */
[C---:B------:R-:W-:Y:S01]  /*35a0*/  IMAD.SHL.U32 R12, R9.reuse, 0x2, RZ ;  /* 0x00000002090c7824 */ /* 0x040fe200078e00ff */
[C---:B------:R-:W-:Y:S01]  /*35b0*/  IADD3 R14, P0, PT, R9.reuse, 0x2, RZ ;  /* 0x00000002090e7810 */ /* 0x040fe20007f1e0ff */
[--C-:B------:R-:W-:Y:S01]  /*35c0*/  IMAD.MOV.U32 R46, RZ, RZ, R10.reuse ;  /* 0x000000ffff2e7224 */ /* 0x100fe200078e000a */
[--C-:B------:R-:W-:Y:S01]  /*35d0*/  SHF.L.U64.HI R11, R9, 0x1, R10.reuse ;  /* 0x00000001090b7819 */ /* 0x100fe2000001020a */
[----:B------:R-:W-:Y:S01]  /*35e0*/  IMAD.MOV.U32 R17, RZ, RZ, R55 ;  /* 0x000000ffff117224 */ /* 0x000fe200078e0037 */
[----:B------:R-:W-:Y:S01]  /*35f0*/  MOV R13, R9 ;  /* 0x00000009000d7202 */ /* 0x000fe20000000f00 */
[----:B------:R-:W-:Y:S01]  /*3600*/  IMAD.X R41, RZ, RZ, R10, P1 ;  /* 0x000000ffff297224 */ /* 0x000fe200008e060a */
[----:B------:R-:W-:Y:S02]  /*3610*/  MOV R16, R54 ;  /* 0x0000003600107202 */ /* 0x000fe40000000f00 */
[----:B------:R-:W-:Y:S01]  /*3620*/  IADD3.X R42, PT, PT, RZ, R10, RZ, P0, !PT ;  /* 0x0000000aff2a7210 */ /* 0x000fe200007fe4ff */
[----:B0-----:R-:W-:-:S04]  /*3630*/  UIADD3 UR6, UP0, UPT, URZ, -UR6, URZ ;  /* 0x80000006ff067290 */ /* 0x001fc8000ff1e0ff */
[----:B------:R-:W-:Y:S02]  /*3640*/  UIADD3.X UR7, UPT, UPT, URZ, ~UR7, URZ, UP0, !UPT ;  /* 0x80000007ff077290 */ /* 0x000fe400087fe4ff */
[----:B------:R-:W-:Y:S02]  /*3650*/  IMAD.U32 R24, RZ, RZ, UR6 ;  /* 0x00000006ff187e24 */ /* 0x000fe4000f8e00ff */
[----:B------:R-:W-:Y:S02]  /*3660*/  IMAD R0, R10, UR6, RZ ;  /* 0x000000060a007c24 */ /* 0x000fe4000f8e02ff */
[----:B------:R-:W-:Y:S02]  /*3670*/  MOV R25, UR7 ;  /* 0x0000000700197c02 */ /* 0x000fe40008000f00 */
[C---:B------:R-:W-:Y:S02]  /*3680*/  IMAD R43, R9.reuse, UR7, R0 ;  /* 0x00000007092b7c24 */ /* 0x040fe4000f8e0200 */
[----:B------:R-:W-:-:S05]  /*3690*/  IMAD.WIDE.U32 R24, R9, UR6, R24 ;  /* 0x0000000609187c25 */ /* 0x000fca000f8e0018 */
[----:B------:R-:W-:-:S07]  /*36a0*/  IADD3 R43, PT, PT, R25, R43, RZ ;  /* 0x0000002b192b7210 */ /* 0x000fce0007ffe0ff */
.L_x_286:
        /* <DEDUP_REMOVED lines=39> */
.L_x_245:
[----:B------:R-:W0:Y:S01]  /*3920*/  LDCU.64 UR6, c[0x0][0x3d8] ;  /* 0x00007b00ff0677ac */ /* 0x000e220008000a00 */
[----:B------:R-:W-:Y:S01]  /*3930*/  MOV R31, R32 ;  /* 0x00000020001f7202 */ /* 0x000fe20000000f00 */
[----:B------:R-:W-:Y:S01]  /*3940*/  IMAD.MOV.U32 R35, RZ, RZ, R37 ;  /* 0x000000ffff237224 */ /* 0x000fe200078e0025 */
[----:B------:R-:W-:Y:S01]  /*3950*/  MOV R30, 0x3990 ;  /* 0x00003990001e7802 */ /* 0x000fe20000000f00 */
[----:B0-----:R-:W-:Y:S01]  /*3960*/  IMAD.U32 R4, RZ, RZ, UR6 ;  /* 0x00000006ff047e24 */ /* 0x001fe2000f8e00ff */
[----:B------:R-:W-:-:S07]  /*3970*/  MOV R0, UR7 ;  /* 0x0000000700007c02 */ /* 0x000fce0008000f00 */
[----:B------:R-:W-:Y:S05]  /*3980*/  CALL.REL.NOINC `($__internal_7_$__cuda_sm20_rem_s64) ;  /* 0x0000002800807944 */ /* 0x000fea0003c00000 */
[----:B------:R-:W-:-:S04]  /*3990*/  ISETP.NE.U32.AND P1, PT, R0, RZ, PT ;  /* 0x000000ff0000720c */ /* 0x000fc80003f25070 */
[----:B------:R-:W-:-:S13]  /*39a0*/  ISETP.NE.AND.EX P1, PT, R4, RZ, PT, P1 ;  /* 0x000000ff0400720c */ /* 0x000fda0003f25310 */
.L_x_246:
[----:B------:R-:W-:Y:S05]  /*39b0*/  BSYNC.RECONVERGENT B3 ;  /* 0x0000000000037941 */ /* 0x000fea0003800200 */
.L_x_244:
        /* <DEDUP_REMOVED lines=27> */
.L_x_248:
[----:B------:R-:W0:Y:S01]  /*3b70*/  LDCU.64 UR6, c[0x0][0x3d0] ;  /* 0x00007a00ff0677ac */ /* 0x000e220008000a00 */
[----:B------:R-:W-:Y:S01]  /*3b80*/  MOV R40, R20 ;  /* 0x0000001400287202 */ /* 0x000fe20000000f00 */
[----:B------:R-:W-:Y:S01]  /*3b90*/  IMAD.MOV.U32 R0, RZ, RZ, R8 ;  /* 0x000000ffff007224 */ /* 0x000fe200078e0008 */
[----:B------:R-:W-:Y:S01]  /*3ba0*/  MOV R4, 0x3be0 ;  /* 0x00003be000047802 */ /* 0x000fe20000000f00 */
[----:B0-----:R-:W-:Y:S01]  /*3bb0*/  IMAD.U32 R3, RZ, RZ, UR6 ;  /* 0x00000006ff037e24 */ /* 0x001fe2000f8e00ff */
[----:B------:R-:W-:-:S07]  /*3bc0*/  MOV R2, UR7 ;  /* 0x0000000700027c02 */ /* 0x000fce0008000f00 */
[----:B------:R-:W-:Y:S05]  /*3bd0*/  CALL.REL.NOINC `($__internal_6_$__cuda_sm20_div_s64) ;  /* 0x0000002000907944 */ /* 0x000fea0003c00000 */
[----:B------:R-:W-:Y:S01]  /*3be0*/  MOV R34, R26 ;  /* 0x0000001a00227202 */ /* 0x000fe20000000f00 */
[----:B------:R-:W-:-:S07]  /*3bf0*/  IMAD.MOV.U32 R35, RZ, RZ, R0 ;  /* 0x000000ffff237224 */ /* 0x000fce00078e0000 */
.L_x_249:
[----:B------:R-:W-:Y:S05]  /*3c00*/  BSYNC.RECONVERGENT B3 ;  /* 0x0000000000037941 */ /* 0x000fea0003800200 */
.L_x_247:
        /* <DEDUP_REMOVED lines=26> */
.L_x_251:
        /* <DEDUP_REMOVED lines=9> */
.L_x_252:
[----:B------:R-:W-:Y:S05]  /*3e40*/  BSYNC.RECONVERGENT B3 ;  /* 0x0000000000037941 */ /* 0x000fea0003800200 */
.L_x_250:
        /* <DEDUP_REMOVED lines=27> */
[----:B--2---:R-:W-:-:S05]  /*4000*/  HADD2.F32 R0, -RZ, R2.H0_H0 ;  /* 0x20000002ff007230 */ /* 0x004fca0000004100 */
[----:B------:R-:W-:-:S07]  /*4010*/  FADD.FTZ R7, R7, R0 ;  /* 0x0000000007077221 */ /* 0x000fce0000010000 */
.L_x_243:
[----:B------:R-:W-:Y:S05]  /*4020*/  BSYNC.RECONVERGENT B2 ;  /* 0x0000000000027941 */ /* 0x000fea0003800200 */
.L_x_242:
[----:B------:R-:W-:Y:S04]  /*4030*/  BSSY.RECONVERGENT B2, `(.L_x_253) ;  /* 0x000008d000027945 */ /* 0x000fe80003800200 */
[----:B------:R-:W-:Y:S05]  /*4040*/  @P0 BRA `(.L_x_254) ;  /* 0x00000008002c0947 */ /* 0x000fea0003800000 */
[----:B------:R-:W0:Y:S01]  /*4050*/  LDCU UR6, c[0x0][0x3dc] ;  /* 0x00007b80ff0677ac */ /* 0x000e220008000800 */
[----:B------:R-:W-:Y:S01]  /*4060*/  IADD3 R34, P1, PT, R16, R24, RZ ;  /* 0x0000001810227210 */ /* 0x000fe20007f3e0ff */
[----:B------:R-:W-:Y:S04]  /*4070*/  BSSY.RECONVERGENT B3, `(.L_x_255) ;  /* 0x0000022000037945 */ /* 0x000fe80003800200 */
[----:B------:R-:W-:-:S05]  /*4080*/  IMAD.X R35, R17, 0x1, R43, P1 ;  /* 0x0000000111237824 */ /* 0x000fca00008e062b */
        /* <DEDUP_REMOVED lines=24> */
.L_x_256:
[----:B------:R-:W0:Y:S01]  /*4210*/  LDCU.64 UR6, c[0x0][0x3d8] ;  /* 0x00007b00ff0677ac */ /* 0x000e220008000a00 */
[----:B------:R-:W-:Y:S02]  /*4220*/  MOV R31, R34 ;  /* 0x00000022001f7202 */ /* 0x000fe40000000f00 */
[----:B------:R-:W-:Y:S01]  /*4230*/  MOV R30, 0x4270 ;  /* 0x00004270001e7802 */ /* 0x000fe20000000f00 */
[----:B0-----:R-:W-:Y:S01]  /*4240*/  IMAD.U32 R4, RZ, RZ, UR6 ;  /* 0x00000006ff047e24 */ /* 0x001fe2000f8e00ff */
[----:B------:R-:W-:-:S07]  /*4250*/  MOV R0, UR7 ;  /* 0x0000000700007c02 */ /* 0x000fce0008000f00 */
[----:B------:R-:W-:Y:S05]  /*4260*/  CALL.REL.NOINC `($__internal_7_$__cuda_sm20_rem_s64) ;  /* 0x0000002000487944 */ /* 0x000fea0003c00000 */
[----:B------:R-:W-:-:S04]  /*4270*/  ISETP.NE.U32.AND P1, PT, R0, RZ, PT ;  /* 0x000000ff0000720c */ /* 0x000fc80003f25070 */
[----:B------:R-:W-:-:S13]  /*4280*/  ISETP.NE.AND.EX P1, PT, R4, RZ, PT, P1 ;  /* 0x000000ff0400720c */ /* 0x000fda0003f25310 */
.L_x_257:
[----:B------:R-:W-:Y:S05]  /*4290*/  BSYNC.RECONVERGENT B3 ;  /* 0x0000000000037941 */ /* 0x000fea0003800200 */
.L_x_255:
        /* <DEDUP_REMOVED lines=27> */
.L_x_259:
[----:B------:R-:W0:Y:S01]  /*4450*/  LDCU.64 UR6, c[0x0][0x3d0] ;  /* 0x00007a00ff0677ac */ /* 0x000e220008000a00 */
[----:B------:R-:W-:Y:S01]  /*4460*/  IMAD.MOV.U32 R40, RZ, RZ, R20 ;  /* 0x000000ffff287224 */ /* 0x000fe200078e0014 */
[----:B------:R-:W-:Y:S02]  /*4470*/  MOV R0, R8 ;  /* 0x0000000800007202 */ /* 0x000fe40000000f00 */
[----:B------:R-:W-:Y:S02]  /*4480*/  MOV R4, 0x44c0 ;  /* 0x000044c000047802 */ /* 0x000fe40000000f00 */
[----:B0-----:R-:W-:Y:S01]  /*4490*/  MOV R3, UR6 ;  /* 0x0000000600037c02 */ /* 0x001fe20008000f00 */
[----:B------:R-:W-:-:S07]  /*44a0*/  IMAD.U32 R2, RZ, RZ, UR7 ;  /* 0x00000007ff027e24 */ /* 0x000fce000f8e00ff */
[----:B------:R-:W-:Y:S05]  /*44b0*/  CALL.REL.NOINC `($__internal_6_$__cuda_sm20_div_s64) ;  /* 0x0000001800587944 */ /* 0x000fea0003c00000 */
[----:B------:R-:W-:Y:S01]  /*44c0*/  IMAD.MOV.U32 R32, RZ, RZ, R26 ;  /* 0x000000ffff207224 */ /* 0x000fe200078e001a */
[----:B------:R-:W-:-:S07]  /*44d0*/  MOV R33, R0 ;  /* 0x0000000000217202 */ /* 0x000fce0000000f00 */
.L_x_260:
[----:B------:R-:W-:Y:S05]  /*44e0*/  BSYNC.RECONVERGENT B3 ;  /* 0x0000000000037941 */ /* 0x000fea0003800200 */
.L_x_258:
        /* <DEDUP_REMOVED lines=26> */
.L_x_262:
        /* <DEDUP_REMOVED lines=9> */
.L_x_263:
[----:B------:R-:W-:Y:S05]  /*4720*/  BSYNC.RECONVERGENT B3 ;  /* 0x0000000000037941 */ /* 0x000fea0003800200 */
.L_x_261:
        /* <DEDUP_REMOVED lines=29> */
.L_x_254:
[----:B------:R-:W-:Y:S05]  /*4900*/  BSYNC.RECONVERGENT B2 ;  /* 0x0000000000027941 */ /* 0x000fea0003800200 */
.L_x_253:
        /* <DEDUP_REMOVED lines=37> */
.L_x_267:
[----:B------:R-:W0:Y:S01]  /*4b60*/  LDCU.64 UR6, c[0x0][0x3d8] ;  /* 0x00007b00ff0677ac */ /* 0x000e220008000a00 */
[----:B------:R-:W-:Y:S01]  /*4b70*/  IMAD.MOV.U32 R31, RZ, RZ, R32 ;  /* 0x000000ffff1f7224 */ /* 0x000fe200078e0020 */
[----:B------:R-:W-:Y:S02]  /*4b80*/  MOV R35, R37 ;  /* 0x0000002500237202 */ /* 0x000fe40000000f00 */
[----:B------:R-:W-:Y:S02]  /*4b90*/  MOV R30, 0x4bd0 ;  /* 0x00004bd0001e7802 */ /* 0x000fe40000000f00 */
[----:B0-----:R-:W-:Y:S01]  /*4ba0*/  MOV R4, UR6 ;  /* 0x0000000600047c02 */ /* 0x001fe20008000f00 */
[----:B------:R-:W-:-:S07]  /*4bb0*/  IMAD.U32 R0, RZ, RZ, UR7 ;  /* 0x00000007ff007e24 */ /* 0x000fce000f8e00ff */
[----:B------:R-:W-:Y:S05]  /*4bc0*/  CALL.REL.NOINC `($__internal_7_$__cuda_sm20_rem_s64) ;  /* 0x0000001400f07944 */ /* 0x000fea0003c00000 */
[----:B------:R-:W-:-:S04]  /*4bd0*/  ISETP.NE.U32.AND P1, PT, R0, RZ, PT ;  /* 0x000000ff0000720c */ /* 0x000fc80003f25070 */
[----:B------:R-:W-:-:S13]  /*4be0*/  ISETP.NE.AND.EX P1, PT, R4, RZ, PT, P1 ;  /* 0x000000ff0400720c */ /* 0x000fda0003f25310 */
.L_x_268:
[----:B------:R-:W-:Y:S05]  /*4bf0*/  BSYNC.RECONVERGENT B3 ;  /* 0x0000000000037941 */ /* 0x000fea0003800200 */
.L_x_266:
        /* <DEDUP_REMOVED lines=27> */
.L_x_270:
        /* <DEDUP_REMOVED lines=9> */
.L_x_271:
[----:B------:R-:W-:Y:S05]  /*4e40*/  BSYNC.RECONVERGENT B3 ;  /* 0x0000000000037941 */ /* 0x000fea0003800200 */
.L_x_269:
        /* <DEDUP_REMOVED lines=26> */
.L_x_273:
        /* <DEDUP_REMOVED lines=9> */
.L_x_274:
[----:B------:R-:W-:Y:S05]  /*5080*/  BSYNC.RECONVERGENT B3 ;  /* 0x0000000000037941 */ /* 0x000fea0003800200 */
.L_x_272:
        /* <DEDUP_REMOVED lines=29> */
.L_x_265:
[----:B------:R-:W-:Y:S05]  /*5260*/  BSYNC.RECONVERGENT B2 ;  /* 0x0000000000027941 */ /* 0x000fea0003800200 */
.L_x_264:
        /* <DEDUP_REMOVED lines=37> */
.L_x_278:
        /* <DEDUP_REMOVED lines=9> */
.L_x_279:
[----:B------:R-:W-:Y:S05]  /*5550*/  BSYNC.RECONVERGENT B3 ;  /* 0x0000000000037941 */ /* 0x000fea0003800200 */
.L_x_277:
        /* <DEDUP_REMOVED lines=27> */
.L_x_281:
        /* <DEDUP_REMOVED lines=9> */
.L_x_282:
[----:B------:R-:W-:Y:S05]  /*57a0*/  BSYNC.RECONVERGENT B3 ;  /* 0x0000000000037941 */ /* 0x000fea0003800200 */
.L_x_280:
        /* <DEDUP_REMOVED lines=26> */
.L_x_284:
        /* <DEDUP_REMOVED lines=9> */
.L_x_285:
[----:B------:R-:W-:Y:S05]  /*59e0*/  BSYNC.RECONVERGENT B3 ;  /* 0x0000000000037941 */ /* 0x000fea0003800200 */
.L_x_283:
        /* <DEDUP_REMOVED lines=29> */
.L_x_276:
[----:B------:R-:W-:Y:S05]  /*5bc0*/  BSYNC.RECONVERGENT B2 ;  /* 0x0000000000027941 */ /* 0x000fea0003800200 */
.L_x_275:
        /* <DEDUP_REMOVED lines=9> */
.L_x_205:
[----:B------:R-:W-:Y:S05]  /*5c60*/  BSYNC.RECONVERGENT B0 ;  /* 0x0000000000007941 */ /* 0x000fea0003800200 */
.L_x_204:
[----:B------:R-:W2:Y:S01]  /*5c70*/  LDL R0, [R1] ;  /* 0x0000000001007983 */ /* 0x000ea20000100800 */
[----:B------:R-:W-:-:S05]  /*5c80*/  IADD3 R5, P0, PT, R5, 0x1, RZ ;  /* 0x0000000105057810 */ /* 0x000fca0007f1e0ff */
[----:B------:R-:W-:Y:S01]  /*5c90*/  IMAD.X R6, RZ, RZ, R6, P0 ;  /* 0x000000ffff067224 */ /* 0x000fe200000e0606 */
[----:B------:R-:W-:-:S04]  /*5ca0*/  ISETP.GE.U32.AND P0, PT, R5, R59, PT ;  /* 0x0000003b0500720c */ /* 0x000fc80003f06070 */
[----:B--2---:R-:W-:-:S13]  /*5cb0*/  ISETP.GE.AND.EX P0, PT, R6, R0, PT, P0 ;  /* 0x000000000600720c */ /* 0x004fda0003f06300 */
[----:B------:R-:W-:Y:S05]  /*5cc0*/  @!P0 BRA `(.L_x_287) ;  /* 0xffffffb8007c8947 */ /* 0x000fea000383ffff */
.L_x_203:
[----:B------:R-:W-:Y:S05]  /*5cd0*/  BSYNC.RECONVERGENT B1 ;  /* 0x0000000000017941 */ /* 0x000fea0003800200 */
.L_x_202:
[----:B------:R-:W2:Y:S01]  /*5ce0*/  LDL.LU R8, [R1+0x4] ;  /* 0x0000040001087983 */ /* 0x000ea20000300800 */
[----:B------:R-:W0:Y:S03]  /*5cf0*/  LDCU UR6, c[0x0][0x360] ;  /* 0x00006c00ff0677ac */ /* 0x000e260008000800 */
[----:B------:R-:W3:Y:S01]  /*5d00*/  LDL.LU R4, [R1+0x8] ;  /* 0x0000080001047983 */ /* 0x000ee20000300800 */
[----:B------:R-:W0:Y:S01]  /*5d10*/  LDC R0, c[0x0][0x370] ;  /* 0x0000dc00ff007b82 */ /* 0x000e220000000800 */
[----:B------:R-:W1:Y:S01]  /*5d20*/  LDCU.64 UR10, c[0x0][0x3f0] ;  /* 0x00007e00ff0a77ac */ /* 0x000e620008000a00 */
[----:B------:R-:W-:Y:S01]  /*5d30*/  F2FP.F16.F32.PACK_AB R7, RZ, R7 ;  /* 0x00000007ff07723e */ /* 0x000fe200000000ff */
        /* <DEDUP_REMOVED lines=14> */
        .weak           $__internal_6_$__cuda_sm20_div_s64
        .type           $__internal_6_$__cuda_sm20_div_s64,@function
        .size           $__internal_6_$__cuda_sm20_div_s64,($__internal_7_$__cuda_sm20_rem_s64 - $__internal_6_$__cuda_sm20_div_s64)
$__internal_6_$__cuda_sm20_div_s64:
        /* <DEDUP_REMOVED lines=86> */
[----:B------:R-:W-:Y:S06]  /*6380*/  RET.REL.NODEC R2 `(_ZN2at6native13col2im_kernelIN3c104HalfEfEEvlPKT_llllllllllllPS4_) ;  /* 0xffffff9c021c7950 */ /* 0x000fec0003c3ffff */
        .weak           $__internal_7_$__cuda_sm20_rem_s64
        .type           $__internal_7_$__cuda_sm20_rem_s64,@function
        .size           $__internal_7_$__cuda_sm20_rem_s64,(.L_x_523 - $__internal_7_$__cuda_sm20_rem_s64)
$__internal_7_$__cuda_sm20_rem_s64:
        /* <DEDUP_REMOVED lines=79> */
[----:B------:R-:W-:Y:S06]  /*6880*/  RET.REL.NODEC R30 `(_ZN2at6native13col2im_kernelIN3c104HalfEfEEvlPKT_llllllllllllPS4_) ;  /* 0xffffff941edc7950 */ /* 0x000fec0003c3ffff */
.L_x_289:
        /* <DEDUP_REMOVED lines=15> */
.L_x_523:


//--------------------- .text._ZN2at6native13col2im_kernelIffEEvlPKT_llllllllllllPS2_ --------------------------
	.section	.text._ZN2at6native13col2im_kernelIffEEvlPKT_llllllllllllPS2_,"ax",@progbits
	.align	128
        .global         _ZN2at6native13col2im_kernelIffEEvlPKT_llllllllllllPS2_
        .type           _ZN2at6native13col2im_kernelIffEEvlPKT_llllllllllllPS2_,@function
        .size           _ZN2at6native13col2im_kernelIffEEvlPKT_llllllllllllPS2_,(.L_x_525 - _ZN2at6native13col2im_kernelIffEEvlPKT_llllllllllllPS2_)
        .other          _ZN2at6native13col2im_kernelIffEEvlPKT_llllllllllllPS2_,@"STO_CUDA_ENTRY STV_DEFAULT"
_ZN2at6native13col2im_kernelIffEEvlPKT_llllllllllllPS2_:
.text._ZN2at6native13col2im_kernelIffEEvlPKT_llllllllllllPS2_:
        /* <DEDUP_REMOVED lines=19> */
.L_x_401:
        /* <DEDUP_REMOVED lines=31> */
.L_x_291:
[----:B------:R-:W0:Y:S01]  /*0320*/  LDCU.64 UR6, c[0x0][0x398] ;  /* 0x00007300ff0677ac */ /* 0x000e220008000a00 */
[----:B------:R-:W-:Y:S01]  /*0330*/  IMAD.MOV.U32 R40, RZ, RZ, R4 ;  /* 0x000000ffff287224 */ /* 0x000fe200078e0004 */
[----:B------:R-:W-:Y:S01]  /*0340*/  MOV R4, 0x390 ;  /* 0x0000039000047802 */ /* 0x000fe20000000f00 */
[----:B------:R-:W-:Y:S02]  /*0350*/  IMAD.MOV.U32 R0, RZ, RZ, R5 ;  /* 0x000000ffff007224 */ /* 0x000fe400078e0005 */
[----:B0-----:R-:W-:Y:S01]  /*0360*/  IMAD.U32 R3, RZ, RZ, UR6 ;  /* 0x00000006ff037e24 */ /* 0x001fe2000f8e00ff */
[----:B------:R-:W-:-:S07]  /*0370*/  MOV R2, UR7 ;  /* 0x0000000700027c02 */ /* 0x000fce0008000f00 */
[----:B------:R-:W-:Y:S05]  /*0380*/  CALL.REL.NOINC `($__internal_8_$__cuda_sm20_div_s64) ;  /* 0x0000005800847944 */ /* 0x000fea0003c00000 */
        /* <DEDUP_REMOVED lines=10> */
.L_x_292:
[----:B------:R-:W-:Y:S05]  /*0430*/  BSYNC.RECONVERGENT B0 ;  /* 0x0000000000007941 */ /* 0x000fea0003800200 */
.L_x_290:
        /* <DEDUP_REMOVED lines=29> */
.L_x_294:
[----:B------:R-:W0:Y:S01]  /*0610*/  LDCU.64 UR6, c[0x0][0x390] ;  /* 0x00007200ff0677ac */ /* 0x000e220008000a00 */
[----:B------:R-:W-:Y:S01]  /*0620*/  IMAD.MOV.U32 R31, RZ, RZ, R26 ;  /* 0x000000ffff1f7224 */ /* 0x000fe200078e001a */
[----:B------:R-:W-:Y:S02]  /*0630*/  MOV R35, R27 ;  /* 0x0000001b00237202 */ /* 0x000fe40000000f00 */
[----:B------:R-:W-:Y:S01]  /*0640*/  MOV R30, 0x680 ;  /* 0x00000680001e7802 */ /* 0x000fe20000000f00 */
[----:B0-----:R-:W-:Y:S02]  /*0650*/  IMAD.U32 R4, RZ, RZ, UR6 ;  /* 0x00000006ff047e24 */ /* 0x001fe4000f8e00ff */
[----:B------:R-:W-:-:S07]  /*0660*/  IMAD.U32 R0, RZ, RZ, UR7 ;  /* 0x00000007ff007e24 */ /* 0x000fce000f8e00ff */
[----:B------:R-:W-:Y:S05]  /*0670*/  CALL.REL.NOINC `($__internal_9_$__cuda_sm20_rem_s64) ;  /* 0x0000005c00247944 */ /* 0x000fea0003c00000 */
[----:B------:R-:W-:Y:S01]  /*0680*/  MOV R2, R0 ;  /* 0x0000000000027202 */ /* 0x000fe20000000f00 */
[----:B------:R-:W-:-:S07]  /*0690*/  IMAD.MOV.U32 R3, RZ, RZ, R4 ;  /* 0x000000ffff037224 */ /* 0x000fce00078e0004 */
.L_x_295:
[----:B------:R-:W-:Y:S05]  /*06a0*/  BSYNC.RECONVERGENT B0 ;  /* 0x0000000000007941 */ /* 0x000fea0003800200 */
.L_x_293:
        /* <DEDUP_REMOVED lines=34> */
.L_x_297:
[----:B------:R-:W-:Y:S01]  /*08d0*/  IMAD.MOV.U32 R2, RZ, RZ, R4 ;  /* 0x000000ffff027224 */ /* 0x000fe200078e0004 */
[----:B------:R-:W-:Y:S01]  /*08e0*/  MOV R0, R5 ;  /* 0x0000000500007202 */ /* 0x000fe20000000f00 */
[----:B------:R-:W-:Y:S01]  /*08f0*/  IMAD.MOV.U32 R3, RZ, RZ, R6 ;  /* 0x000000ffff037224 */ /* 0x000fe200078e0006 */
[----:B------:R-:W-:Y:S01]  /*0900*/  MOV R4, 0x930 ;  /* 0x0000093000047802 */ /* 0x000fe20000000f00 */
[----:B-----5:R-:W-:-:S07]  /*0910*/  IMAD.MOV.U32 R40, RZ, RZ, R12 ;  /* 0x000000ffff287224 */ /* 0x020fce00078e000c */
[----:B------:R-:W-:Y:S05]  /*0920*/  CALL.REL.NOINC `($__internal_8_$__cuda_sm20_div_s64) ;  /* 0x00000054001c7944 */ /* 0x000fea0003c00000 */
[----:B------:R-:W-:Y:S01]  /*0930*/  MOV R18, R26 ;  /* 0x0000001a00127202 */ /* 0x000fe20000000f00 */
[----:B------:R-:W-:-:S07]  /*0940*/  IMAD.MOV.U32 R19, RZ, RZ, R0 ;  /* 0x000000ffff137224 */ /* 0x000fce00078e0000 */
.L_x_298:
[----:B------:R-:W-:Y:S05]  /*0950*/  BSYNC.RECONVERGENT B0 ;  /* 0x0000000000007941 */ /* 0x000fea0003800200 */
.L_x_296:
        /* <DEDUP_REMOVED lines=43> */
.L_x_302:
[----:B------:R-:W0:Y:S01]  /*0c10*/  LDCU.64 UR6, c[0x0][0x3c8] ;  /* 0x00007900ff0677ac */ /* 0x000e220008000a00 */
[----:B------:R-:W-:Y:S02]  /*0c20*/  MOV R4, 0xc60 ;  /* 0x00000c6000047802 */ /* 0x000fe40000000f00 */
[----:B0-----:R-:W-:Y:S01]  /*0c30*/  MOV R3, UR6 ;  /* 0x0000000600037c02 */ /* 0x001fe20008000f00 */
[----:B------:R-:W-:-:S07]  /*0c40*/  IMAD.U32 R2, RZ, RZ, UR7 ;  /* 0x00000007ff027e24 */ /* 0x000fce000f8e00ff */
[----:B------:R-:W-:Y:S05]  /*0c50*/  CALL.REL.NOINC `($__internal_8_$__cuda_sm20_div_s64) ;  /* 0x0000005000507944 */ /* 0x000fea0003c00000 */
[----:B------:R-:W-:-:S07]  /*0c60*/  IMAD.MOV.U32 R27, RZ, RZ, R0 ;  /* 0x000000ffff1b7224 */ /* 0x000fce00078e0000 */
.L_x_303:
[----:B------:R-:W-:Y:S05]  /*0c70*/  BSYNC.RECONVERGENT B1 ;  /* 0x0000000000017941 */ /* 0x000fea0003800200 */
.L_x_301:
[----:B------:R-:W-:-:S04]  /*0c80*/  IADD3 R48, P0, PT, R26, 0x1, RZ ;  /* 0x000000011a307810 */ /* 0x000fc80007f1e0ff */
[----:B------:R-:W-:-:S09]  /*0c90*/  IADD3.X R49, PT, PT, RZ, R27, RZ, P0, !PT ;  /* 0x0000001bff317210 */ /* 0x000fd200007fe4ff */
.L_x_300:
[----:B------:R-:W-:Y:S05]  /*0ca0*/  BSYNC.RECONVERGENT B0 ;  /* 0x0000000000007941 */ /* 0x000fea0003800200 */
.L_x_299:
        /* <DEDUP_REMOVED lines=26> */
.L_x_305:
[----:B------:R-:W0:Y:S01]  /*0e50*/  LDCU.64 UR6, c[0x0][0x3c8] ;  /* 0x00007900ff0677ac */ /* 0x000e220008000a00 */
[----:B------:R-:W-:Y:S02]  /*0e60*/  MOV R40, R54 ;  /* 0x0000003600287202 */ /* 0x000fe40000000f00 */
[----:B------:R-:W-:Y:S02]  /*0e70*/  MOV R0, R55 ;  /* 0x0000003700007202 */ /* 0x000fe40000000f00 */
[----:B------:R-:W-:Y:S01]  /*0e80*/  MOV R4, 0xec0 ;  /* 0x00000ec000047802 */ /* 0x000fe20000000f00 */
[----:B0-----:R-:W-:Y:S02]  /*0e90*/  IMAD.U32 R3, RZ, RZ, UR6 ;  /* 0x00000006ff037e24 */ /* 0x001fe4000f8e00ff */
[----:B------:R-:W-:-:S07]  /*0ea0*/  IMAD.U32 R2, RZ, RZ, UR7 ;  /* 0x00000007ff027e24 */ /* 0x000fce000f8e00ff */
[----:B------:R-:W-:Y:S05]  /*0eb0*/  CALL.REL.NOINC `($__internal_8_$__cuda_sm20_div_s64) ;  /* 0x0000004c00b87944 */ /* 0x000fea0003c00000 */
[----:B------:R-:W-:-:S07]  /*0ec0*/  IMAD.MOV.U32 R27, RZ, RZ, R0 ;  /* 0x000000ffff1b7224 */ /* 0x000fce00078e0000 */
.L_x_306:
[----:B------:R-:W-:Y:S05]  /*0ed0*/  BSYNC.RECONVERGENT B0 ;  /* 0x0000000000007941 */ /* 0x000fea0003800200 */
.L_x_304:
        /* <DEDUP_REMOVED lines=51> */
.L_x_310:
[----:B------:R-:W0:Y:S01]  /*1210*/  LDCU.64 UR6, c[0x0][0x3c0] ;  /* 0x00007800ff0677ac */ /* 0x000e220008000a00 */
[----:B------:R-:W-:Y:S02]  /*1220*/  MOV R4, 0x1260 ;  /* 0x0000126000047802 */ /* 0x000fe40000000f00 */
[----:B0-----:R-:W-:Y:S01]  /*1230*/  MOV R3, UR6 ;  /* 0x0000000600037c02 */ /* 0x001fe20008000f00 */
[----:B------:R-:W-:-:S07]  /*1240*/  IMAD.U32 R2, RZ, RZ, UR7 ;  /* 0x00000007ff027e24 */ /* 0x000fce000f8e00ff */
[----:B------:R-:W-:Y:S05]  /*1250*/  CALL.REL.NOINC `($__internal_8_$__cuda_sm20_div_s64) ;  /* 0x0000004800d07944 */ /* 0x000fea0003c00000 */
[----:B------:R-:W-:-:S07]  /*1260*/  IMAD.MOV.U32 R27, RZ, RZ, R0 ;  /* 0x000000ffff1b7224 */ /* 0x000fce00078e0000 */
.L_x_311:
[----:B------:R-:W-:Y:S05]  /*1270*/  BSYNC.RECONVERGENT B1 ;  /* 0x0000000000017941 */ /* 0x000fea0003800200 */
.L_x_309:
[----:B------:R-:W-:-:S04]  /*1280*/  IADD3 R5, P0, PT, R26, 0x1, RZ ;  /* 0x000000011a057810 */ /* 0x000fc80007f1e0ff */
[----:B------:R-:W-:-:S09]  /*1290*/  IADD3.X R6, PT, PT, RZ, R27, RZ, P0, !PT ;  /* 0x0000001bff067210 */ /* 0x000fd200007fe4ff */
.L_x_308:
[----:B------:R-:W-:Y:S05]  /*12a0*/  BSYNC.RECONVERGENT B0 ;  /* 0x0000000000007941 */ /* 0x000fea0003800200 */
.L_x_307:
        /* <DEDUP_REMOVED lines=26> */
.L_x_313:
        /* <DEDUP_REMOVED lines=8> */
.L_x_314:
[----:B------:R-:W-:Y:S05]  /*14d0*/  BSYNC.RECONVERGENT B0 ;  /* 0x0000000000007941 */ /* 0x000fea0003800200 */
.L_x_312:
        /* <DEDUP_REMOVED lines=30> */
.L_x_400:
        /* <DEDUP_REMOVED lines=36> */
.L_x_320:
[----:B------:R-:W0:Y:S01]  /*1900*/  LDCU.64 UR6, c[0x0][0x3d0] ;  /* 0x00007a00ff0677ac */ /* 0x000e220008000a00 */
[----:B------:R-:W-:Y:S02]  /*1910*/  MOV R31, R20 ;  /* 0x00000014001f7202 */ /* 0x000fe40000000f00 */
[----:B------:R-:W-:Y:S02]  /*1920*/  MOV R35, R8 ;  /* 0x0000000800237202 */ /* 0x000fe40000000f00 */
[----:B------:R-:W-:Y:S01]  /*1930*/  MOV R30, 0x1970 ;  /* 0x00001970001e7802 */ /* 0x000fe20000000f00 */
[----:B0-----:R-:W-:Y:S02]  /*1940*/  IMAD.U32 R4, RZ, RZ, UR6 ;  /* 0x00000006ff047e24 */ /* 0x001fe4000f8e00ff */
[----:B------:R-:W-:-:S07]  /*1950*/  IMAD.U32 R0, RZ, RZ, UR7 ;  /* 0x00000007ff007e24 */ /* 0x000fce000f8e00ff */
[----:B------:R-:W-:Y:S05]  /*1960*/  CALL.REL.NOINC `($__internal_9_$__cuda_sm20_rem_s64) ;  /* 0x0000004800687944 */ /* 0x000fea0003c00000 */
[----:B------:R-:W-:Y:S02]  /*1970*/  IMAD.MOV.U32 R22, RZ, RZ, R0 ;  /* 0x000000ffff167224 */ /* 0x000fe400078e0000 */
[----:B------:R-:W-:-:S07]  /*1980*/  IMAD.MOV.U32 R23, RZ, RZ, R4 ;  /* 0x000000ffff177224 */ /* 0x000fce00078e0004 */
.L_x_321:
[----:B------:R-:W-:Y:S05]  /*1990*/  BSYNC.RECONVERGENT B2 ;  /* 0x0000000000027941 */ /* 0x000fea0003800200 */
.L_x_319:
        /* <DEDUP_REMOVED lines=38> */
.L_x_327:
[----:B------:R-:W0:Y:S01]  /*1c00*/  LDCU.64 UR6, c[0x0][0x3d8] ;  /* 0x00007b00ff0677ac */ /* 0x000e220008000a00 */
[----:B------:R-:W-:Y:S02]  /*1c10*/  MOV R31, R50 ;  /* 0x00000032001f7202 */ /* 0x000fe40000000f00 */
[----:B------:R-:W-:Y:S02]  /*1c20*/  MOV R35, R58 ;  /* 0x0000003a00237202 */ /* 0x000fe40000000f00 */
[----:B------:R-:W-:Y:S01]  /*1c30*/  MOV R30, 0x1c70 ;  /* 0x00001c70001e7802 */ /* 0x000fe20000000f00 */
[----:B0-----:R-:W-:Y:S02]  /*1c40*/  IMAD.U32 R4, RZ, RZ, UR6 ;  /* 0x00000006ff047e24 */ /* 0x001fe4000f8e00ff */
[----:B------:R-:W-:-:S07]  /*1c50*/  IMAD.U32 R0, RZ, RZ, UR7 ;  /* 0x00000007ff007e24 */ /* 0x000fce000f8e00ff */
[----:B------:R-:W-:Y:S05]  /*1c60*/  CALL.REL.NOINC `($__internal_9_$__cuda_sm20_rem_s64) ;  /* 0x0000004400a87944 */ /* 0x000fea0003c00000 */
[----:B------:R-:W-:-:S04]  /*1c70*/  ISETP.NE.U32.AND P0, PT, R0, RZ, PT ;  /* 0x000000ff0000720c */ /* 0x000fc80003f05070 */
[----:B------:R-:W-:-:S13]  /*1c80*/  ISETP.NE.AND.EX P0, PT, R4, RZ, PT, P0 ;  /* 0x000000ff0400720c */ /* 0x000fda0003f05300 */
.L_x_328:
[----:B------:R-:W-:Y:S05]  /*1c90*/  BSYNC.RECONVERGENT B4 ;  /* 0x0000000000047941 */ /* 0x000fea0003800200 */
.L_x_326:
        /* <DEDUP_REMOVED lines=25> */
.L_x_330:
[----:B------:R-:W0:Y:S01]  /*1e30*/  LDCU.64 UR6, c[0x0][0x3d0] ;  /* 0x00007a00ff0677ac */ /* 0x000e220008000a00 */
[----:B------:R-:W-:Y:S02]  /*1e40*/  MOV R40, R20 ;  /* 0x0000001400287202 */ /* 0x000fe40000000f00 */
[----:B------:R-:W-:Y:S02]  /*1e50*/  MOV R0, R8 ;  /* 0x0000000800007202 */ /* 0x000fe40000000f00 */
[----:B------:R-:W-:Y:S01]  /*1e60*/  MOV R4, 0x1ea0 ;  /* 0x00001ea000047802 */ /* 0x000fe20000000f00 */
[----:B0-----:R-:W-:Y:S02]  /*1e70*/  IMAD.U32 R3, RZ, RZ, UR6 ;  /* 0x00000006ff037e24 */ /* 0x001fe4000f8e00ff */
[----:B------:R-:W-:-:S07]  /*1e80*/  IMAD.U32 R2, RZ, RZ, UR7 ;  /* 0x00000007ff027e24 */ /* 0x000fce000f8e00ff */
[----:B------:R-:W-:Y:S05]  /*1e90*/  CALL.REL.NOINC `($__internal_8_$__cuda_sm20_div_s64) ;  /* 0x0000003c00c07944 */ /* 0x000fea0003c00000 */
[----:B------:R-:W-:Y:S02]  /*1ea0*/  IMAD.MOV.U32 R12, RZ, RZ, R26 ;  /* 0x000000ffff0c7224 */ /* 0x000fe400078e001a */
[----:B------:R-:W-:-:S07]  /*1eb0*/  IMAD.MOV.U32 R13, RZ, RZ, R0 ;  /* 0x000000ffff0d7224 */ /* 0x000fce00078e0000 */
.L_x_331:
[----:B------:R-:W-:Y:S05]  /*1ec0*/  BSYNC.RECONVERGENT B4 ;  /* 0x0000000000047941 */ /* 0x000fea0003800200 */
.L_x_329:
        /* <DEDUP_REMOVED lines=24> */
.L_x_333:
[----:B------:R-:W0:Y:S01]  /*2050*/  LDCU.64 UR6, c[0x0][0x3d8] ;  /* 0x00007b00ff0677ac */ /* 0x000e220008000a00 */
[----:B------:R-:W-:Y:S01]  /*2060*/  IMAD.MOV.U32 R40, RZ, RZ, R50 ;  /* 0x000000ffff287224 */ /* 0x000fe200078e0032 */
[----:B------:R-:W-:Y:S01]  /*2070*/  MOV R4, 0x20c0 ;  /* 0x000020c000047802 */ /* 0x000fe20000000f00 */
[----:B------:R-:W-:Y:S01]  /*2080*/  IMAD.MOV.U32 R0, RZ, RZ, R58 ;  /* 0x000000ffff007224 */ /* 0x000fe200078e003a */
[----:B0-----:R-:W-:Y:S01]  /*2090*/  MOV R3, UR6 ;  /* 0x0000000600037c02 */ /* 0x001fe20008000f00 */
[----:B------:R-:W-:-:S07]  /*20a0*/  IMAD.U32 R2, RZ, RZ, UR7 ;  /* 0x00000007ff027e24 */ /* 0x000fce000f8e00ff */
[----:B------:R-:W-:Y:S05]  /*20b0*/  CALL.REL.NOINC `($__internal_8_$__cuda_sm20_div_s64) ;  /* 0x0000003c00387944 */ /* 0x000fea0003c00000 */
[----:B------:R-:W-:-:S07]  /*20c0*/  MOV R27, R0 ;  /* 0x00000000001b7202 */ /* 0x000fce0000000f00 */
.L_x_334:
[----:B------:R-:W-:Y:S05]  /*20d0*/  BSYNC.RECONVERGENT B4 ;  /* 0x0000000000047941 */ /* 0x000fea0003800200 */
.L_x_332:
        /* <DEDUP_REMOVED lines=27> */
[----:B------:R-:W2:Y:S02]  /*2290*/  LDG.E R2, desc[UR8][R2.64] ;  /* 0x0000000802027981 */ /* 0x000ea4000c1e1900 */
[----:B--2---:R-:W-:-:S07]  /*22a0*/  FADD.FTZ R7, R7, R2 ;  /* 0x0000000207077221 */ /* 0x004fce0000010000 */
.L_x_325:
[----:B------:R-:W-:Y:S05]  /*22b0*/  BSYNC.RECONVERGENT B3 ;  /* 0x0000000000037941 */ /* 0x000fea0003800200 */
.L_x_324:
        /* <DEDUP_REMOVED lines=35> */
.L_x_338:
        /* <DEDUP_REMOVED lines=9> */
.L_x_339:
[----:B------:R-:W-:Y:S05]  /*2580*/  BSYNC.RECONVERGENT B4 ;  /* 0x0000000000047941 */ /* 0x000fea0003800200 */
.L_x_337:
        /* <DEDUP_REMOVED lines=25> */
.L_x_341:
        /* <DEDUP_REMOVED lines=9> */
.L_x_342:
[----:B------:R-:W-:Y:S05]  /*27b0*/  BSYNC.RECONVERGENT B4 ;  /* 0x0000000000047941 */ /* 0x000fea0003800200 */
.L_x_340:
        /* <DEDUP_REMOVED lines=24> */
.L_x_344:
        /* <DEDUP_REMOVED lines=8> */
.L_x_345:
[----:B------:R-:W-:Y:S05]  /*29c0*/  BSYNC.RECONVERGENT B4 ;  /* 0x0000000000047941 */ /* 0x000fea0003800200 */
.L_x_343:
        /* <DEDUP_REMOVED lines=29> */
.L_x_336:
[----:B------:R-:W-:Y:S05]  /*2ba0*/  BSYNC.RECONVERGENT B3 ;  /* 0x0000000000037941 */ /* 0x000fea0003800200 */
.L_x_335:
        /* <DEDUP_REMOVED lines=37> */
.L_x_347:
[----:B------:R-:W0:Y:S01]  /*2e00*/  LDCU.64 UR6, c[0x0][0x3d8] ;  /* 0x00007b00ff0677ac */ /* 0x000e220008000a00 */
[----:B------:R-:W-:Y:S01]  /*2e10*/  IMAD.MOV.U32 R31, RZ, RZ, R52 ;  /* 0x000000ffff1f7224 */ /* 0x000fe200078e0034 */
[----:B------:R-:W-:Y:S01]  /*2e20*/  MOV R30, 0x2e70 ;  /* 0x00002e70001e7802 */ /* 0x000fe20000000f00 */
[----:B------:R-:W-:Y:S02]  /*2e30*/  IMAD.MOV.U32 R35, RZ, RZ, R56 ;  /* 0x000000ffff237224 */ /* 0x000fe400078e0038 */
[----:B0-----:R-:W-:Y:S01]  /*2e40*/  IMAD.U32 R4, RZ, RZ, UR6 ;  /* 0x00000006ff047e24 */ /* 0x001fe2000f8e00ff */
[----:B------:R-:W-:-:S07]  /*2e50*/  MOV R0, UR7 ;  /* 0x0000000700007c02 */ /* 0x000fce0008000f00 */
[----:B------:R-:W-:Y:S05]  /*2e60*/  CALL.REL.NOINC `($__internal_9_$__cuda_sm20_rem_s64) ;  /* 0x0000003400287944 */ /* 0x000fea0003c00000 */
[----:B------:R-:W-:-:S04]  /*2e70*/  ISETP.NE.U32.AND P0, PT, R0, RZ, PT ;  /* 0x000000ff0000720c */ /* 0x000fc80003f05070 */
[----:B------:R-:W-:-:S13]  /*2e80*/  ISETP.NE.AND.EX P0, PT, R4, RZ, PT, P0 ;  /* 0x000000ff0400720c */ /* 0x000fda0003f05300 */
.L_x_348:
[----:B------:R-:W-:Y:S05]  /*2e90*/  BSYNC.RECONVERGENT B3 ;  /* 0x0000000000037941 */ /* 0x000fea0003800200 */
.L_x_346:
        /* <DEDUP_REMOVED lines=27> */
.L_x_350:
        /* <DEDUP_REMOVED lines=9> */
.L_x_351:
[----:B------:R-:W-:Y:S05]  /*30e0*/  BSYNC.RECONVERGENT B3 ;  /* 0x0000000000037941 */ /* 0x000fea0003800200 */
.L_x_349:
        /* <DEDUP_REMOVED lines=24> */
.L_x_353:
        /* <DEDUP_REMOVED lines=8> */
.L_x_354:
[----:B------:R-:W-:Y:S05]  /*32f0*/  BSYNC.RECONVERGENT B3 ;  /* 0x0000000000037941 */ /* 0x000fea0003800200 */
.L_x_352:
        /* <DEDUP_REMOVED lines=27> */
[----:B------:R-:W2:Y:S01]  /*34b0*/  LDG.E R2, desc[UR8][R2.64+0x8] ;  /* 0x0000080802027981 */ /* 0x000ea2000c1e1900 */
[----:B------:R-:W-:Y:S01]  /*34c0*/  IMAD.MOV.U32 R9, RZ, RZ, R13 ;  /* 0x000000ffff097224 */ /* 0x000fe200078e000d */
[----:B------:R-:W-:Y:S01]  /*34d0*/  MOV R10, R12 ;  /* 0x0000000c000a7202 */ /* 0x000fe20000000f00 */
[----:B--2---:R-:W-:-:S07]  /*34e0*/  FADD.FTZ R7, R7, R2 ;  /* 0x0000000207077221 */ /* 0x004fce0000010000 */
.L_x_323:
[----:B------:R-:W-:Y:S05]  /*34f0*/  BSYNC.RECONVERGENT B2 ;  /* 0x0000000000027941 */ /* 0x000fea0003800200 */
.L_x_322:
        /* <DEDUP_REMOVED lines=24> */
.L_x_399:
        /* <DEDUP_REMOVED lines=39> */
.L_x_358:
[----:B------:R-:W0:Y:S01]  /*38f0*/  LDCU.64 UR6, c[0x0][0x3d8] ;  /* 0x00007b00ff0677ac */ /* 0x000e220008000a00 */
[----:B------:R-:W-:Y:S01]  /*3900*/  MOV R31, R32 ;  /* 0x00000020001f7202 */ /* 0x000fe20000000f00 */
[----:B------:R-:W-:Y:S01]  /*3910*/  IMAD.MOV.U32 R35, RZ, RZ, R37 ;  /* 0x000000ffff237224 */ /* 0x000fe200078e0025 */
[----:B------:R-:W-:Y:S01]  /*3920*/  MOV R30, 0x3960 ;  /* 0x00003960001e7802 */ /* 0x000fe20000000f00 */
[----:B0-----:R-:W-:Y:S01]  /*3930*/  IMAD.U32 R4, RZ, RZ, UR6 ;  /* 0x00000006ff047e24 */ /* 0x001fe2000f8e00ff */
[----:B------:R-:W-:-:S07]  /*3940*/  MOV R0, UR7 ;  /* 0x0000000700007c02 */ /* 0x000fce0008000f00 */
[----:B------:R-:W-:Y:S05]  /*3950*/  CALL.REL.NOINC `($__internal_9_$__cuda_sm20_rem_s64) ;  /* 0x00000028006c7944 */ /* 0x000fea0003c00000 */
[----:B------:R-:W-:-:S04]  /*3960*/  ISETP.NE.U32.AND P1, PT, R0, RZ, PT ;  /* 0x000000ff0000720c */ /* 0x000fc80003f25070 */
[----:B------:R-:W-:-:S13]  /*3970*/  ISETP.NE.AND.EX P1, PT, R4, RZ, PT, P1 ;  /* 0x000000ff0400720c */ /* 0x000fda0003f25310 */
.L_x_359:
[----:B------:R-:W-:Y:S05]  /*3980*/  BSYNC.RECONVERGENT B3 ;  /* 0x0000000000037941 */ /* 0x000fea0003800200 */
.L_x_357:
        /* <DEDUP_REMOVED lines=27> */
.L_x_361:
[----:B------:R-:W0:Y:S01]  /*3b40*/  LDCU.64 UR6, c[0x0][0x3d0] ;  /* 0x00007a00ff0677ac */ /* 0x000e220008000a00 */
[----:B------:R-:W-:Y:S01]  /*3b50*/  MOV R40, R20 ;  /* 0x0000001400287202 */ /* 0x000fe20000000f00 */
[----:B------:R-:W-:Y:S01]  /*3b60*/  IMAD.MOV.U32 R0, RZ, RZ, R8 ;  /* 0x000000ffff007224 */ /* 0x000fe200078e0008 */
[----:B------:R-:W-:Y:S01]  /*3b70*/  MOV R4, 0x3bb0 ;  /* 0x00003bb000047802 */ /* 0x000fe20000000f00 */
[----:B0-----:R-:W-:Y:S01]  /*3b80*/  IMAD.U32 R3, RZ, RZ, UR6 ;  /* 0x00000006ff037e24 */ /* 0x001fe2000f8e00ff */
[----:B------:R-:W-:-:S07]  /*3b90*/  MOV R2, UR7 ;  /* 0x0000000700027c02 */ /* 0x000fce0008000f00 */
[----:B------:R-:W-:Y:S05]  /*3ba0*/  CALL.REL.NOINC `($__internal_8_$__cuda_sm20_div_s64) ;  /* 0x00000020007c7944 */ /* 0x000fea0003c00000 */
[----:B------:R-:W-:Y:S01]  /*3bb0*/  MOV R34, R26 ;  /* 0x0000001a00227202 */ /* 0x000fe20000000f00 */
[----:B------:R-:W-:-:S07]  /*3bc0*/  IMAD.MOV.U32 R35, RZ, RZ, R0 ;  /* 0x000000ffff237224 */ /* 0x000fce00078e0000 */
.L_x_362:
[----:B------:R-:W-:Y:S05]  /*3bd0*/  BSYNC.RECONVERGENT B3 ;  /* 0x0000000000037941 */ /* 0x000fea0003800200 */
.L_x_360:
        /* <DEDUP_REMOVED lines=26> */
.L_x_364:
        /* <DEDUP_REMOVED lines=9> */
.L_x_365:
[----:B------:R-:W-:Y:S05]  /*3e10*/  BSYNC.RECONVERGENT B3 ;  /* 0x0000000000037941 */ /* 0x000fea0003800200 */
.L_x_363:
        /* <DEDUP_REMOVED lines=26> */
[----:B------:R-:W2:Y:S02]  /*3fc0*/  LDG.E R2, desc[UR8][R2.64] ;  /* 0x0000000802027981 */ /* 0x000ea4000c1e1900 */
[----:B--2---:R-:W-:-:S07]  /*3fd0*/  FADD.FTZ R7, R7, R2 ;  /* 0x0000000207077221 */ /* 0x004fce0000010000 */
.L_x_356:
[----:B------:R-:W-:Y:S05]  /*3fe0*/  BSYNC.RECONVERGENT B2 ;  /* 0x0000000000027941 */ /* 0x000fea0003800200 */
.L_x_355:
        /* <DEDUP_REMOVED lines=30> */
.L_x_369:
[----:B------:R-:W0:Y:S01]  /*41d0*/  LDCU.64 UR6, c[0x0][0x3d8] ;  /* 0x00007b00ff0677ac */ /* 0x000e220008000a00 */
[----:B------:R-:W-:Y:S02]  /*41e0*/  MOV R31, R34 ;  /* 0x00000022001f7202 */ /* 0x000fe40000000f00 */
[----:B------:R-:W-:Y:S01]  /*41f0*/  MOV R30, 0x4230 ;  /* 0x00004230001e7802 */ /* 0x000fe20000000f00 */
[----:B0-----:R-:W-:Y:S01]  /*4200*/  IMAD.U32 R4, RZ, RZ, UR6 ;  /* 0x00000006ff047e24 */ /* 0x001fe2000f8e00ff */
[----:B------:R-:W-:-:S07]  /*4210*/  MOV R0, UR7 ;  /* 0x0000000700007c02 */ /* 0x000fce0008000f00 */
[----:B------:R-:W-:Y:S05]  /*4220*/  CALL.REL.NOINC `($__internal_9_$__cuda_sm20_rem_s64) ;  /* 0x0000002000387944 */ /* 0x000fea0003c00000 */
[----:B------:R-:W-:-:S04]  /*4230*/  ISETP.NE.U32.AND P1, PT, R0, RZ, PT ;  /* 0x000000ff0000720c */ /* 0x000fc80003f25070 */
[----:B------:R-:W-:-:S13]  /*4240*/  ISETP.NE.AND.EX P1, PT, R4, RZ, PT, P1 ;  /* 0x000000ff0400720c */ /* 0x000fda0003f25310 */
.L_x_370:
[----:B------:R-:W-:Y:S05]  /*4250*/  BSYNC.RECONVERGENT B3 ;  /* 0x0000000000037941 */ /* 0x000fea0003800200 */
.L_x_368:
        /* <DEDUP_REMOVED lines=27> */
.L_x_372:
[----:B------:R-:W0:Y:S01]  /*4410*/  LDCU.64 UR6, c[0x0][0x3d0] ;  /* 0x00007a00ff0677ac */ /* 0x000e220008000a00 */
[----:B------:R-:W-:Y:S01]  /*4420*/  IMAD.MOV.U32 R40, RZ, RZ, R20 ;  /* 0x000000ffff287224 */ /* 0x000fe200078e0014 */
[----:B------:R-:W-:Y:S02]  /*4430*/  MOV R0, R8 ;  /* 0x0000000800007202 */ /* 0x000fe40000000f00 */
[----:B------:R-:W-:Y:S02]  /*4440*/  MOV R4, 0x4480 ;  /* 0x0000448000047802 */ /* 0x000fe40000000f00 */
[----:B0-----:R-:W-:Y:S01]  /*4450*/  MOV R3, UR6 ;  /* 0x0000000600037c02 */ /* 0x001fe20008000f00 */
[----:B------:R-:W-:-:S07]  /*4460*/  IMAD.U32 R2, RZ, RZ, UR7 ;  /* 0x00000007ff027e24 */ /* 0x000fce000f8e00ff */
[----:B------:R-:W-:Y:S05]  /*4470*/  CALL.REL.NOINC `($__internal_8_$__cuda_sm20_div_s64) ;  /* 0x0000001800487944 */ /* 0x000fea0003c00000 */
[----:B------:R-:W-:Y:S01]  /*4480*/  IMAD.MOV.U32 R32, RZ, RZ, R26 ;  /* 0x000000ffff207224 */ /* 0x000fe200078e001a */
[----:B------:R-:W-:-:S07]  /*4490*/  MOV R33, R0 ;  /* 0x0000000000217202 */ /* 0x000fce0000000f00 */
.L_x_373:
[----:B------:R-:W-:Y:S05]  /*44a0*/  BSYNC.RECONVERGENT B3 ;  /* 0x0000000000037941 */ /* 0x000fea0003800200 */
.L_x_371:
        /* <DEDUP_REMOVED lines=26> */
.L_x_375:
        /* <DEDUP_REMOVED lines=9> */
.L_x_376:
[----:B------:R-:W-:Y:S05]  /*46e0*/  BSYNC.RECONVERGENT B3 ;  /* 0x0000000000037941 */ /* 0x000fea0003800200 */
.L_x_374:
        /* <DEDUP_REMOVED lines=26> */
[----:B------:R-:W2:Y:S02]  /*4890*/  LDG.E R2, desc[UR8][R2.64+0x4] ;  /* 0x0000040802027981 */ /* 0x000ea4000c1e1900 */
[----:B--2---:R-:W-:-:S07]  /*48a0*/  FADD.FTZ R7, R7, R2 ;  /* 0x0000000207077221 */ /* 0x004fce0000010000 */
.L_x_367:
[----:B------:R-:W-:Y:S05]  /*48b0*/  BSYNC.RECONVERGENT B2 ;  /* 0x0000000000027941 */ /* 0x000fea0003800200 */
.L_x_366:
        /* <DEDUP_REMOVED lines=37> */
.L_x_380:
[----:B------:R-:W0:Y:S01]  /*4b10*/  LDCU.64 UR6, c[0x0][0x3d8] ;  /* 0x00007b00ff0677ac */ /* 0x000e220008000a00 */
[----:B------:R-:W-:Y:S01]  /*4b20*/  IMAD.MOV.U32 R31, RZ, RZ, R32 ;  /* 0x000000ffff1f7224 */ /* 0x000fe200078e0020 */
[----:B------:R-:W-:Y:S02]  /*4b30*/  MOV R35, R37 ;  /* 0x0000002500237202 */ /* 0x000fe40000000f00 */
[----:B------:R-:W-:Y:S02]  /*4b40*/  MOV R30, 0x4b80 ;  /* 0x00004b80001e7802 */ /* 0x000fe40000000f00 */
[----:B0-----:R-:W-:Y:S01]  /*4b50*/  MOV R4, UR6 ;  /* 0x0000000600047c02 */ /* 0x001fe20008000f00 */
[----:B------:R-:W-:-:S07]  /*4b60*/  IMAD.U32 R0, RZ, RZ, UR7 ;  /* 0x00000007ff007e24 */ /* 0x000fce000f8e00ff */
[----:B------:R-:W-:Y:S05]  /*4b70*/  CALL.REL.NOINC `($__internal_9_$__cuda_sm20_rem_s64) ;  /* 0x0000001400e47944 */ /* 0x000fea0003c00000 */
[----:B------:R-:W-:-:S04]  /*4b80*/  ISETP.NE.U32.AND P1, PT, R0, RZ, PT ;  /* 0x000000ff0000720c */ /* 0x000fc80003f25070 */
[----:B------:R-:W-:-:S13]  /*4b90*/  ISETP.NE.AND.EX P1, PT, R4, RZ, PT, P1 ;  /* 0x000000ff0400720c */ /* 0x000fda0003f25310 */
.L_x_381:
[----:B------:R-:W-:Y:S05]  /*4ba0*/  BSYNC.RECONVERGENT B3 ;  /* 0x0000000000037941 */ /* 0x000fea0003800200 */
.L_x_379:
        /* <DEDUP_REMOVED lines=27> */
.L_x_383:
        /* <DEDUP_REMOVED lines=9> */
.L_x_384:
[----:B------:R-:W-:Y:S05]  /*4df0*/  BSYNC.RECONVERGENT B3 ;  /* 0x0000000000037941 */ /* 0x000fea0003800200 */
.L_x_382:
        /* <DEDUP_REMOVED lines=26> */
.L_x_386:
        /* <DEDUP_REMOVED lines=9> */
.L_x_387:
[----:B------:R-:W-:Y:S05]  /*5030*/  BSYNC.RECONVERGENT B3 ;  /* 0x0000000000037941 */ /* 0x000fea0003800200 */
.L_x_385:
        /* <DEDUP_REMOVED lines=28> */
.L_x_378:
[----:B------:R-:W-:Y:S05]  /*5200*/  BSYNC.RECONVERGENT B2 ;  /* 0x0000000000027941 */ /* 0x000fea0003800200 */
.L_x_377:
        /* <DEDUP_REMOVED lines=37> */
.L_x_391:
        /* <DEDUP_REMOVED lines=9> */
.L_x_392:
[----:B------:R-:W-:Y:S05]  /*54f0*/  BSYNC.RECONVERGENT B3 ;  /* 0x0000000000037941 */ /* 0x000fea0003800200 */
.L_x_390:
        /* <DEDUP_REMOVED lines=27> */
.L_x_394:
        /* <DEDUP_REMOVED lines=9> */
.L_x_395:
[----:B------:R-:W-:Y:S05]  /*5740*/  BSYNC.RECONVERGENT B3 ;  /* 0x0000000000037941 */ /* 0x000fea0003800200 */
.L_x_393:
        /* <DEDUP_REMOVED lines=26> */
.L_x_397:
        /* <DEDUP_REMOVED lines=9> */
.L_x_398:
[----:B------:R-:W-:Y:S05]  /*5980*/  BSYNC.RECONVERGENT B3 ;  /* 0x0000000000037941 */ /* 0x000fea0003800200 */
.L_x_396:
        /* <DEDUP_REMOVED lines=28> */
.L_x_389:
[----:B------:R-:W-:Y:S05]  /*5b50*/  BSYNC.RECONVERGENT B2 ;  /* 0x0000000000027941 */ /* 0x000fea0003800200 */
.L_x_388:
        /* <DEDUP_REMOVED lines=9> */
.L_x_318:
[----:B------:R-:W-:Y:S05]  /*5bf0*/  BSYNC.RECONVERGENT B0 ;  /* 0x0000000000007941 */ /* 0x000fea0003800200 */
.L_x_317:
[----:B------:R-:W2:Y:S01]  /*5c00*/  LDL R0, [R1] ;  /* 0x0000000001007983 */ /* 0x000ea20000100800 */
[----:B------:R-:W-:-:S05]  /*5c10*/  IADD3 R5, P0, PT, R5, 0x1, RZ ;  /* 0x0000000105057810 */ /* 0x000fca0007f1e0ff */
[----:B------:R-:W-:Y:S01]  /*5c20*/  IMAD.X R6, RZ, RZ, R6, P0 ;  /* 0x000000ffff067224 */ /* 0x000fe200000e0606 */
[----:B------:R-:W-:-:S04]  /*5c30*/  ISETP.GE.U32.AND P0, PT, R5, R59, PT ;  /* 0x0000003b0500720c */ /* 0x000fc80003f06070 */
[----:B--2---:R-:W-:-:S13]  /*5c40*/  ISETP.GE.AND.EX P0, PT, R6, R0, PT, P0 ;  /* 0x000000000600720c */ /* 0x004fda0003f06300 */
[----:B------:R-:W-:Y:S05]  /*5c50*/  @!P0 BRA `(.L_x_400) ;  /* 0xffffffb800988947 */ /* 0x000fea000383ffff */
.L_x_316:
[----:B------:R-:W-:Y:S05]  /*5c60*/  BSYNC.RECONVERGENT B1 ;  /* 0x0000000000017941 */ /* 0x000fea0003800200 */
.L_x_315:
[----:B------:R-:W2:Y:S01]  /*5c70*/  LDL.LU R8, [R1+0x4] ;  /* 0x0000040001087983 */ /* 0x000ea20000300800 */
[----:B------:R-:W0:Y:S03]  /*5c80*/  LDCU UR6, c[0x0][0x360] ;  /* 0x00006c00ff0677ac */ /* 0x000e260008000800 */
[----:B------:R-:W3:Y:S01]  /*5c90*/  LDL.LU R4, [R1+0x8] ;  /* 0x0000080001047983 */ /* 0x000ee20000300800 */
[----:B------:R-:W0:Y:S01]  /*5ca0*/  LDC R0, c[0x0][0x370] ;  /* 0x0000dc00ff007b82 */ /* 0x000e220000000800 */
[----:B------:R-:W1:Y:S01]  /*5cb0*/  LDCU.64 UR10, c[0x0][0x3f0] ;  /* 0x00007e00ff0a77ac */ /* 0x000e620008000a00 */
[----:B------:R-:W4:Y:S01]  /*5cc0*/  LDCU.64 UR12, c[0x0][0x380] ;  /* 0x00007000ff0c77ac */ /* 0x000f220008000a00 */
[----:B0-----:R-:W-:Y:S01]  /*5cd0*/  IMAD R0, R0, UR6, RZ ;  /* 0x0000000600007c24 */ /* 0x001fe2000f8e02ff */
[----:B--2---:R-:W-:Y:S02]  /*5ce0*/  SHF.R.S32.HI R3, RZ, 0x1f, R8 ;  /* 0x0000001fff037819 */ /* 0x004fe40000011408 */
[----:B-1----:R-:W-:-:S04]  /*5cf0*/  LEA R2, P0, R8, UR10, 0x2 ;  /* 0x0000000a08027c11 */ /* 0x002fc8000f8010ff */
[----:B------:R-:W-:Y:S02]  /*5d00*/  LEA.HI.X R3, R8, UR11, R3, 0x2, P0 ;  /* 0x0000000b08037c11 */ /* 0x000fe400080f1403 */
[----:B------:R-:W-:-:S03]  /*5d10*/  IADD3 R8, P0, PT, R0, R8, RZ ;  /* 0x0000000800087210 */ /* 0x000fc60007f1e0ff */
[----:B------:R0:W-:Y:S01]  /*5d20*/  STG.E desc[UR8][R2.64], R7 ;  /* 0x0000000702007986 */ /* 0x0001e2000c101908 */
[----:B---3--:R-:W-:Y:S02]  /*5d30*/  IADD3.X R4, PT, PT, RZ, R4, RZ, P0, !PT ;  /* 0x00000004ff047210 */ /* 0x008fe400007fe4ff */
[----:B----4-:R-:W-:Y:S01]  /*5d40*/  ISETP.GE.U32.AND P0, PT, R8, UR12, PT ;  /* 0x0000000c08007c0c */ /* 0x010fe2000bf06070 */
[----:B------:R0:W-:Y:S03]  /*5d50*/  STL [R1+0x4], R8 ;  /* 0x0000040801007387 */ /* 0x0001e60000100800 */
[----:B------:R-:W-:Y:S01]  /*5d60*/  ISETP.GE.AND.EX P0, PT, R4, UR13, PT, P0 ;  /* 0x0000000d04007c0c */ /* 0x000fe2000bf06300 */
[----:B------:R0:W-:-:S12]  /*5d70*/  STL [R1+0x8], R4 ;  /* 0x0000080401007387 */ /* 0x0001d80000100800 */
[----:B0-----:R-:W-:Y:S05]  /*5d80*/  @!P0 BRA `(.L_x_401) ;  /* 0xffffffa000e88947 */ /* 0x001fea000383ffff */
[----:B------:R-:W-:Y:S05]  /*5d90*/  EXIT ;  /* 0x000000000000794d */ /* 0x000fea0003800000 */
        .weak           $__internal_8_$__cuda_sm20_div_s64
        .type           $__internal_8_$__cuda_sm20_div_s64,@function
        .size           $__internal_8_$__cuda_sm20_div_s64,($__internal_9_$__cuda_sm20_rem_s64 - $__internal_8_$__cuda_sm20_div_s64)
$__internal_8_$__cuda_sm20_div_s64:
        /* <DEDUP_REMOVED lines=86> */
[----:B------:R-:W-:Y:S06]  /*6300*/  RET.REL.NODEC R2 `(_ZN2at6native13col2im_kernelIffEEvlPKT_llllllllllllPS2_) ;  /* 0xffffff9c023c7950 */ /* 0x000fec0003c3ffff */
        .weak           $__internal_9_$__cuda_sm20_rem_s64
        .type           $__internal_9_$__cuda_sm20_rem_s64,@function
        .size           $__internal_9_$__cuda_sm20_rem_s64,(.L_x_525 - $__internal_9_$__cuda_sm20_rem_s64)
$__internal_9_$__cuda_sm20_rem_s64:
        /* <DEDUP_REMOVED lines=79> */
[----:B------:R-:W-:Y:S06]  /*6800*/  RET.REL.NODEC R30 `(_ZN2at6native13col2im_kernelIffEEvlPKT_llllllllllllPS2_) ;  /* 0xffffff941efc7950 */ /* 0x000fec0003c3ffff */
.L_x_402:
        /* <DEDUP_REMOVED lines=15> */
.L_x_525:


//--------------------- .text._ZN2at6native13col2im_kernelIddEEvlPKT_llllllllllllPS2_ --------------------------
	.section	.text._ZN2at6native13col2im_kernelIddEEvlPKT_llllllllllllPS2_,"ax",@progbits
	.align	128
        .global         _ZN2at6native13col2im_kernelIddEEvlPKT_llllllllllllPS2_
        .type           _ZN2at6native13col2im_kernelIddEEvlPKT_llllllllllllPS2_,@function
        .size           _ZN2at6native13col2im_kernelIddEEvlPKT_llllllllllllPS2_,(.L_x_527 - _ZN2at6native13col2im_kernelIddEEvlPKT_llllllllllllPS2_)
        .other          _ZN2at6native13col2im_kernelIddEEvlPKT_llllllllllllPS2_,@"STO_CUDA_ENTRY STV_DEFAULT"
_ZN2at6native13col2im_kernelIddEEvlPKT_llllllllllllPS2_:
.text._ZN2at6native13col2im_kernelIddEEvlPKT_llllllllllllPS2_:
        /* <DEDUP_REMOVED lines=19> */
.L_x_514:
        /* <DEDUP_REMOVED lines=12> */
[----:B0-----:R-:W-:Y:S01]  /*01f0*/  IADD3 R4, PT, PT, R0, 0xffffffe, RZ ;  /* 0x0ffffffe00047810 */ /* 0x001fe20007ffe0ff */
[----:B------:R-:W-:-:S05]  /*0200*/  IMAD.MOV.U32 R0, RZ, RZ, RZ ;  /* 0x000000ffff007224 */ /* 0x000fca00078e00ff */
        /* <DEDUP_REMOVED lines=13> */
[----:B------:R-:W-:-:S05]  /*02e0*/  @!P2 LOP3.LUT R28, RZ, UR6, RZ, 0x33, !PT ;  /* 0x00000006ff1cac12 */ /* 0x000fca000f8e33ff */
[----:B------:R-:W-:-:S04]  /*02f0*/  IMAD.MOV R4, RZ, RZ, -R28 ;  /* 0x000000ffff047224 */ /* 0x000fc800078e0a1c */
[----:B------:R-:W-:Y:S01]  /*0300*/  IMAD R4, R4, UR6, R6 ;  /* 0x0000000604047c24 */ /* 0x000fe2000f8e0206 */
[----:B------:R-:W-:Y:S06]  /*0310*/  BRA `(.L_x_405) ;  /* 0x0000000000447947 */ /* 0x000fec0003800000 */
.L_x_404:
[----:B------:R-:W0:Y:S01]  /*0320*/  LDCU.64 UR6, c[0x0][0x398] ;  /* 0x00007300ff0677ac */ /* 0x000e220008000a00 */
[----:B------:R-:W-:Y:S01]  /*0330*/  IMAD.MOV.U32 R40, RZ, RZ, R6 ;  /* 0x000000ffff287224 */ /* 0x000fe200078e0006 */
[----:B------:R-:W-:Y:S01]  /*0340*/  MOV R0, 0x390 ;  /* 0x0000039000007802 */ /* 0x000fe20000000f00 */
[----:B------:R-:W-:Y:S02]  /*0350*/  IMAD.MOV.U32 R16, RZ, RZ, R2 ;  /* 0x000000ffff107224 */ /* 0x000fe400078e0002 */
[----:B0-----:R-:W-:Y:S01]  /*0360*/  IMAD.U32 R15, RZ, RZ, UR6 ;  /* 0x00000006ff0f7e24 */ /* 0x001fe2000f8e00ff */
[----:B------:R-:W-:-:S07]  /*0370*/  MOV R14, UR7 ;  /* 0x00000007000e7c02 */ /* 0x000fce0008000f00 */
[----:B------:R-:W-:Y:S05]  /*0380*/  CALL.REL.NOINC `($__internal_10_$__cuda_sm20_div_s64) ;  /* 0x0000005800387944 */ /* 0x000fea0003c00000 */
[----:B------:R-:W2:Y:S01]  /*0390*/  LDL R4, [R1+0x8] ;  /* 0x0000080001047983 */ /* 0x000ea20000100800 */
[----:B------:R-:W0:Y:S01]  /*03a0*/  LDCU.64 UR6, c[0x0][0x398] ;  /* 0x00007300ff0677ac */ /* 0x000e220008000a00 */
[----:B------:R-:W-:Y:S01]  /*03b0*/  IADD3 R3, P0, PT, RZ, -R28, RZ ;  /* 0x8000001cff037210 */ /* 0x000fe20007f1e0ff */
[----:B------:R-:W-:Y:S01]  /*03c0*/  IMAD.MOV.U32 R29, RZ, RZ, R16 ;  /* 0x000000ffff1d7224 */ /* 0x000fe200078e0010 */
[----:B------:R-:W-:-:S03]  /*03d0*/  MOV R5, R2 ;  /* 0x0000000200057202 */ /* 0x000fc60000000f00 */
[----:B------:R-:W-:-:S04]  /*03e0*/  IMAD.X R0, RZ, RZ, ~R16, P0 ;  /* 0x000000ffff007224 */ /* 0x000fc800000e0e10 */
[----:B0-----:R-:W-:Y:S02]  /*03f0*/  IMAD R0, R0, UR6, RZ ;  /* 0x0000000600007c24 */ /* 0x001fe4000f8e02ff */
[----:B--2---:R-:W-:-:S04]  /*0400*/  IMAD.WIDE.U32 R4, R3, UR6, R4 ;  /* 0x0000000603047c25 */ /* 0x004fc8000f8e0004 */
[----:B------:R-:W-:-:S04]  /*0410*/  IMAD R3, R3, UR7, R0 ;  /* 0x0000000703037c24 */ /* 0x000fc8000f8e0200 */
[----:B------:R-:W-:-:S07]  /*0420*/  IMAD.IADD R0, R5, 0x1, R3 ;  /* 0x0000000105007824 */ /* 0x000fce00078e0203 */
.L_x_405:
[----:B------:R-:W-:Y:S05]  /*0430*/  BSYNC.RECONVERGENT B0 ;  /* 0x0000000000007941 */ /* 0x000fea0003800200 */
.L_x_403:
        /* <DEDUP_REMOVED lines=26> */
[----:B------:R-:W-:Y:S01]  /*05e0*/  @!P1 LOP3.LUT R16, RZ, UR6, RZ, 0x33, !PT ;  /* 0x00000006ff109c12 */ /* 0x000fe2000f8e33ff */
[----:B------:R-:W-:Y:S06]  /*05f0*/  BRA `(.L_x_408) ;  /* 0x0000000000247947 */ /* 0x000fec0003800000 */
.L_x_407:
[----:B------:R-:W0:Y:S01]  /*0600*/  LDCU.64 UR6, c[0x0][0x390] ;  /* 0x00007200ff0677ac */ /* 0x000e220008000a00 */
[----:B------:R-:W-:Y:S01]  /*0610*/  IMAD.MOV.U32 R33, RZ, RZ, R28 ;  /* 0x000000ffff217224 */ /* 0x000fe200078e001c */
[----:B------:R-:W-:Y:S01]  /*0620*/  MOV R32, 0x670 ;  /* 0x0000067000207802 */ /* 0x000fe20000000f00 */
[----:B------:R-:W-:Y:S01]  /*0630*/  IMAD.MOV.U32 R37, RZ, RZ, R29 ;  /* 0x000000ffff257224 */ /* 0x000fe200078e001d */
[----:B0-----:R-:W-:Y:S01]  /*0640*/  MOV R16, UR6 ;  /* 0x0000000600107c02 */ /* 0x001fe20008000f00 */
[----:B------:R-:W-:-:S07]  /*0650*/  IMAD.U32 R0, RZ, RZ, UR7 ;  /* 0x00000007ff007e24 */ /* 0x000fce000f8e00ff */
[----:B------:R-:W-:Y:S05]  /*0660*/  CALL.REL.NOINC `($__internal_11_$__cuda_sm20_rem_s64) ;  /* 0x0000005800dc7944 */ /* 0x000fea0003c00000 */
[----:B------:R-:W-:Y:S01]  /*0670*/  IMAD.MOV.U32 R17, RZ, RZ, R16 ;  /* 0x000000ffff117224 */ /* 0x000fe200078e0010 */
[----:B------:R-:W-:-:S07]  /*0680*/  MOV R16, R0 ;  /* 0x0000000000107202 */ /* 0x000fce0000000f00 */
.L_x_408:
[----:B------:R-:W-:Y:S05]  /*0690*/  BSYNC.RECONVERGENT B0 ;  /* 0x0000000000007941 */ /* 0x000fea0003800200 */
.L_x_406:
        /* <DEDUP_REMOVED lines=16> */
[----:B------:R-:W-:-:S06]  /*07a0*/  HFMA2 R19, -RZ, RZ, 0, 0 ;  /* 0x00000000ff137431 */ /* 0x000fcc00000001ff */
[----:B0-----:R-:W0:Y:S02]  /*07b0*/  MUFU.RCP R0, R0 ;  /* 0x0000000000007308 */ /* 0x001e240000001000 */
[----:B0-----:R-:W-:-:S06]  /*07c0*/  VIADD R2, R0, 0xffffffe ;  /* 0x0ffffffe00027836 */ /* 0x001fcc0000000000 */
[----:B------:R0:W1:Y:S02]  /*07d0*/  F2I.FTZ.U32.TRUNC.NTZ R3, R2 ;  /* 0x0000000200037305 */ /* 0x000064000021f000 */
[----:B0-----:R-:W-:Y:S01]  /*07e0*/  IMAD.MOV.U32 R2, RZ, RZ, RZ ;  /* 0x000000ffff027224 */ /* 0x001fe200078e00ff */
[----:B-1----:R-:W-:-:S05]  /*07f0*/  IADD3 R5, PT, PT, RZ, -R3, RZ ;  /* 0x80000003ff057210 */ /* 0x002fca0007ffe0ff */
[----:B------:R-:W-:-:S04]  /*0800*/  IMAD R5, R5, R4, RZ ;  /* 0x0000000405057224 */ /* 0x000fc800078e02ff */
[----:B------:R-:W-:-:S06]  /*0810*/  IMAD.HI.U32 R3, R3, R5, R2 ;  /* 0x0000000503037227 */ /* 0x000fcc00078e0002 */
[----:B-----5:R-:W-:-:S04]  /*0820*/  IMAD.HI.U32 R18, R3, R10, RZ ;  /* 0x0000000a03127227 */ /* 0x020fc800078e00ff */
[----:B------:R-:W-:-:S04]  /*0830*/  IMAD.MOV R3, RZ, RZ, -R18 ;  /* 0x000000ffff037224 */ /* 0x000fc800078e0a12 */
[----:B------:R-:W-:-:S05]  /*0840*/  IMAD R3, R4, R3, R10 ;  /* 0x0000000304037224 */ /* 0x000fca00078e020a */
[----:B------:R-:W-:-:S13]  /*0850*/  ISETP.GE.U32.AND P0, PT, R3, R4, PT ;  /* 0x000000040300720c */ /* 0x000fda0003f06070 */
[----:B------:R-:W-:Y:S01]  /*0860*/  @P0 IADD3 R3, PT, PT, R3, -R4, RZ ;  /* 0x8000000403030210 */ /* 0x000fe20007ffe0ff */
[----:B------:R-:W-:-:S03]  /*0870*/  @P0 VIADD R18, R18, 0x1 ;  /* 0x0000000112120836 */ /* 0x000fc60000000000 */
[----:B------:R-:W-:-:S13]  /*0880*/  ISETP.GE.U32.AND P1, PT, R3, R4, PT ;  /* 0x000000040300720c */ /* 0x000fda0003f26070 */
[----:B------:R-:W-:Y:S01]  /*0890*/  @P1 VIADD R18, R18, 0x1 ;  /* 0x0000000112121836 */ /* 0x000fe20000000000 */
[----:B------:R-:W-:Y:S01]  /*08a0*/  @!P2 LOP3.LUT R18, RZ, R4, RZ, 0x33, !PT ;  /* 0x00000004ff12a212 */ /* 0x000fe200078e33ff */
[----:B------:R-:W-:Y:S06]  /*08b0*/  BRA `(.L_x_411) ;  /* 0x00000000001c7947 */ /* 0x000fec0003800000 */
.L_x_410:
[----:B------:R-:W-:Y:S01]  /*08c0*/  IMAD.MOV.U32 R15, RZ, RZ, R4 ;  /* 0x000000ffff0f7224 */ /* 0x000fe200078e0004 */
[----:B-----5:R-:W-:Y:S01]  /*08d0*/  MOV R40, R10 ;  /* 0x0000000a00287202 */ /* 0x020fe20000000f00 */
[----:B------:R-:W-:Y:S01]  /*08e0*/  IMAD.MOV.U32 R16, RZ, RZ, R2 ;  /* 0x000000ffff107224 */ /* 0x000fe200078e0002 */
[----:B------:R-:W-:-:S07]  /*08f0*/  MOV R0, 0x910 ;  /* 0x0000091000007802 */ /* 0x000fce0000000f00 */
[----:B------:R-:W-:Y:S05]  /*0900*/  CALL.REL.NOINC `($__internal_10_$__cuda_sm20_div_s64) ;  /* 0x0000005000d87944 */ /* 0x000fea0003c00000 */
[----:B------:R-:W-:Y:S02]  /*0910*/  IMAD.MOV.U32 R18, RZ, RZ, R28 ;  /* 0x000000ffff127224 */ /* 0x000fe400078e001c */
[----:B------:R-:W-:-:S07]  /*0920*/  IMAD.MOV.U32 R19, RZ, RZ, R16 ;  /* 0x000000ffff137224 */ /* 0x000fce00078e0010 */
.L_x_411:
[----:B------:R-:W-:Y:S05]  /*0930*/  BSYNC.RECONVERGENT B0 ;  /* 0x0000000000007941 */ /* 0x000fea0003800200 */
.L_x_409:
[----:B------:R-:W0:Y:S01]  /*0940*/  LDCU.64 UR6, c[0x0][0x3a8] ;  /* 0x00007500ff0677ac */ /* 0x000e220008000a00 */
[----:B------:R-:W1:Y:S01]  /*0950*/  LDC.64 R4, c[0x0][0x3d8] ;  /* 0x0000f600ff047b82 */ /* 0x000e620000000a00 */
[----:B------:R-:W-:Y:S01]  /*0960*/  BSSY.RECONVERGENT B0, `(.L_x_412) ;  /* 0x0000033000007945 */ /* 0x000fe20003800200 */
[----:B------:R-:W-:Y:S02]  /*0970*/  IMAD.MOV.U32 R49, RZ, RZ, RZ ;  /* 0x000000ffff317224 */ /* 0x000fe400078e00ff */
[----:B------:R-:W-:Y:S01]  /*0980*/  IMAD.MOV.U32 R50, RZ, RZ, RZ ;  /* 0x000000ffff327224 */ /* 0x000fe200078e00ff */
[----:B0-----:R-:W-:-:S04]  /*0990*/  UIADD3 UR6, UP0, UPT, UR6, -0x1, URZ ;  /* 0xffffffff06067890 */ /* 0x001fc8000ff1e0ff */
[----:B------:R-:W-:Y:S02]  /*09a0*/  UIADD3.X UR7, UPT, UPT, UR7, -0x1, URZ, UP0, !UPT ;  /* 0xffffffff07077890 */ /* 0x000fe400087fe4ff */
[----:B-1----:R-:W-:-:S04]  /*09b0*/  IMAD.WIDE.U32 R2, R4, UR6, RZ ;  /* 0x0000000604027c25 */ /* 0x002fc8000f8e00ff */
[----:B------:R-:W-:Y:S01]  /*09c0*/  IMAD R0, R4, UR7, RZ ;  /* 0x0000000704007c24 */ /* 0x000fe2000f8e02ff */
[----:B------:R-:W-:-:S03]  /*09d0*/  ISETP.GT.U32.AND P0, PT, R56, R2, PT ;  /* 0x000000023800720c */ /* 0x000fc60003f04070 */
[----:B------:R-:W-:-:S05]  /*09e0*/  IMAD R5, R5, UR6, R0 ;  /* 0x0000000605057c24 */ /* 0x000fca000f8e0200 */
        /* <DEDUP_REMOVED lines=33> */
.L_x_415:
[----:B------:R-:W0:Y:S01]  /*0c00*/  LDCU.64 UR6, c[0x0][0x3c8] ;  /* 0x00007900ff0677ac */ /* 0x000e220008000a00 */
[----:B------:R-:W-:Y:S02]  /*0c10*/  MOV R0, 0xc50 ;  /* 0x00000c5000007802 */ /* 0x000fe40000000f00 */
[----:B0-----:R-:W-:Y:S01]  /*0c20*/  MOV R15, UR6 ;  /* 0x00000006000f7c02 */ /* 0x001fe20008000f00 */
[----:B------:R-:W-:-:S07]  /*0c30*/  IMAD.U32 R14, RZ, RZ, UR7 ;  /* 0x00000007ff0e7e24 */ /* 0x000fce000f8e00ff */
[----:B------:R-:W-:Y:S05]  /*0c40*/  CALL.REL.NOINC `($__internal_10_$__cuda_sm20_div_s64) ;  /* 0x0000005000087944 */ /* 0x000fea0003c00000 */
[----:B------:R-:W-:-:S07]  /*0c50*/  IMAD.MOV.U32 R29, RZ, RZ, R16 ;  /* 0x000000ffff1d7224 */ /* 0x000fce00078e0010 */
.L_x_416:
[----:B------:R-:W-:Y:S05]  /*0c60*/  BSYNC.RECONVERGENT B1 ;  /* 0x0000000000017941 */ /* 0x000fea0003800200 */
.L_x_414:
[----:B------:R-:W-:-:S04]  /*0c70*/  IADD3 R49, P0, PT, R28, 0x1, RZ ;  /* 0x000000011c317810 */ /* 0x000fc80007f1e0ff */
[----:B------:R-:W-:-:S09]  /*0c80*/  IADD3.X R50, PT, PT, RZ, R29, RZ, P0, !PT ;  /* 0x0000001dff327210 */ /* 0x000fd200007fe4ff */
.L_x_413:
[----:B------:R-:W-:Y:S05]  /*0c90*/  BSYNC.RECONVERGENT B0 ;  /* 0x0000000000007941 */ /* 0x000fea0003800200 */
.L_x_412:
        /* <DEDUP_REMOVED lines=26> */
.L_x_418:
[----:B------:R-:W0:Y:S01]  /*0e40*/  LDCU.64 UR6, c[0x0][0x3c8] ;  /* 0x00007900ff0677ac */ /* 0x000e220008000a00 */
[----:B------:R-:W-:Y:S02]  /*0e50*/  MOV R40, R56 ;  /* 0x0000003800287202 */ /* 0x000fe40000000f00 */
[----:B------:R-:W-:Y:S02]  /*0e60*/  MOV R16, R57 ;  /* 0x0000003900107202 */ /* 0x000fe40000000f00 */
[----:B------:R-:W-:Y:S01]  /*0e70*/  MOV R0, 0xeb0 ;  /* 0x00000eb000007802 */ /* 0x000fe20000000f00 */
[----:B0-----:R-:W-:Y:S02]  /*0e80*/  IMAD.U32 R15, RZ, RZ, UR6 ;  /* 0x00000006ff0f7e24 */ /* 0x001fe4000f8e00ff */
[----:B------:R-:W-:-:S07]  /*0e90*/  IMAD.U32 R14, RZ, RZ, UR7 ;  /* 0x00000007ff0e7e24 */ /* 0x000fce000f8e00ff */
[----:B------:R-:W-:Y:S05]  /*0ea0*/  CALL.REL.NOINC `($__internal_10_$__cuda_sm20_div_s64) ;  /* 0x0000004c00707944 */ /* 0x000fea0003c00000 */
[----:B------:R-:W-:-:S07]  /*0eb0*/  IMAD.MOV.U32 R29, RZ, RZ, R16 ;  /* 0x000000ffff1d7224 */ /* 0x000fce00078e0010 */
.L_x_419:
[----:B------:R-:W-:Y:S05]  /*0ec0*/  BSYNC.RECONVERGENT B0 ;  /* 0x0000000000007941 */ /* 0x000fea0003800200 */
.L_x_417:
[----:B------:R-:W0:Y:S01]  /*0ed0*/  LDCU.64 UR6, c[0x0][0x3a0] ;  /* 0x00007400ff0677ac */ /* 0x000e220008000a00 */
[----:B------:R-:W1:Y:S01]  /*0ee0*/  LDC.64 R6, c[0x0][0x3d0] ;  /* 0x0000f400ff067b82 */ /* 0x000e620000000a00 */
[----:B------:R-:W-:Y:S01]  /*0ef0*/  IADD3 R17, P0, PT, R28, 0x1, RZ ;  /* 0x000000011c117810 */ /* 0x000fe20007f1e0ff */
[----:B------:R-:W-:Y:S01]  /*0f00*/  BSSY.RECONVERGENT B0, `(.L_x_420) ;  /* 0x0000038000007945 */ /* 0x000fe20003800200 */
[----:B------:R-:W2:Y:S01]  /*0f10*/  LDCU.64 UR10, c[0x0][0x3e8] ;  /* 0x00007d00ff0a77ac */ /* 0x000ea20008000a00 */
[----:B------:R-:W-:Y:S02]  /*0f20*/  CS2R R2, SRZ ;  /* 0x0000000000027805 */ /* 0x000fe4000001ff00 */
[----:B------:R-:W-:Y:S01]  /*0f30*/  IMAD.X R28, RZ, RZ, R29, P0 ;  /* 0x000000ffff1c7224 */ /* 0x000fe200000e061d */
[----:B0-----:R-:W-:-:S04]  /*0f40*/  UIADD3 UR6, UP0, UPT, UR6, -0x1, URZ ;  /* 0xffffffff06067890 */ /* 0x001fc8000ff1e0ff */
[----:B------:R-:W-:Y:S01]  /*0f50*/  UIADD3.X UR7, UPT, UPT, UR7, -0x1, URZ, UP0, !UPT ;  /* 0xffffffff07077890 */ /* 0x000fe200087fe4ff */
[----:B--2---:R-:W-:Y:S01]  /*0f60*/  ISETP.LT.U32.AND P1, PT, R17, UR10, PT ;  /* 0x0000000a11007c0c */ /* 0x004fe2000bf21070 */
[----:B-1----:R-:W-:-:S03]  /*0f70*/  IMAD.WIDE.U32 R4, R6, UR6, RZ ;  /* 0x0000000606047c25 */ /* 0x002fc6000f8e00ff */
[----:B------:R-:W-:Y:S01]  /*0f80*/  ISETP.LT.AND.EX P1, PT, R28, UR11, PT, P1 ;  /* 0x0000000b1c007c0c */ /* 0x000fe2000bf21310 */
[----:B------:R-:W-:Y:S01]  /*0f90*/  IMAD R0, R6, UR7, RZ ;  /* 0x0000000706007c24 */ /* 0x000fe2000f8e02ff */
[----:B------:R-:W-:Y:S02]  /*0fa0*/  ISETP.GT.U32.AND P0, PT, R60, R4, PT ;  /* 0x000000043c00720c */ /* 0x000fe40003f04070 */
        /* <DEDUP_REMOVED lines=10> */
[----:B------:R-:W-:-:S05]  /*1050*/  IADD3 R40, P0, PT, R5, R60, RZ ;  /* 0x0000003c05287210 */ /* 0x000fca0007f1e0ff */
[----:B------:R-:W-:-:S05]  /*1060*/  IMAD.X R16, R3, 0x1, R61, P0 ;  /* 0x0000000103107824 */ /* 0x000fca00000e063d */
        /* <DEDUP_REMOVED lines=24> */
.L_x_423:
[----:B------:R-:W0:Y:S01]  /*11f0*/  LDCU.64 UR6, c[0x0][0x3c0] ;  /* 0x00007800ff0677ac */ /* 0x000e220008000a00 */
[----:B------:R-:W-:Y:S01]  /*1200*/  MOV R0, 0x1240 ;  /* 0x0000124000007802 */ /* 0x000fe20000000f00 */
[----:B0-----:R-:W-:Y:S02]  /*1210*/  IMAD.U32 R15, RZ, RZ, UR6 ;  /* 0x00000006ff0f7e24 */ /* 0x001fe4000f8e00ff */
[----:B------:R-:W-:-:S07]  /*1220*/  IMAD.U32 R14, RZ, RZ, UR7 ;  /* 0x00000007ff0e7e24 */ /* 0x000fce000f8e00ff */
[----:B------:R-:W-:Y:S05]  /*1230*/  CALL.REL.NOINC `($__internal_10_$__cuda_sm20_div_s64) ;  /* 0x00000048008c7944 */ /* 0x000fea0003c00000 */
[----:B------:R-:W-:-:S07]  /*1240*/  MOV R29, R16 ;  /* 0x00000010001d7202 */ /* 0x000fce0000000f00 */
.L_x_424:
[----:B------:R-:W-:Y:S05]  /*1250*/  BSYNC.RECONVERGENT B1 ;  /* 0x0000000000017941 */ /* 0x000fea0003800200 */
.L_x_422:
[----:B------:R-:W-:-:S05]  /*1260*/  IADD3 R2, P0, PT, R28, 0x1, RZ ;  /* 0x000000011c027810 */ /* 0x000fca0007f1e0ff */
[----:B------:R-:W-:-:S08]  /*1270*/  IMAD.X R3, RZ, RZ, R29, P0 ;  /* 0x000000ffff037224 */ /* 0x000fd000000e061d */
.L_x_421:
[----:B------:R-:W-:Y:S05]  /*1280*/  BSYNC.RECONVERGENT B0 ;  /* 0x0000000000007941 */ /* 0x000fea0003800200 */
.L_x_420:
        /* <DEDUP_REMOVED lines=26> */
.L_x_426:
[----:B------:R-:W0:Y:S01]  /*1430*/  LDCU.64 UR6, c[0x0][0x3c0] ;  /* 0x00007800ff0677ac */ /* 0x000e220008000a00 */
[----:B------:R-:W-:Y:S01]  /*1440*/  IMAD.MOV.U32 R40, RZ, RZ, R60 ;  /* 0x000000ffff287224 */ /* 0x000fe200078e003c */
[----:B------:R-:W-:Y:S01]  /*1450*/  MOV R0, 0x14a0 ;  /* 0x000014a000007802 */ /* 0x000fe20000000f00 */
[----:B------:R-:W-:Y:S02]  /*1460*/  IMAD.MOV.U32 R16, RZ, RZ, R61 ;  /* 0x000000ffff107224 */ /* 0x000fe400078e003d */
[----:B0-----:R-:W-:Y:S01]  /*1470*/  IMAD.U32 R15, RZ, RZ, UR6 ;  /* 0x00000006ff0f7e24 */ /* 0x001fe2000f8e00ff */
[----:B------:R-:W-:-:S07]  /*1480*/  MOV R14, UR7 ;  /* 0x00000007000e7c02 */ /* 0x000fce0008000f00 */
[----:B------:R-:W-:Y:S05]  /*1490*/  CALL.REL.NOINC `($__internal_10_$__cuda_sm20_div_s64) ;  /* 0x0000004400f47944 */ /* 0x000fea0003c00000 */
[----:B------:R-:W-:-:S07]  /*14a0*/  IMAD.MOV.U32 R29, RZ, RZ, R16 ;  /* 0x000000ffff1d7224 */ /* 0x000fce00078e0010 */
.L_x_427:
[----:B------:R-:W-:Y:S05]  /*14b0*/  BSYNC.RECONVERGENT B0 ;  /* 0x0000000000007941 */ /* 0x000fea0003800200 */
.L_x_425:
[----:B------:R-:W0:Y:S01]  /*14c0*/  LDCU.64 UR6, c[0x0][0x3e0] ;  /* 0x00007c00ff0677ac */ /* 0x000e220008000a00 */
[----:B------:R-:W-:Y:S01]  /*14d0*/  IADD3 R0, P0, PT, R28, 0x1, RZ ;  /* 0x000000011c007810 */ /* 0x000fe20007f1e0ff */
[----:B------:R-:W-:Y:S01]  /*14e0*/  BSSY.RECONVERGENT B1, `(.L_x_428) ;  /* 0x0000465000017945 */ /* 0x000fe20003800200 */
[----:B------:R-:W-:Y:S02]  /*14f0*/  CS2R R20, SRZ ;  /* 0x0000000000147805 */ /* 0x000fe4000001ff00 */
[----:B------:R-:W-:Y:S02]  /*1500*/  IADD3.X R28, PT, PT, RZ, R29, RZ, P0, !PT ;  /* 0x0000001dff1c7210 */ /* 0x000fe400007fe4ff */
[----:B0-----:R-:W-:-:S04]  /*1510*/  ISETP.LT.U32.AND P0, PT, R0, UR6, PT ;  /* 0x0000000600007c0c */ /* 0x001fc8000bf01070 */
[----:B------:R-:W-:-:S04]  /*1520*/  ISETP.LT.AND.EX P0, PT, R28, UR7, PT, P0 ;  /* 0x000000071c007c0c */ /* 0x000fc8000bf01300 */
[----:B------:R-:W-:Y:S02]  /*1530*/  SEL R5, R0, UR6, P0 ;  /* 0x0000000600057c07 */ /* 0x000fe40008000000 */
[----:B------:R-:W-:Y:S02]  /*1540*/  SEL R4, R28, UR7, P0 ;  /* 0x000000071c047c07 */ /* 0x000fe40008000000 */
[----:B------:R-:W-:Y:S01]  /*1550*/  ISETP.GE.U32.AND P0, PT, R2, R5, PT ;  /* 0x000000050200720c */ /* 0x000fe20003f06070 */
[----:B------:R0:W-:Y:S03]  /*1560*/  STL [R1], R5 ;  /* 0x0000000501007387 */ /* 0x0001e60000100800 */
[----:B------:R-:W-:Y:S01]  /*1570*/  ISETP.GE.AND.EX P0, PT, R3, R4, PT, P0 ;  /* 0x000000040300720c */ /* 0x000fe20003f06300 */
[----:B------:R0:W-:-:S12]  /*1580*/  STL [R1+0x4], R4 ;  /* 0x0000040401007387 */ /* 0x0001d80000100800 */
[----:B0-----:R-:W-:Y:S05]  /*1590*/  @P0 BRA `(.L_x_429) ;  /* 0x0000004400640947 */ /* 0x001fea0003800000 */
[----:B------:R-:W0:Y:S01]  /*15a0*/  LDC.64 R54, c[0x0][0x3c8] ;  /* 0x0000f200ff367b82 */ /* 0x000e220000000a00 */
[----:B------:R-:W1:Y:S01]  /*15b0*/  LDCU.64 UR6, c[0x0][0x3c8] ;  /* 0x00007900ff0677ac */ /* 0x000e620008000a00 */
[----:B------:R-:W-:Y:S02]  /*15c0*/  IADD3 R59, P0, PT, RZ, -R49, RZ ;  /* 0x80000031ff3b7210 */ /* 0x000fe40007f1e0ff */
[----:B------:R-:W-:-:S03]  /*15d0*/  CS2R R20, SRZ ;  /* 0x0000000000147805 */ /* 0x000fc6000001ff00 */
[----:B------:R-:W-:Y:S02]  /*15e0*/  IMAD.X R0, RZ, RZ, ~R50, P0 ;  /* 0x000000ffff007224 */ /* 0x000fe400000e0e32 */
[----:B-1----:R-:W-:Y:S02]  /*15f0*/  IMAD R4, R50, UR6, RZ ;  /* 0x0000000632047c24 */ /* 0x002fe4000f8e02ff */
[----:B------:R-:W-:Y:S02]  /*1600*/  IMAD R0, R0, UR6, RZ ;  /* 0x0000000600007c24 */ /* 0x000fe4000f8e02ff */
[C---:B------:R-:W-:Y:S02]  /*1610*/  IMAD R5, R49.reuse, UR7, R4 ;  /* 0x0000000731057c24 */ /* 0x040fe4000f8e0204 */
[----:B0-----:R-:W-:-:S04]  /*1620*/  IMAD.WIDE.U32 R54, R49, UR6, R54 ;  /* 0x0000000631367c25 */ /* 0x001fc8000f8e0036 */
[C---:B------:R-:W-:Y:S01]  /*1630*/  IMAD.WIDE.U32 R52, R59.reuse, UR6, R56 ;  /* 0x000000063b347c25 */ /* 0x040fe2000f8e0038 */
[C---:B------:R-:W-:Y:S02]  /*1640*/  IADD3 R51, P1, P2, R56.reuse, -UR6, -R54 ;  /* 0x8000000638337c10 */ /* 0x040fe4000fa3e836 */
[----:B------:R-:W-:Y:S01]  /*1650*/  IADD3 R54, P0, PT, R56, -R54, RZ ;  /* 0x8000003638367210 */ /* 0x000fe20007f1e0ff */
[----:B------:R-:W-:Y:S02]  /*1660*/  IMAD R59, R59, UR7, R0 ;  /* 0x000000073b3b7c24 */ /* 0x000fe4000f8e0200 */
[----:B------:R-:W-:-:S03]  /*1670*/  IMAD.IADD R5, R55, 0x1, R5 ;  /* 0x0000000137057824 */ /* 0x000fc600078e0205 */
[----:B------:R-:W-:Y:S01]  /*1680*/  IADD3 R59, PT, PT, R53, R59, RZ ;  /* 0x0000003b353b7210 */ /* 0x000fe20007ffe0ff */
[C-C-:B------:R-:W-:Y:S01]  /*1690*/  IMAD.X R58, R57.reuse, 0x1, ~R5.reuse, P0 ;  /* 0x00000001393a7824 */ /* 0x140fe200000e0e05 */
[----:B------:R-:W-:-:S07]  /*16a0*/  IADD3.X R55, PT, PT, R57, ~UR7, ~R5, P1, P2 ;  /* 0x8000000739377c10 */ /* 0x000fce0008fe4c05 */
.L_x_513:
[----:B------:R-:W-:Y:S01]  /*16b0*/  ISETP.GE.U32.AND P0, PT, R49, R17, PT ;  /* 0x000000113100720c */ /* 0x000fe20003f06070 */
[----:B------:R-:W-:Y:S03]  /*16c0*/  BSSY.RECONVERGENT B0, `(.L_x_430) ;  /* 0x000043f000007945 */ /* 0x000fe60003800200 */
[----:B------:R-:W-:-:S13]  /*16d0*/  ISETP.GE.AND.EX P0, PT, R50, R41, PT, P0 ;  /* 0x000000293200720c */ /* 0x000fda0003f06300 */
[----:B-1-34-:R-:W-:Y:S05]  /*16e0*/  @P0 BRA `(.L_x_431) ;  /* 0x0000004000f00947 */ /* 0x01afea0003800000 */
[----:B------:R-:W0:Y:S01]  /*16f0*/  LDCU.64 UR6, c[0x0][0x3c0] ;  /* 0x00007800ff0677ac */ /* 0x000e220008000a00 */
[----:B------:R-:W-:Y:S01]  /*1700*/  IADD3 R5, P0, PT, RZ, -R2, RZ ;  /* 0x80000002ff057210 */ /* 0x000fe20007f1e0ff */
[----:B------:R-:W-:Y:S01]  /*1710*/  BSSY.RECONVERGENT B2, `(.L_x_432) ;  /* 0x0000027000027945 */ /* 0x000fe20003800200 */
[----:B------:R-:W1:Y:S03]  /*1720*/  LDCU UR10, c[0x0][0x3d4] ;  /* 0x00007a80ff0a77ac */ /* 0x000e660008000800 */
[----:B------:R-:W-:-:S04]  /*1730*/  IMAD.X R0, RZ, RZ, ~R3, P0 ;  /* 0x000000ffff007224 */ /* 0x000fc800000e0e03 */
[----:B0-----:R-:W-:Y:S02]  /*1740*/  IMAD R0, R0, UR6, RZ ;  /* 0x0000000600007c24 */ /* 0x001fe4000f8e02ff */
[----:B------:R-:W-:-:S04]  /*1750*/  IMAD.WIDE.U32 R22, R5, UR6, R60 ;  /* 0x0000000605167c25 */ /* 0x000fc8000f8e003c */
[----:B------:R-:W-:-:S05]  /*1760*/  IMAD R5, R5, UR7, R0 ;  /* 0x0000000705057c24 */ /* 0x000fca000f8e0200 */
[----:B------:R-:W-:-:S04]  /*1770*/  IADD3 R4, PT, PT, R23, R5, RZ ;  /* 0x0000000517047210 */ /* 0x000fc80007ffe0ff */
        /* <DEDUP_REMOVED lines=21> */
[----:B------:R-:W-:Y:S01]  /*18d0*/  @!P1 LOP3.LUT R24, RZ, UR6, RZ, 0x33, !PT ;  /* 0x00000006ff189c12 */ /* 0x000fe2000f8e33ff */
[----:B------:R-:W-:Y:S06]  /*18e0*/  BRA `(.L_x_434) ;  /* 0x0000000000247947 */ /* 0x000fec0003800000 */
.L_x_433:
[----:B------:R-:W0:Y:S01]  /*18f0*/  LDCU.64 UR6, c[0x0][0x3d0] ;  /* 0x00007a00ff0677ac */ /* 0x000e220008000a00 */
[----:B------:R-:W-:Y:S01]  /*1900*/  IMAD.MOV.U32 R33, RZ, RZ, R22 ;  /* 0x000000ffff217224 */ /* 0x000fe200078e0016 */
[----:B------:R-:W-:Y:S01]  /*1910*/  MOV R32, 0x1960 ;  /* 0x0000196000207802 */ /* 0x000fe20000000f00 */
[----:B------:R-:W-:Y:S01]  /*1920*/  IMAD.MOV.U32 R37, RZ, RZ, R4 ;  /* 0x000000ffff257224 */ /* 0x000fe200078e0004 */
[----:B0-----:R-:W-:Y:S01]  /*1930*/  MOV R16, UR6 ;  /* 0x0000000600107c02 */ /* 0x001fe20008000f00 */
[----:B------:R-:W-:-:S07]  /*1940*/  IMAD.U32 R0, RZ, RZ, UR7 ;  /* 0x00000007ff007e24 */ /* 0x000fce000f8e00ff */
[----:B------:R-:W-:Y:S05]  /*1950*/  CALL.REL.NOINC `($__internal_11_$__cuda_sm20_rem_s64) ;  /* 0x0000004800207944 */ /* 0x000fea0003c00000 */
[----:B------:R-:W-:Y:S01]  /*1960*/  MOV R24, R0 ;  /* 0x0000000000187202 */ /* 0x000fe20000000f00 */
[----:B------:R-:W-:-:S07]  /*1970*/  IMAD.MOV.U32 R25, RZ, RZ, R16 ;  /* 0x000000ffff197224 */ /* 0x000fce00078e0010 */
.L_x_434:
[----:B------:R-:W-:Y:S05]  /*1980*/  BSYNC.RECONVERGENT B2 ;  /* 0x0000000000027941 */ /* 0x000fea0003800200 */
.L_x_432:
[----:B------:R-:W-:Y:S01]  /*1990*/  IMAD.IADD R10, R17, 0x1, -R49 ;  /* 0x00000001110a7824 */ /* 0x000fe200078e0a31 */
[----:B------:R-:W-:Y:S01]  /*19a0*/  BSSY.RECONVERGENT B2, `(.L_x_435) ;  /* 0x00001af000027945 */ /* 0x000fe20003800200 */
[----:B------:R-:W-:Y:S01]  /*19b0*/  MOV R5, R49 ;  /* 0x0000003100057202 */ /* 0x000fe20000000f00 */
[----:B------:R-:W-:Y:S02]  /*19c0*/  IMAD.MOV.U32 R6, RZ, RZ, R50 ;  /* 0x000000ffff067224 */ /* 0x000fe400078e0032 */
[----:B------:R-:W-:-:S04]  /*19d0*/  LOP3.LUT R10, R10, 0x3, RZ, 0xc0, !PT ;  /* 0x000000030a0a7812 */ /* 0x000fc800078ec0ff */
        /* <DEDUP_REMOVED lines=33> */
.L_x_440:
[----:B------:R-:W0:Y:S01]  /*1bf0*/  LDCU.64 UR6, c[0x0][0x3d8] ;  /* 0x00007b00ff0677ac */ /* 0x000e220008000a00 */
[----:B------:R-:W-:Y:S01]  /*1c00*/  IMAD.MOV.U32 R33, RZ, RZ, R52 ;  /* 0x000000ffff217224 */ /* 0x000fe200078e0034 */
[----:B------:R-:W-:Y:S01]  /*1c10*/  MOV R32, 0x1c60 ;  /* 0x00001c6000207802 */ /* 0x000fe20000000f00 */
[----:B------:R-:W-:Y:S01]  /*1c20*/  IMAD.MOV.U32 R37, RZ, RZ, R59 ;  /* 0x000000ffff257224 */ /* 0x000fe200078e003b */
[----:B0-----:R-:W-:Y:S01]  /*1c30*/  MOV R16, UR6 ;  /* 0x0000000600107c02 */ /* 0x001fe20008000f00 */
[----:B------:R-:W-:-:S07]  /*1c40*/  IMAD.U32 R0, RZ, RZ, UR7 ;  /* 0x00000007ff007e24 */ /* 0x000fce000f8e00ff */
[----:B------:R-:W-:Y:S05]  /*1c50*/  CALL.REL.NOINC `($__internal_11_$__cuda_sm20_rem_s64) ;  /* 0x0000004400607944 */ /* 0x000fea0003c00000 */
[----:B------:R-:W-:-:S04]  /*1c60*/  ISETP.NE.U32.AND P0, PT, R0, RZ, PT ;  /* 0x000000ff0000720c */ /* 0x000fc80003f05070 */
[----:B------:R-:W-:-:S13]  /*1c70*/  ISETP.NE.AND.EX P0, PT, R16, RZ, PT, P0 ;  /* 0x000000ff1000720c */ /* 0x000fda0003f05300 */
.L_x_441:
[----:B------:R-:W-:Y:S05]  /*1c80*/  BSYNC.RECONVERGENT B4 ;  /* 0x0000000000047941 */ /* 0x000fea0003800200 */
.L_x_439:
        /* <DEDUP_REMOVED lines=23> */
[----:B------:R-:W-:Y:S01]  /*1e00*/  @!P2 LOP3.LUT R8, RZ, UR6, RZ, 0x33, !PT ;  /* 0x00000006ff08ac12 */ /* 0x000fe2000f8e33ff */
[----:B------:R-:W-:Y:S06]  /*1e10*/  BRA `(.L_x_444) ;  /* 0x0000000000247947 */ /* 0x000fec0003800000 */
.L_x_443:
[----:B------:R-:W0:Y:S01]  /*1e20*/  LDCU.64 UR6, c[0x0][0x3d0] ;  /* 0x00007a00ff0677ac */ /* 0x000e220008000a00 */
[----:B------:R-:W-:Y:S01]  /*1e30*/  IMAD.MOV.U32 R40, RZ, RZ, R22 ;  /* 0x000000ffff287224 */ /* 0x000fe200078e0016 */
[----:B------:R-:W-:Y:S01]  /*1e40*/  MOV R0, 0x1e90 ;  /* 0x00001e9000007802 */ /* 0x000fe20000000f00 */
[----:B------:R-:W-:Y:S01]  /*1e50*/  IMAD.MOV.U32 R16, RZ, RZ, R4 ;  /* 0x000000ffff107224 */ /* 0x000fe200078e0004 */
[----:B0-----:R-:W-:Y:S01]  /*1e60*/  MOV R15, UR6 ;  /* 0x00000006000f7c02 */ /* 0x001fe20008000f00 */
[----:B------:R-:W-:-:S07]  /*1e70*/  IMAD.U32 R14, RZ, RZ, UR7 ;  /* 0x00000007ff0e7e24 */ /* 0x000fce000f8e00ff */
[----:B------:R-:W-:Y:S05]  /*1e80*/  CALL.REL.NOINC `($__internal_10_$__cuda_sm20_div_s64) ;  /* 0x0000003c00787944 */ /* 0x000fea0003c00000 */
[----:B------:R-:W-:Y:S01]  /*1e90*/  MOV R8, R28 ;  /* 0x0000001c00087202 */ /* 0x000fe20000000f00 */
[----:B------:R-:W-:-:S07]  /*1ea0*/  IMAD.MOV.U32 R9, RZ, RZ, R16 ;  /* 0x000000ffff097224 */ /* 0x000fce00078e0010 */
.L_x_444:
[----:B------:R-:W-:Y:S05]  /*1eb0*/  BSYNC.RECONVERGENT B4 ;  /* 0x0000000000047941 */ /* 0x000fea0003800200 */
.L_x_442:
        /* <DEDUP_REMOVED lines=24> */
.L_x_446:
        /* <DEDUP_REMOVED lines=8> */
.L_x_447:
[----:B------:R-:W-:Y:S05]  /*20c0*/  BSYNC.RECONVERGENT B4 ;  /* 0x0000000000047941 */ /* 0x000fea0003800200 */
.L_x_445:
[----:B------:R-:W0:Y:S01]  /*20d0*/  LDCU.128 UR12, c[0x0][0x3a0] ;  /* 0x00007400ff0c77ac */ /* 0x000e220008000c00 */
[----:B------:R-:W-:Y:S02]  /*20e0*/  IMAD.MOV.U32 R12, RZ, RZ, R28 ;  /* 0x000000ffff0c7224 */ /* 0x000fe400078e001c */
[----:B------:R-:W-:Y:S01]  /*20f0*/  IMAD.MOV.U32 R13, RZ, RZ, R29 ;  /* 0x000000ffff0d7224 */ /* 0x000fe200078e001d */
[----:B------:R-:W1:Y:S01]  /*2100*/  LDCU.128 UR16, c[0x0][0x3e0] ;  /* 0x00007c00ff1077ac */ /* 0x000e620008000c00 */
        /* <DEDUP_REMOVED lines=8> */
[----:B-1----:R-:W-:-:S03]  /*2190*/  IMAD.WIDE.U32 R8, R12, UR16, R2 ;  /* 0x000000100c087c25 */ /* 0x002fc6000f8e0002 */
[----:B------:R-:W-:Y:S02]  /*21a0*/  IADD3 R0, PT, PT, R13, R5, RZ ;  /* 0x000000050d007210 */ /* 0x000fe40007ffe0ff */
[----:B------:R-:W-:-:S03]  /*21b0*/  MOV R13, R50 ;  /* 0x00000032000d7202 */ /* 0x000fc60000000f00 */
[----:B------:R-:W-:-:S04]  /*21c0*/  IMAD R5, R0, UR16, RZ ;  /* 0x0000001000057c24 */ /* 0x000fc8000f8e02ff */
[----:B------:R-:W-:Y:S02]  /*21d0*/  IMAD R5, R12, UR17, R5 ;  /* 0x000000110c057c24 */ /* 0x000fe4000f8e0205 */
[----:B------:R-:W-:Y:S02]  /*21e0*/  IMAD.MOV.U32 R12, RZ, RZ, R49 ;  /* 0x000000ffff0c7224 */ /* 0x000fe400078e0031 */
[----:B------:R-:W-:Y:S02]  /*21f0*/  IMAD.IADD R0, R9, 0x1, R5 ;  /* 0x0000000109007824 */ /* 0x000fe400078e0205 */
[----:B------:R-:W-:-:S04]  /*2200*/  IMAD.WIDE.U32 R12, R8, UR18, R12 ;  /* 0x00000012080c7c25 */ /* 0x000fc8000f8e000c */
[----:B------:R-:W-:-:S04]  /*2210*/  IMAD R5, R0, UR18, RZ ;  /* 0x0000001200057c24 */ /* 0x000fc8000f8e02ff */
[----:B------:R-:W-:Y:S01]  /*2220*/  IMAD R5, R8, UR19, R5 ;  /* 0x0000001308057c24 */ /* 0x000fe2000f8e0205 */
[----:B--2---:R-:W-:-:S03]  /*2230*/  LEA R8, P0, R12, UR6, 0x3 ;  /* 0x000000060c087c11 */ /* 0x004fc6000f8018ff */
[----:B------:R-:W-:-:S05]  /*2240*/  IMAD.IADD R5, R13, 0x1, R5 ;  /* 0x000000010d057824 */ /* 0x000fca00078e0205 */
[----:B------:R-:W-:-:S06]  /*2250*/  LEA.HI.X R9, R12, UR7, R5, 0x3, P0 ;  /* 0x000000070c097c11 */ /* 0x000fcc00080f1c05 */
[----:B------:R-:W2:Y:S02]  /*2260*/  LDG.E.64 R8, desc[UR8][R8.64] ;  /* 0x0000000808087981 */ /* 0x000ea4000c1e1b00 */
[----:B--2---:R0:W1:Y:S02]  /*2270*/  DADD R20, R20, R8 ;  /* 0x0000000014147229 */ /* 0x0040640000000008 */
.L_x_438:
[----:B------:R-:W-:Y:S05]  /*2280*/  BSYNC.RECONVERGENT B3 ;  /* 0x0000000000037941 */ /* 0x000fea0003800200 */
.L_x_437:
        /* <DEDUP_REMOVED lines=9> */
[----:B------:R-:W2:Y:S01]  /*2320*/  LDCU UR6, c[0x0][0x3dc] ;  /* 0x00007b80ff0677ac */ /* 0x000ea20008000800 */
[----:B------:R-:W-:Y:S01]  /*2330*/  BSSY.RECONVERGENT B4, `(.L_x_450) ;  /* 0x0000022000047945 */ /* 0x000fe20003800200 */
[----:B--2---:R-:W-:-:S04]  /*2340*/  LOP3.LUT R5, R58, UR6, RZ, 0xfc, !PT ;  /* 0x000000063a057c12 */ /* 0x004fc8000f8efcff */
[----:B------:R-:W-:-:S13]  /*2350*/  ISETP.NE.AND.EX P0, PT, R5, RZ, PT, !PT ;  /* 0x000000ff0500720c */ /* 0x000fda0003f053f0 */
[----:B------:R-:W-:Y:S05]  /*2360*/  @P0 BRA `(.L_x_451) ;  /* 0x0000000000540947 */ /* 0x000fea0003800000 */
[----:B------:R-:W2:Y:S02]  /*2370*/  LDCU UR6, c[0x0][0x3d8] ;  /* 0x00007b00ff0677ac */ /* 0x000ea40008000800 */
[----:B--2---:R-:W2:Y:S01]  /*2380*/  I2F.U32.RP R6, UR6 ;  /* 0x0000000600067d06 */ /* 0x004ea20008209000 */
[----:B------:R-:W-:-:S07]  /*2390*/  ISETP.NE.U32.AND P1, PT, RZ, UR6, PT ;  /* 0x00000006ff007c0c */ /* 0x000fce000bf25070 */
[----:B--2---:R-:W0:Y:S02]  /*23a0*/  MUFU.RCP R6, R6 ;  /* 0x0000000600067308 */ /* 0x004e240000001000 */
[----:B0-----:R-:W-:-:S06]  /*23b0*/  IADD3 R8, PT, PT, R6, 0xffffffe, RZ ;  /* 0x0ffffffe06087810 */ /* 0x001fcc0007ffe0ff */
[----:B------:R0:W2:Y:S02]  /*23c0*/  F2I.FTZ.U32.TRUNC.NTZ R9, R8 ;  /* 0x0000000800097305 */ /* 0x0000a4000021f000 */
[----:B0-----:R-:W-:Y:S02]  /*23d0*/  IMAD.MOV.U32 R8, RZ, RZ, RZ ;  /* 0x000000ffff087224 */ /* 0x001fe400078e00ff */
[----:B--2---:R-:W-:-:S04]  /*23e0*/  IMAD.MOV R11, RZ, RZ, -R9 ;  /* 0x000000ffff0b7224 */ /* 0x004fc800078e0a09 */
        /* <DEDUP_REMOVED lines=13> */
.L_x_451:
[----:B------:R-:W2:Y:S01]  /*24c0*/  LDCU.64 UR6, c[0x0][0x3d8] ;  /* 0x00007b00ff0677ac */ /* 0x000ea20008000a00 */
[----:B------:R-:W-:Y:S02]  /*24d0*/  MOV R33, R54 ;  /* 0x0000003600217202 */ /* 0x000fe40000000f00 */
[----:B------:R-:W-:Y:S02]  /*24e0*/  MOV R37, R58 ;  /* 0x0000003a00257202 */ /* 0x000fe40000000f00 */
[----:B------:R-:W-:Y:S01]  /*24f0*/  MOV R32, 0x2530 ;  /* 0x0000253000207802 */ /* 0x000fe20000000f00 */
[----:B--2---:R-:W-:Y:S02]  /*2500*/  IMAD.U32 R16, RZ, RZ, UR6 ;  /* 0x00000006ff107e24 */ /* 0x004fe4000f8e00ff */
[----:B------:R-:W-:-:S07]  /*2510*/  IMAD.U32 R0, RZ, RZ, UR7 ;  /* 0x00000007ff007e24 */ /* 0x000fce000f8e00ff */
[----:B01----:R-:W-:Y:S05]  /*2520*/  CALL.REL.NOINC `($__internal_11_$__cuda_sm20_rem_s64) ;  /* 0x0000003c002c7944 */ /* 0x003fea0003c00000 */
[----:B------:R-:W-:-:S04]  /*2530*/  ISETP.NE.U32.AND P0, PT, R0, RZ, PT ;  /* 0x000000ff0000720c */ /* 0x000fc80003f05070 */
[----:B------:R-:W-:-:S13]  /*2540*/  ISETP.NE.AND.EX P0, PT, R16, RZ, PT, P0 ;  /* 0x000000ff1000720c */ /* 0x000fda0003f05300 */
.L_x_452:
[----:B------:R-:W-:Y:S05]  /*2550*/  BSYNC.RECONVERGENT B4 ;  /* 0x0000000000047941 */ /* 0x000fea0003800200 */
.L_x_450:
        /* <DEDUP_REMOVED lines=9> */
[----:B------:R0:W2:Y:S02]  /*25f0*/  F2I.FTZ.U32.TRUNC.NTZ R9, R8 ;  /* 0x0000000800097305 */ /* 0x0000a4000021f000 */
[----:B0-----:R-:W-:Y:S02]  /*2600*/  HFMA2 R8, -RZ, RZ, 0, 0 ;  /* 0x00000000ff087431 */ /* 0x001fe400000001ff */
[----:B--2---:R-:W-:-:S04]  /*2610*/  IMAD.MOV R11, RZ, RZ, -R9 ;  /* 0x000000ffff0b7224 */ /* 0x004fc800078e0a09 */
        /* <DEDUP_REMOVED lines=11> */
[----:B------:R-:W-:Y:S01]  /*26d0*/  @!P2 LOP3.LUT R8, RZ, UR6, RZ, 0x33, !PT ;  /* 0x00000006ff08ac12 */ /* 0x000fe2000f8e33ff */
[----:B------:R-:W-:Y:S06]  /*26e0*/  BRA `(.L_x_455) ;  /* 0x0000000000247947 */ /* 0x000fec0003800000 */
.L_x_454:
[----:B------:R-:W0:Y:S01]  /*26f0*/  LDCU.64 UR6, c[0x0][0x3d0] ;  /* 0x00007a00ff0677ac */ /* 0x000e220008000a00 */
[----:B------:R-:W-:Y:S02]  /*2700*/  MOV R40, R22 ;  /* 0x0000001600287202 */ /* 0x000fe40000000f00 */
[----:B------:R-:W-:Y:S02]  /*2710*/  MOV R16, R4 ;  /* 0x0000000400107202 */ /* 0x000fe40000000f00 */
[----:B------:R-:W-:Y:S01]  /*2720*/  MOV R0, 0x2760 ;  /* 0x0000276000007802 */ /* 0x000fe20000000f00 */
[----:B0-----:R-:W-:Y:S02]  /*2730*/  IMAD.U32 R15, RZ, RZ, UR6 ;  /* 0x00000006ff0f7e24 */ /* 0x001fe4000f8e00ff */
[----:B------:R-:W-:-:S07]  /*2740*/  IMAD.U32 R14, RZ, RZ, UR7 ;  /* 0x00000007ff0e7e24 */ /* 0x000fce000f8e00ff */
[----:B-1----:R-:W-:Y:S05]  /*2750*/  CALL.REL.NOINC `($__internal_10_$__cuda_sm20_div_s64) ;  /* 0x0000003400447944 */ /* 0x002fea0003c00000 */
[----:B------:R-:W-:Y:S02]  /*2760*/  IMAD.MOV.U32 R8, RZ, RZ, R28 ;  /* 0x000000ffff087224 */ /* 0x000fe400078e001c */
[----:B------:R-:W-:-:S07]  /*2770*/  IMAD.MOV.U32 R9, RZ, RZ, R16 ;  /* 0x000000ffff097224 */ /* 0x000fce00078e0010 */
.L_x_455:
[----:B------:R-:W-:Y:S05]  /*2780*/  BSYNC.RECONVERGENT B4 ;  /* 0x0000000000047941 */ /* 0x000fea0003800200 */
.L_x_453:
        /* <DEDUP_REMOVED lines=24> */
.L_x_457:
[----:B------:R-:W0:Y:S01]  /*2910*/  LDCU.64 UR6, c[0x0][0x3d8] ;  /* 0x00007b00ff0677ac */ /* 0x000e220008000a00 */
[----:B------:R-:W-:Y:S01]  /*2920*/  IMAD.MOV.U32 R40, RZ, RZ, R54 ;  /* 0x000000ffff287224 */ /* 0x000fe200078e0036 */
[----:B------:R-:W-:Y:S01]  /*2930*/  MOV R0, 0x2980 ;  /* 0x0000298000007802 */ /* 0x000fe20000000f00 */
[----:B------:R-:W-:Y:S01]  /*2940*/  IMAD.MOV.U32 R16, RZ, RZ, R58 ;  /* 0x000000ffff107224 */ /* 0x000fe200078e003a */
[----:B0-----:R-:W-:Y:S01]  /*2950*/  MOV R15, UR6 ;  /* 0x00000006000f7c02 */ /* 0x001fe20008000f00 */
[----:B------:R-:W-:-:S07]  /*2960*/  IMAD.U32 R14, RZ, RZ, UR7 ;  /* 0x00000007ff0e7e24 */ /* 0x000fce000f8e00ff */
[----:B-1----:R-:W-:Y:S05]  /*2970*/  CALL.REL.NOINC `($__internal_10_$__cuda_sm20_div_s64) ;  /* 0x0000003000bc7944 */ /* 0x002fea0003c00000 */
[----:B------:R-:W-:-:S07]  /*2980*/  MOV R29, R16 ;  /* 0x00000010001d7202 */ /* 0x000fce0000000f00 */
.L_x_458:
[----:B------:R-:W-:Y:S05]  /*2990*/  BSYNC.RECONVERGENT B4 ;  /* 0x0000000000047941 */ /* 0x000fea0003800200 */
.L_x_456:
[----:B------:R-:W0:Y:S01]  /*29a0*/  LDCU.128 UR12, c[0x0][0x3a0] ;  /* 0x00007400ff0c77ac */ /* 0x000e220008000c00 */
[----:B------:R-:W-:Y:S01]  /*29b0*/  MOV R13, R29 ;  /* 0x0000001d000d7202 */ /* 0x000fe20000000f00 */
[----:B------:R-:W-:Y:S01]  /*29c0*/  IMAD.MOV.U32 R12, RZ, RZ, R28 ;  /* 0x000000ffff0c7224 */ /* 0x000fe200078e001c */
[----:B------:R-:W2:Y:S01]  /*29d0*/  LDCU.128 UR16, c[0x0][0x3e0] ;  /* 0x00007c00ff1077ac */ /* 0x000ea20008000c00 */
[----:B------:R-:W3:Y:S01]  /*29e0*/  LDCU.64 UR6, c[0x0][0x388] ;  /* 0x00007100ff0677ac */ /* 0x000ee20008000a00 */
[----:B0-----:R-:W-:Y:S02]  /*29f0*/  IMAD R5, R19, UR12, RZ ;  /* 0x0000000c13057c24 */ /* 0x001fe4000f8e02ff */
[----:B------:R-:W-:-:S04]  /*2a00*/  IMAD.WIDE.U32 R8, R18, UR12, R8 ;  /* 0x0000000c12087c25 */ /* 0x000fc8000f8e0008 */
[----:B------:R-:W-:Y:S02]  /*2a10*/  IMAD R5, R18, UR13, R5 ;  /* 0x0000000d12057c24 */ /* 0x000fe4000f8e0205 */
[----:B------:R-:W-:-:S04]  /*2a20*/  IMAD.WIDE.U32 R12, R8, UR14, R12 ;  /* 0x0000000e080c7c25 */ /* 0x000fc8000f8e000c */
[----:B------:R-:W-:-:S04]  /*2a30*/  IMAD.IADD R0, R5, 0x1, R9 ;  /* 0x0000000105007824 */ /* 0x000fc800078e0209 */
[----:B------:R-:W-:-:S04]  /*2a40*/  IMAD R5, R0, UR14, RZ ;  /* 0x0000000e00057c24 */ /* 0x000fc8000f8e02ff */
[----:B------:R-:W-:Y:S02]  /*2a50*/  IMAD R5, R8, UR15, R5 ;  /* 0x0000000f08057c24 */ /* 0x000fe4000f8e0205 */
[----:B--2---:R-:W-:-:S04]  /*2a60*/  IMAD.WIDE.U32 R8, R12, UR16, R2 ;  /* 0x000000100c087c25 */ /* 0x004fc8000f8e0002 */
[----:B------:R-:W-:Y:S02]  /*2a70*/  IMAD.IADD R0, R13, 0x1, R5 ;  /* 0x000000010d007824 */ /* 0x000fe400078e0205 */
[----:B------:R-:W-:Y:S02]  /*2a80*/  IMAD.MOV.U32 R13, RZ, RZ, R50 ;  /* 0x000000ffff0d7224 */ /* 0x000fe400078e0032 */
[----:B------:R-:W-:-:S04]  /*2a90*/  IMAD R5, R0, UR16, RZ ;  /* 0x0000001000057c24 */ /* 0x000fc8000f8e02ff */
[----:B------:R-:W-:Y:S01]  /*2aa0*/  IMAD R5, R12, UR17, R5 ;  /* 0x000000110c057c24 */ /* 0x000fe2000f8e0205 */
[----:B------:R-:W-:-:S03]  /*2ab0*/  MOV R12, R49 ;  /* 0x00000031000c7202 */ /* 0x000fc60000000f00 */
[----:B------:R-:W-:Y:S02]  /*2ac0*/  IMAD.IADD R0, R9, 0x1, R5 ;  /* 0x0000000109007824 */ /* 0x000fe400078e0205 */
[----:B------:R-:W-:-:S04]  /*2ad0*/  IMAD.WIDE.U32 R12, R8, UR18, R12 ;  /* 0x00000012080c7c25 */ /* 0x000fc8000f8e000c */
[----:B------:R-:W-:-:S04]  /*2ae0*/  IMAD R5, R0, UR18, RZ ;  /* 0x0000001200057c24 */ /* 0x000fc8000f8e02ff */
[----:B------:R-:W-:Y:S01]  /*2af0*/  IMAD R5, R8, UR19, R5 ;  /* 0x0000001308057c24 */ /* 0x000fe2000f8e0205 */
[----:B---3--:R-:W-:-:S03]  /*2b00*/  LEA R8, P0, R12, UR6, 0x3 ;  /* 0x000000060c087c11 */ /* 0x008fc6000f8018ff */
[----:B------:R-:W-:-:S05]  /*2b10*/  IMAD.IADD R5, R13, 0x1, R5 ;  /* 0x000000010d057824 */ /* 0x000fca00078e0205 */
[----:B------:R-:W-:-:S06]  /*2b20*/  LEA.HI.X R9, R12, UR7, R5, 0x3, P0 ;  /* 0x000000070c097c11 */ /* 0x000fcc00080f1c05 */
[----:B------:R-:W1:Y:S02]  /*2b30*/  LDG.E.64 R8, desc[UR8][R8.64+0x8] ;  /* 0x0000080808087981 */ /* 0x000e64000c1e1b00 */
[----:B-1----:R2:W3:Y:S02]  /*2b40*/  DADD R20, R20, R8 ;  /* 0x0000000014147229 */ /* 0x0024e40000000008 */
.L_x_449:
[----:B------:R-:W-:Y:S05]  /*2b50*/  BSYNC.RECONVERGENT B3 ;  /* 0x0000000000037941 */ /* 0x000fea0003800200 */
.L_x_448:
[----:B------:R-:W-:Y:S02]  /*2b60*/  ISETP.NE.U32.AND P1, PT, R10, 0x2, PT ;  /* 0x000000020a00780c */ /* 0x000fe40003f25070 */
[----:B------:R-:W-:Y:S02]  /*2b70*/  ISETP.NE.U32.AND P0, PT, R24, RZ, PT ;  /* 0x000000ff1800720c */ /* 0x000fe40003f05070 */
[----:B------:R-:W-:Y:S02]  /*2b80*/  ISETP.NE.AND.EX P1, PT, RZ, RZ, PT, P1 ;  /* 0x000000ffff00720c */ /* 0x000fe40003f25310 */
[----:B0-2---:R-:W-:Y:S02]  /*2b90*/  IADD3 R9, P3, PT, R49, 0x3, RZ ;  /* 0x0000000331097810 */ /* 0x005fe40007f7e0ff */
        /* <DEDUP_REMOVED lines=17> */
[----:B------:R0:W2:Y:S02]  /*2cb0*/  F2I.FTZ.U32.TRUNC.NTZ R13, R12 ;  /* 0x0000000c000d7305 */ /* 0x0000a4000021f000 */
[----:B0-----:R-:W-:Y:S01]  /*2cc0*/  IMAD.MOV.U32 R12, RZ, RZ, RZ ;  /* 0x000000ffff0c7224 */ /* 0x001fe200078e00ff */
[----:B--2---:R-:W-:-:S05]  /*2cd0*/  IADD3 R11, PT, PT, RZ, -R13, RZ ;  /* 0x8000000dff0b7210 */ /* 0x004fca0007ffe0ff */
        /* <DEDUP_REMOVED lines=13> */
.L_x_460:
[----:B------:R-:W0:Y:S01]  /*2db0*/  LDCU.64 UR6, c[0x0][0x3d8] ;  /* 0x00007b00ff0677ac */ /* 0x000e220008000a00 */
[----:B------:R-:W-:Y:S01]  /*2dc0*/  IMAD.MOV.U32 R33, RZ, RZ, R51 ;  /* 0x000000ffff217224 */ /* 0x000fe200078e0033 */
[----:B------:R-:W-:Y:S01]  /*2dd0*/  MOV R32, 0x2e20 ;  /* 0x00002e2000207802 */ /* 0x000fe20000000f00 */
[----:B------:R-:W-:Y:S01]  /*2de0*/  IMAD.MOV.U32 R37, RZ, RZ, R55 ;  /* 0x000000ffff257224 */ /* 0x000fe200078e0037 */
[----:B0-----:R-:W-:Y:S01]  /*2df0*/  MOV R16, UR6 ;  /* 0x0000000600107c02 */ /* 0x001fe20008000f00 */
[----:B------:R-:W-:-:S07]  /*2e00*/  IMAD.U32 R0, RZ, RZ, UR7 ;  /* 0x00000007ff007e24 */ /* 0x000fce000f8e00ff */
[----:B-1-3--:R-:W-:Y:S05]  /*2e10*/  CALL.REL.NOINC `($__internal_11_$__cuda_sm20_rem_s64) ;  /* 0x0000003000f07944 */ /* 0x00afea0003c00000 */
[----:B------:R-:W-:-:S04]  /*2e20*/  ISETP.NE.U32.AND P0, PT, R0, RZ, PT ;  /* 0x000000ff0000720c */ /* 0x000fc80003f05070 */
[----:B------:R-:W-:-:S13]  /*2e30*/  ISETP.NE.AND.EX P0, PT, R16, RZ, PT, P0 ;  /* 0x000000ff1000720c */ /* 0x000fda0003f05300 */
.L_x_461:
[----:B------:R-:W-:Y:S05]  /*2e40*/  BSYNC.RECONVERGENT B3 ;  /* 0x0000000000037941 */ /* 0x000fea0003800200 */
.L_x_459:
[----:B------:R-:W-:Y:S01]  /*2e50*/  MOV R5, R9 ;  /* 0x0000000900057202 */ /* 0x000fe20000000f00 */
[----:B------:R-:W-:Y:S01]  /*2e60*/  IMAD.MOV.U32 R6, RZ, RZ, R8 ;  /* 0x000000ffff067224 */ /* 0x000fe200078e0008 */
[----:B------:R-:W-:Y:S06]  /*2e70*/  @P0 BRA `(.L_x_436) ;  /* 0x0000000400840947 */ /* 0x000fec0003800000 */
        /* <DEDUP_REMOVED lines=22> */
[----:B------:R-:W-:-:S04]  /*2fe0*/  @!P2 LOP3.LUT R5, RZ, UR6, RZ, 0x33, !PT ;  /* 0x00000006ff05ac12 */ /* 0x000fc8000f8e33ff */
[----:B------:R-:W-:Y:S01]  /*2ff0*/  MOV R6, R5 ;  /* 0x0000000500067202 */ /* 0x000fe20000000f00 */
[----:B------:R-:W-:Y:S06]  /*3000*/  BRA `(.L_x_464) ;  /* 0x0000000000247947 */ /* 0x000fec0003800000 */
.L_x_463:
[----:B------:R-:W0:Y:S01]  /*3010*/  LDCU.64 UR6, c[0x0][0x3d0] ;  /* 0x00007a00ff0677ac */ /* 0x000e220008000a00 */
[----:B------:R-:W-:Y:S01]  /*3020*/  IMAD.MOV.U32 R40, RZ, RZ, R22 ;  /* 0x000000ffff287224 */ /* 0x000fe200078e0016 */
[----:B------:R-:W-:Y:S01]  /*3030*/  MOV R0, 0x3080 ;  /* 0x0000308000007802 */ /* 0x000fe20000000f00 */
[----:B------:R-:W-:Y:S01]  /*3040*/  IMAD.MOV.U32 R16, RZ, RZ, R4 ;  /* 0x000000ffff107224 */ /* 0x000fe200078e0004 */
[----:B0-----:R-:W-:Y:S01]  /*3050*/  MOV R15, UR6 ;  /* 0x00000006000f7c02 */ /* 0x001fe20008000f00 */
[----:B------:R-:W-:-:S07]  /*3060*/  IMAD.U32 R14, RZ, RZ, UR7 ;  /* 0x00000007ff0e7e24 */ /* 0x000fce000f8e00ff */
[----:B-1-3--:R-:W-:Y:S05]  /*3070*/  CALL.REL.NOINC `($__internal_10_$__cuda_sm20_div_s64) ;  /* 0x0000002800fc7944 */ /* 0x00afea0003c00000 */
[----:B------:R-:W-:Y:S01]  /*3080*/  MOV R6, R28 ;  /* 0x0000001c00067202 */ /* 0x000fe20000000f00 */
[----:B------:R-:W-:-:S07]  /*3090*/  IMAD.MOV.U32 R7, RZ, RZ, R16 ;  /* 0x000000ffff077224 */ /* 0x000fce00078e0010 */
.L_x_464:
[----:B------:R-:W-:Y:S05]  /*30a0*/  BSYNC.RECONVERGENT B3 ;  /* 0x0000000000037941 */ /* 0x000fea0003800200 */
.L_x_462:
        /* <DEDUP_REMOVED lines=24> */
.L_x_466:
[----:B------:R-:W0:Y:S01]  /*3230*/  LDCU.64 UR6, c[0x0][0x3d8] ;  /* 0x00007b00ff0677ac */ /* 0x000e220008000a00 */
[----:B------:R-:W-:Y:S01]  /*3240*/  IMAD.MOV.U32 R40, RZ, RZ, R51 ;  /* 0x000000ffff287224 */ /* 0x000fe200078e0033 */
[----:B------:R-:W-:Y:S01]  /*3250*/  MOV R0, 0x32a0 ;  /* 0x000032a000007802 */ /* 0x000fe20000000f00 */
[----:B------:R-:W-:Y:S02]  /*3260*/  IMAD.MOV.U32 R16, RZ, RZ, R55 ;  /* 0x000000ffff107224 */ /* 0x000fe400078e0037 */
[----:B0-----:R-:W-:Y:S01]  /*3270*/  IMAD.U32 R15, RZ, RZ, UR6 ;  /* 0x00000006ff0f7e24 */ /* 0x001fe2000f8e00ff */
[----:B------:R-:W-:-:S07]  /*3280*/  MOV R14, UR7 ;  /* 0x00000007000e7c02 */ /* 0x000fce0008000f00 */
[----:B-1-3--:R-:W-:Y:S05]  /*3290*/  CALL.REL.NOINC `($__internal_10_$__cuda_sm20_div_s64) ;  /* 0x0000002800747944 */ /* 0x00afea0003c00000 */
[----:B------:R-:W-:-:S07]  /*32a0*/  IMAD.MOV.U32 R29, RZ, RZ, R16 ;  /* 0x000000ffff1d7224 */ /* 0x000fce00078e0010 */
.L_x_467:
[----:B------:R-:W-:Y:S05]  /*32b0*/  BSYNC.RECONVERGENT B3 ;  /* 0x0000000000037941 */ /* 0x000fea0003800200 */
.L_x_465:
[----:B------:R-:W0:Y:S01]  /*32c0*/  LDCU.128 UR12, c[0x0][0x3a0] ;  /* 0x00007400ff0c77ac */ /* 0x000e220008000c00 */
[----:B------:R-:W-:Y:S02]  /*32d0*/  IMAD.MOV.U32 R10, RZ, RZ, R28 ;  /* 0x000000ffff0a7224 */ /* 0x000fe400078e001c */
[----:B------:R-:W-:Y:S01]  /*32e0*/  IMAD.MOV.U32 R11, RZ, RZ, R29 ;  /* 0x000000ffff0b7224 */ /* 0x000fe200078e001d */
[----:B------:R-:W2:Y:S01]  /*32f0*/  LDCU.128 UR16, c[0x0][0x3e0] ;  /* 0x00007c00ff1077ac */ /* 0x000ea20008000c00 */
[----:B------:R-:W4:Y:S01]  /*3300*/  LDCU.64 UR6, c[0x0][0x388] ;  /* 0x00007100ff0677ac */ /* 0x000f220008000a00 */
[----:B0-----:R-:W-:Y:S02]  /*3310*/  IMAD R5, R19, UR12, RZ ;  /* 0x0000000c13057c24 */ /* 0x001fe4000f8e02ff */
[----:B------:R-:W-:-:S04]  /*3320*/  IMAD.WIDE.U32 R6, R18, UR12, R6 ;  /* 0x0000000c12067c25 */ /* 0x000fc8000f8e0006 */
[----:B------:R-:W-:Y:S02]  /*3330*/  IMAD R5, R18, UR13, R5 ;  /* 0x0000000d12057c24 */ /* 0x000fe4000f8e0205 */
[----:B------:R-:W-:-:S03]  /*3340*/  IMAD.WIDE.U32 R10, R6, UR14, R10 ;  /* 0x0000000e060a7c25 */ /* 0x000fc6000f8e000a */
[----:B------:R-:W-:-:S05]  /*3350*/  IADD3 R0, PT, PT, R5, R7, RZ ;  /* 0x0000000705007210 */ /* 0x000fca0007ffe0ff */
[----:B------:R-:W-:-:S04]  /*3360*/  IMAD R5, R0, UR14, RZ ;  /* 0x0000000e00057c24 */ /* 0x000fc8000f8e02ff */
[----:B------:R-:W-:Y:S02]  /*3370*/  IMAD R5, R6, UR15, R5 ;  /* 0x0000000f06057c24 */ /* 0x000fe4000f8e0205 */
[----:B--2---:R-:W-:-:S03]  /*3380*/  IMAD.WIDE.U32 R6, R10, UR16, R2 ;  /* 0x000000100a067c25 */ /* 0x004fc6000f8e0002 */
[----:B------:R-:W-:Y:S02]  /*3390*/  IADD3 R0, PT, PT, R11, R5, RZ ;  /* 0x000000050b007210 */ /* 0x000fe40007ffe0ff */
[----:B------:R-:W-:-:S03]  /*33a0*/  MOV R11, R50 ;  /* 0x00000032000b7202 */ /* 0x000fc60000000f00 */
[----:B------:R-:W-:-:S04]  /*33b0*/  IMAD R5, R0, UR16, RZ ;  /* 0x0000001000057c24 */ /* 0x000fc8000f8e02ff */
[----:B------:R-:W-:Y:S02]  /*33c0*/  IMAD R5, R10, UR17, R5 ;  /* 0x000000110a057c24 */ /* 0x000fe4000f8e0205 */
[----:B------:R-:W-:Y:S02]  /*33d0*/  IMAD.MOV.U32 R10, RZ, RZ, R49 ;  /* 0x000000ffff0a7224 */ /* 0x000fe400078e0031 */
[----:B------:R-:W-:Y:S02]  /*33e0*/  IMAD.IADD R0, R7, 0x1, R5 ;  /* 0x0000000107007824 */ /* 0x000fe400078e0205 */
[----:B------:R-:W-:-:S04]  /*33f0*/  IMAD.WIDE.U32 R10, R6, UR18, R10 ;  /* 0x00000012060a7c25 */ /* 0x000fc8000f8e000a */
[----:B------:R-:W-:Y:S01]  /*3400*/  IMAD R5, R0, UR18, RZ ;  /* 0x0000001200057c24 */ /* 0x000fe2000f8e02ff */
[----:B----4-:R-:W-:-:S03]  /*3410*/  LEA R12, P0, R10, UR6, 0x3 ;  /* 0x000000060a0c7c11 */ /* 0x010fc6000f8018ff */
[----:B------:R-:W-:-:S04]  /*3420*/  IMAD R5, R6, UR19, R5 ;  /* 0x0000001306057c24 */ /* 0x000fc8000f8e0205 */
[----:B------:R-:W-:-:S05]  /*3430*/  IMAD.IADD R5, R11, 0x1, R5 ;  /* 0x000000010b057824 */ /* 0x000fca00078e0205 */
[----:B------:R-:W-:-:S06]  /*3440*/  LEA.HI.X R13, R10, UR7, R5, 0x3, P0 ;  /* 0x000000070a0d7c11 */ /* 0x000fcc00080f1c05 */
[----:B------:R-:W1:Y:S01]  /*3450*/  LDG.E.64 R12, desc[UR8][R12.64+0x10] ;  /* 0x000010080c0c7981 */ /* 0x000e62000c1e1b00 */
[----:B------:R-:W-:Y:S01]  /*3460*/  IMAD.MOV.U32 R5, RZ, RZ, R9 ;  /* 0x000000ffff057224 */ /* 0x000fe200078e0009 */
[----:B------:R-:W-:Y:S01]  /*3470*/  MOV R6, R8 ;  /* 0x0000000800067202 */ /* 0x000fe20000000f00 */
[----:B-1-3--:R2:W4:Y:S06]  /*3480*/  DADD R20, R20, R12 ;  /* 0x0000000014147229 */ /* 0x00a52c000000000c */
.L_x_436:
[----:B------:R-:W-:Y:S05]  /*3490*/  BSYNC.RECONVERGENT B2 ;  /* 0x0000000000027941 */ /* 0x000fea0003800200 */
.L_x_435:
[----:B------:R-:W-:-:S04]  /*34a0*/  IADD3 R0, P1, PT, R49, -R17, RZ ;  /* 0x8000001131007210 */ /* 0x000fc80007f3e0ff */
[----:B------:R-:W-:Y:S01]  /*34b0*/  ISETP.GT.U32.AND P0, PT, R0, -0x4, PT ;  /* 0xfffffffc0000780c */ /* 0x000fe20003f04070 */
[----:B------:R-:W-:-:S05]  /*34c0*/  IMAD.X R0, R50, 0x1, ~R41, P1 ;  /* 0x0000000132007824 */ /* 0x000fca00008e0e29 */
[----:B------:R-:W-:-:S13]  /*34d0*/  ISETP.GT.U32.AND.EX P0, PT, R0, -0x1, PT, P0 ;  /* 0xffffffff0000780c */ /* 0x000fda0003f04100 */
[----:B------:R-:W-:Y:S05]  /*34e0*/  @P0 BRA `(.L_x_431) ;  /* 0x0000002400700947 */ /* 0x000fea0003800000 */
[----:B------:R-:W5:Y:S01]  /*34f0*/  LDCU.64 UR6, c[0x0][0x3c8] ;  /* 0x00007900ff0677ac */ /* 0x000f620008000a00 */
[C---:B------:R-:W-:Y:S01]  /*3500*/  IADD3 R11, P1, PT, R5.reuse, 0x3, RZ ;  /* 0x00000003050b7810 */ /* 0x040fe20007f3e0ff */
[C---:B0-----:R-:W-:Y:S01]  /*3510*/  IMAD.SHL.U32 R8, R5.reuse, 0x8, RZ ;  /* 0x0000000805087824 */ /* 0x041fe200078e00ff */
[C---:B------:R-:W-:Y:S01]  /*3520*/  IADD3 R10, P0, PT, R5.reuse, 0x2, RZ ;  /* 0x00000002050a7810 */ /* 0x040fe20007f1e0ff */
[----:B--2---:R-:W-:Y:S01]  /*3530*/  IMAD.MOV.U32 R12, RZ, RZ, R56 ;  /* 0x000000ffff0c7224 */ /* 0x004fe200078e0038 */
[--C-:B------:R-:W-:Y:S01]  /*3540*/  SHF.L.U64.HI R7, R5, 0x3, R6.reuse ;  /* 0x0000000305077819 */ /* 0x100fe20000010206 */
[----:B------:R-:W-:Y:S01]  /*3550*/  IMAD.MOV.U32 R13, RZ, RZ, R57 ;  /* 0x000000ffff0d7224 */ /* 0x000fe200078e0039 */
[----:B------:R-:W-:Y:S01]  /*3560*/  MOV R9, R5 ;  /* 0x0000000500097202 */ /* 0x000fe20000000f00 */
[----:B------:R-:W-:Y:S01]  /*3570*/  IMAD.X R42, RZ, RZ, R6, P1 ;  /* 0x000000ffff2a7224 */ /* 0x000fe200008e0606 */
[-C--:B------:R-:W-:Y:S02]  /*3580*/  MOV R47, R6.reuse ;  /* 0x00000006002f7202 */ /* 0x080fe40000000f00 */
[----:B------:R-:W-:Y:S01]  /*3590*/  IADD3.X R44, PT, PT, RZ, R6, RZ, P0, !PT ;  /* 0x00000006ff2c7210 */ /* 0x000fe200007fe4ff */
[----:B-----5:R-:W-:-:S04]  /*35a0*/  UIADD3 UR6, UP0, UPT, URZ, -UR6, URZ ;  /* 0x80000006ff067290 */ /* 0x020fc8000ff1e0ff */
[----:B------:R-:W-:Y:S02]  /*35b0*/  UIADD3.X UR7, UPT, UPT, URZ, ~UR7, URZ, UP0, !UPT ;  /* 0x80000007ff077290 */ /* 0x000fe400087fe4ff */
[----:B------:R-:W-:Y:S02]  /*35c0*/  IMAD.U32 R26, RZ, RZ, UR6 ;  /* 0x00000006ff1a7e24 */ /* 0x000fe4000f8e00ff */
[----:B------:R-:W-:Y:S02]  /*35d0*/  IMAD R0, R6, UR6, RZ ;  /* 0x0000000606007c24 */ /* 0x000fe4000f8e02ff */
[----:B------:R-:W-:Y:S02]  /*35e0*/  IMAD.U32 R27, RZ, RZ, UR7 ;  /* 0x00000007ff1b7e24 */ /* 0x000fe4000f8e00ff */
[C---:B------:R-:W-:Y:S02]  /*35f0*/  IMAD R15, R5.reuse, UR7, R0 ;  /* 0x00000007050f7c24 */ /* 0x040fe4000f8e0200 */
[----:B------:R-:W-:-:S04]  /*3600*/  IMAD.WIDE.U32 R26, R5, UR6, R26 ;  /* 0x00000006051a7c25 */ /* 0x000fc8000f8e001a */
[----:B------:R-:W-:-:S07]  /*3610*/  IMAD.IADD R46, R27, 0x1, R15 ;  /* 0x000000011b2e7824 */ /* 0x000fce00078e020f */
.L_x_512:
[----:B------:R-:W-:Y:S01]  /*3620*/  ISETP.NE.U32.AND P0, PT, R24, RZ, PT ;  /* 0x000000ff1800720c */ /* 0x000fe20003f05070 */
[----:B------:R-:W-:Y:S03]  /*3630*/  BSSY.RECONVERGENT B2, `(.L_x_468) ;  /* 0x0000091000027945 */ /* 0x000fe60003800200 */
[----:B------:R-:W-:-:S13]  /*3640*/  ISETP.NE.AND.EX P0, PT, R25, RZ, PT, P0 ;  /* 0x000000ff1900720c */ /* 0x000fda0003f05300 */
[----:B0-2---:R-:W-:Y:S05]  /*3650*/  @P0 BRA `(.L_x_469) ;  /* 0x0000000800380947 */ /* 0x005fea0003800000 */
[----:B------:R-:W0:Y:S01]  /*3660*/  LDCU.64 UR6, c[0x0][0x3c8] ;  /* 0x00007900ff0677ac */ /* 0x000e220008000a00 */
[----:B------:R-:W-:Y:S01]  /*3670*/  BSSY.RECONVERGENT B3, `(.L_x_470) ;  /* 0x0000029000037945 */ /* 0x000fe20003800200 */
[----:B------:R-:W2:Y:S01]  /*3680*/  LDCU UR10, c[0x0][0x3dc] ;  /* 0x00007b80ff0a77ac */ /* 0x000ea20008000800 */
[----:B0-----:R-:W-:-:S04]  /*3690*/  UIADD3 UR6, UP0, UPT, URZ, -UR6, URZ ;  /* 0x80000006ff067290 */ /* 0x001fc8000ff1e0ff */
[----:B------:R-:W-:Y:S02]  /*36a0*/  UIADD3.X UR7, UPT, UPT, URZ, ~UR7, URZ, UP0, !UPT ;  /* 0x80000007ff077290 */ /* 0x000fe400087fe4ff */
[----:B------:R-:W-:Y:S02]  /*36b0*/  IMAD R0, R47, UR6, RZ ;  /* 0x000000062f007c24 */ /* 0x000fe4000f8e02ff */
[----:B------:R-:W-:-:S04]  /*36c0*/  IMAD.WIDE.U32 R34, R9, UR6, R12 ;  /* 0x0000000609227c25 */ /* 0x000fc8000f8e000c */
[----:B------:R-:W-:-:S05]  /*36d0*/  IMAD R39, R9, UR7, R0 ;  /* 0x0000000709277c24 */ /* 0x000fca000f8e0200 */
[----:B------:R-:W-:-:S04]  /*36e0*/  IADD3 R39, PT, PT, R35, R39, RZ ;  /* 0x0000002723277210 */ /* 0x000fc80007ffe0ff */
[----:B--2---:R-:W-:-:S04]  /*36f0*/  LOP3.LUT R0, R39, UR10, RZ, 0xfc, !PT ;  /* 0x0000000a27007c12 */ /* 0x004fc8000f8efcff */
[----:B------:R-:W-:-:S13]  /*3700*/  ISETP.NE.U32.AND P1, PT, R0, RZ, PT ;  /* 0x000000ff0000720c */ /* 0x000fda0003f25070 */
        /* <DEDUP_REMOVED lines=22> */
.L_x_471:
[----:B------:R-:W0:Y:S01]  /*3870*/  LDCU.64 UR6, c[0x0][0x3d8] ;  /* 0x00007b00ff0677ac */ /* 0x000e220008000a00 */
[----:B------:R-:W-:Y:S01]  /*3880*/  IMAD.MOV.U32 R33, RZ, RZ, R34 ;  /* 0x000000ffff217224 */ /* 0x000fe200078e0022 */
[----:B------:R-:W-:Y:S01]  /*3890*/  MOV R32, 0x38e0 ;  /* 0x000038e000207802 */ /* 0x000fe20000000f00 */
[----:B------:R-:W-:Y:S02]  /*38a0*/  IMAD.MOV.U32 R37, RZ, RZ, R39 ;  /* 0x000000ffff257224 */ /* 0x000fe400078e0027 */
[----:B0-----:R-:W-:Y:S01]  /*38b0*/  IMAD.U32 R16, RZ, RZ, UR6 ;  /* 0x00000006ff107e24 */ /* 0x001fe2000f8e00ff */
[----:B------:R-:W-:-:S07]  /*38c0*/  MOV R0, UR7 ;  /* 0x0000000700007c02 */ /* 0x000fce0008000f00 */
[----:B-1-34-:R-:W-:Y:S05]  /*38d0*/  CALL.REL.NOINC `($__internal_11_$__cuda_sm20_rem_s64) ;  /* 0x0000002800407944 */ /* 0x01afea0003c00000 */
[----:B------:R-:W-:-:S04]  /*38e0*/  ISETP.NE.U32.AND P1, PT, R0, RZ, PT ;  /* 0x000000ff0000720c */ /* 0x000fc80003f25070 */
[----:B------:R-:W-:-:S13]  /*38f0*/  ISETP.NE.AND.EX P1, PT, R16, RZ, PT, P1 ;  /* 0x000000ff1000720c */ /* 0x000fda0003f25310 */
.L_x_472:
[----:B------:R-:W-:Y:S05]  /*3900*/  BSYNC.RECONVERGENT B3 ;  /* 0x0000000000037941 */ /* 0x000fea0003800200 */
.L_x_470:
[----:B------:R-:W-:Y:S05]  /*3910*/  @P1 BRA `(.L_x_469) ;  /* 0x0000000400881947 */ /* 0x000fea0003800000 */
[----:B------:R-:W0:Y:S01]  /*3920*/  LDCU UR6, c[0x0][0x3d4] ;  /* 0x00007a80ff0677ac */ /* 0x000e220008000800 */
[----:B------:R-:W-:Y:S01]  /*3930*/  BSSY.RECONVERGENT B3, `(.L_x_473) ;  /* 0x0000022000037945 */ /* 0x000fe20003800200 */
[----:B0-----:R-:W-:-:S04]  /*3940*/  LOP3.LUT R0, R4, UR6, RZ, 0xfc, !PT ;  /* 0x0000000604007c12 */ /* 0x001fc8000f8efcff */
[----:B------:R-:W-:-:S13]  /*3950*/  ISETP.NE.U32.AND P1, PT, R0, RZ, PT ;  /* 0x000000ff0000720c */ /* 0x000fda0003f25070 */
[----:B------:R-:W-:Y:S05]  /*3960*/  @P1 BRA `(.L_x_474) ;  /* 0x0000000000541947 */ /* 0x000fea0003800000 */
[----:B------:R-:W0:Y:S01]  /*3970*/  LDCU UR6, c[0x0][0x3d0] ;  /* 0x00007a00ff0677ac */ /* 0x000e220008000800 */
[----:B------:R-:W-:Y:S01]  /*3980*/  MOV R37, RZ ;  /* 0x000000ff00257202 */ /* 0x000fe20000000f00 */
        /* <DEDUP_REMOVED lines=19> */
.L_x_474:
[----:B------:R-:W0:Y:S01]  /*3ac0*/  LDCU.64 UR6, c[0x0][0x3d0] ;  /* 0x00007a00ff0677ac */ /* 0x000e220008000a00 */
[----:B------:R-:W-:Y:S01]  /*3ad0*/  IMAD.MOV.U32 R40, RZ, RZ, R22 ;  /* 0x000000ffff287224 */ /* 0x000fe200078e0016 */
[----:B------:R-:W-:Y:S01]  /*3ae0*/  MOV R0, 0x3b30 ;  /* 0x00003b3000007802 */ /* 0x000fe20000000f00 */
[----:B------:R-:W-:Y:S02]  /*3af0*/  IMAD.MOV.U32 R16, RZ, RZ, R4 ;  /* 0x000000ffff107224 */ /* 0x000fe400078e0004 */
[----:B0-----:R-:W-:Y:S01]  /*3b00*/  IMAD.U32 R15, RZ, RZ, UR6 ;  /* 0x00000006ff0f7e24 */ /* 0x001fe2000f8e00ff */
[----:B------:R-:W-:-:S07]  /*3b10*/  MOV R14, UR7 ;  /* 0x00000007000e7c02 */ /* 0x000fce0008000f00 */
[----:B-1-34-:R-:W-:Y:S05]  /*3b20*/  CALL.REL.NOINC `($__internal_10_$__cuda_sm20_div_s64) ;  /* 0x0000002000507944 */ /* 0x01afea0003c00000 */
[----:B------:R-:W-:Y:S01]  /*3b30*/  IMAD.MOV.U32 R36, RZ, RZ, R28 ;  /* 0x000000ffff247224 */ /* 0x000fe200078e001c */
[----:B------:R-:W-:-:S07]  /*3b40*/  MOV R37, R16 ;  /* 0x0000001000257202 */ /* 0x000fce0000000f00 */
.L_x_475:
[----:B------:R-:W-:Y:S05]  /*3b50*/  BSYNC.RECONVERGENT B3 ;  /* 0x0000000000037941 */ /* 0x000fea0003800200 */
.L_x_473:
        /* <DEDUP_REMOVED lines=26> */
.L_x_477:
[----:B------:R-:W0:Y:S01]  /*3d00*/  LDCU.64 UR6, c[0x0][0x3d8] ;  /* 0x00007b00ff0677ac */ /* 0x000e220008000a00 */
[----:B------:R-:W-:Y:S02]  /*3d10*/  MOV R40, R34 ;  /* 0x0000002200287202 */ /* 0x000fe40000000f00 */
[----:B------:R-:W-:Y:S02]  /*3d20*/  MOV R16, R39 ;  /* 0x0000002700107202 */ /* 0x000fe40000000f00 */
[----:B------:R-:W-:Y:S01]  /*3d30*/  MOV R0, 0x3d70 ;  /* 0x00003d7000007802 */ /* 0x000fe20000000f00 */
[----:B0-----:R-:W-:Y:S02]  /*3d40*/  IMAD.U32 R15, RZ, RZ, UR6 ;  /* 0x00000006ff0f7e24 */ /* 0x001fe4000f8e00ff */
[----:B------:R-:W-:-:S07]  /*3d50*/  IMAD.U32 R14, RZ, RZ, UR7 ;  /* 0x00000007ff0e7e24 */ /* 0x000fce000f8e00ff */
[----:B-1-34-:R-:W-:Y:S05]  /*3d60*/  CALL.REL.NOINC `($__internal_10_$__cuda_sm20_div_s64) ;  /* 0x0000001c00c07944 */ /* 0x01afea0003c00000 */
[----:B------:R-:W-:Y:S02]  /*3d70*/  IMAD.MOV.U32 R14, RZ, RZ, R28 ;  /* 0x000000ffff0e7224 */ /* 0x000fe400078e001c */
[----:B------:R-:W-:-:S07]  /*3d80*/  IMAD.MOV.U32 R15, RZ, RZ, R16 ;  /* 0x000000ffff0f7224 */ /* 0x000fce00078e0010 */
.L_x_478:
[----:B------:R-:W-:Y:S05]  /*3d90*/  BSYNC.RECONVERGENT B3 ;  /* 0x0000000000037941 */ /* 0x000fea0003800200 */
.L_x_476:
[----:B------:R-:W0:Y:S01]  /*3da0*/  LDCU.128 UR12, c[0x0][0x3a0] ;  /* 0x00007400ff0c77ac */ /* 0x000e220008000c00 */
[----:B------:R-:W-:Y:S01]  /*3db0*/  MOV R28, R36 ;  /* 0x00000024001c7202 */ /* 0x000fe20000000f00 */
[----:B------:R-:W-:Y:S01]  /*3dc0*/  IMAD.MOV.U32 R29, RZ, RZ, R37 ;  /* 0x000000ffff1d7224 */ /* 0x000fe200078e0025 */
[----:B------:R-:W2:Y:S01]  /*3dd0*/  LDCU.64 UR6, c[0x0][0x3e0] ;  /* 0x00007c00ff0677ac */ /* 0x000ea20008000a00 */
[----:B------:R-:W5:Y:S01]  /*3de0*/  LDCU.64 UR10, c[0x0][0x388] ;  /* 0x00007100ff0a77ac */ /* 0x000f620008000a00 */
[----:B0-----:R-:W-:Y:S02]  /*3df0*/  IMAD R31, R19, UR12, RZ ;  /* 0x0000000c131f7c24 */ /* 0x001fe4000f8e02ff */
[----:B------:R-:W-:-:S04]  /*3e00*/  IMAD.WIDE.U32 R28, R18, UR12, R28 ;  /* 0x0000000c121c7c25 */ /* 0x000fc8000f8e001c */
[----:B------:R-:W-:Y:S02]  /*3e10*/  IMAD R31, R18, UR13, R31 ;  /* 0x0000000d121f7c24 */ /* 0x000fe4000f8e021f */
[----:B------:R-:W-:-:S03]  /*3e20*/  IMAD.WIDE.U32 R14, R28, UR14, R14 ;  /* 0x0000000e1c0e7c25 */ /* 0x000fc6000f8e000e */
[----:B------:R-:W-:-:S05]  /*3e30*/  IADD3 R0, PT, PT, R31, R29, RZ ;  /* 0x0000001d1f007210 */ /* 0x000fca0007ffe0ff */
[----:B------:R-:W-:-:S04]  /*3e40*/  IMAD R29, R0, UR14, RZ ;  /* 0x0000000e001d7c24 */ /* 0x000fc8000f8e02ff */
[----:B------:R-:W-:-:S04]  /*3e50*/  IMAD R29, R28, UR15, R29 ;  /* 0x0000000f1c1d7c24 */ /* 0x000fc8000f8e021d */
[----:B------:R-:W-:Y:S02]  /*3e60*/  IMAD.IADD R0, R15, 0x1, R29 ;  /* 0x000000010f007824 */ /* 0x000fe400078e021d */
[----:B--2---:R-:W-:-:S04]  /*3e70*/  IMAD.WIDE.U32 R28, R14, UR6, R2 ;  /* 0x000000060e1c7c25 */ /* 0x004fc8000f8e0002 */
[----:B------:R-:W-:-:S04]  /*3e80*/  IMAD R15, R0, UR6, RZ ;  /* 0x00000006000f7c24 */ /* 0x000fc8000f8e02ff */
[----:B------:R-:W-:Y:S01]  /*3e90*/  IMAD R31, R14, UR7, R15 ;  /* 0x000000070e1f7c24 */ /* 0x000fe2000f8e020f */
[----:B------:R-:W-:Y:S01]  /*3ea0*/  MOV R14, R8 ;  /* 0x00000008000e7202 */ /* 0x000fe20000000f00 */
[----:B------:R-:W-:-:S03]  /*3eb0*/  IMAD.MOV.U32 R15, RZ, RZ, R7 ;  /* 0x000000ffff0f7224 */ /* 0x000fc600078e0007 */
[----:B------:R-:W-:Y:S01]  /*3ec0*/  IADD3 R0, PT, PT, R29, R31, RZ ;  /* 0x0000001f1d007210 */ /* 0x000fe20007ffe0ff */
[----:B------:R-:W-:-:S04]  /*3ed0*/  IMAD.WIDE.U32 R14, R28, UR5, R14 ;  /* 0x000000051c0e7c25 */ /* 0x000fc8000f8e000e */
[----:B------:R-:W-:Y:S01]  /*3ee0*/  IMAD R29, R28, UR4, RZ ;  /* 0x000000041c1d7c24 */ /* 0x000fe2000f8e02ff */
[----:B-----5:R-:W-:-:S03]  /*3ef0*/  IADD3 R14, P1, PT, R14, UR10, RZ ;  /* 0x0000000a0e0e7c10 */ /* 0x020fc6000ff3e0ff */
[----:B------:R-:W-:-:S05]  /*3f00*/  IMAD R29, R0, UR5, R29 ;  /* 0x00000005001d7c24 */ /* 0x000fca000f8e021d */
[----:B------:R-:W-:-:S06]  /*3f10*/  IADD3.X R15, PT, PT, R15, UR11, R29, P1, !PT ;  /* 0x0000000b0f0f7c10 */ /* 0x000fcc0008ffe41d */
[----:B------:R-:W1:Y:S02]  /*3f20*/  LDG.E.64 R14, desc[UR8][R14.64] ;  /* 0x000000080e0e7981 */ /* 0x000e64000c1e1b00 */
[----:B-1-34-:R0:W2:Y:S02]  /*3f30*/  DADD R20, R20, R14 ;  /* 0x0000000014147229 */ /* 0x01a0a4000000000e */
.L_x_469:
[----:B------:R-:W-:Y:S05]  /*3f40*/  BSYNC.RECONVERGENT B2 ;  /* 0x0000000000027941 */ /* 0x000fea0003800200 */
.L_x_468:
[----:B------:R-:W-:Y:S04]  /*3f50*/  BSSY.RECONVERGENT B2, `(.L_x_479) ;  /* 0x000008a000027945 */ /* 0x000fe80003800200 */
[----:B------:R-:W-:Y:S05]  /*3f60*/  @P0 BRA `(.L_x_480) ;  /* 0x0000000800200947 */ /* 0x000fea0003800000 */
[----:B------:R-:W5:Y:S01]  /*3f70*/  LDCU UR6, c[0x0][0x3dc] ;  /* 0x00007b80ff0677ac */ /* 0x000f620008000800 */
[----:B------:R-:W-:Y:S01]  /*3f80*/  IADD3 R36, P1, PT, R12, R26, RZ ;  /* 0x0000001a0c247210 */ /* 0x000fe20007f3e0ff */
[----:B------:R-:W-:Y:S04]  /*3f90*/  BSSY.RECONVERGENT B3, `(.L_x_481) ;  /* 0x0000022000037945 */ /* 0x000fe80003800200 */
[----:B------:R-:W-:-:S05]  /*3fa0*/  IMAD.X R37, R13, 0x1, R46, P1 ;  /* 0x000000010d257824 */ /* 0x000fca00008e062e */
[----:B-----5:R-:W-:-:S04]  /*3fb0*/  LOP3.LUT R0, R37, UR6, RZ, 0xfc, !PT ;  /* 0x0000000625007c12 */ /* 0x020fc8000f8efcff */
[----:B------:R-:W-:-:S13]  /*3fc0*/  ISETP.NE.U32.AND P1, PT, R0, RZ, PT ;  /* 0x000000ff0000720c */ /* 0x000fda0003f25070 */
[----:B------:R-:W-:Y:S05]  /*3fd0*/  @P1 BRA `(.L_x_482) ;  /* 0x0000000000541947 */ /* 0x000fea0003800000 */
[----:B------:R-:W5:Y:S02]  /*3fe0*/  LDCU UR6, c[0x0][0x3d8] ;  /* 0x00007b00ff0677ac */ /* 0x000f640008000800 */
[----:B-----5:R-:W5:Y:S01]  /*3ff0*/  I2F.U32.RP R16, UR6 ;  /* 0x0000000600107d06 */ /* 0x020f620008209000 */
[----:B------:R-:W-:-:S07]  /*4000*/  ISETP.NE.U32.AND P2, PT, RZ, UR6, PT ;  /* 0x00000006ff007c0c */ /* 0x000fce000bf45070 */
[----:B-----5:R-:W0:Y:S02]  /*4010*/  MUFU.RCP R16, R16 ;  /* 0x0000001000107308 */ /* 0x020e240000001000 */
[----:B0-----:R-:W-:-:S06]  /*4020*/  IADD3 R14, PT, PT, R16, 0xffffffe, RZ ;  /* 0x0ffffffe100e7810 */ /* 0x001fcc0007ffe0ff */
[----:B------:R0:W5:Y:S02]  /*4030*/  F2I.FTZ.U32.TRUNC.NTZ R15, R14 ;  /* 0x0000000e000f7305 */ /* 0x000164000021f000 */
[----:B0-----:R-:W-:Y:S01]  /*4040*/  MOV R14, RZ ;  /* 0x000000ff000e7202 */ /* 0x001fe20000000f00 */
[----:B-----5:R-:W-:-:S04]  /*4050*/  IMAD.MOV R29, RZ, RZ, -R15 ;  /* 0x000000ffff1d7224 */ /* 0x020fc800078e0a0f */
        /* <DEDUP_REMOVED lines=13> */
.L_x_482:
[----:B------:R-:W5:Y:S01]  /*4130*/  LDCU.64 UR6, c[0x0][0x3d8] ;  /* 0x00007b00ff0677ac */ /* 0x000f620008000a00 */
[----:B------:R-:W-:Y:S02]  /*4140*/  MOV R33, R36 ;  /* 0x0000002400217202 */ /* 0x000fe40000000f00 */
[----:B------:R-:W-:Y:S01]  /*4150*/  MOV R32, 0x4190 ;  /* 0x0000419000207802 */ /* 0x000fe20000000f00 */
[----:B-----5:R-:W-:Y:S01]  /*4160*/  IMAD.U32 R16, RZ, RZ, UR6 ;  /* 0x00000006ff107e24 */ /* 0x020fe2000f8e00ff */
[----:B------:R-:W-:-:S07]  /*4170*/  MOV R0, UR7 ;  /* 0x0000000700007c02 */ /* 0x000fce0008000f00 */
[----:B01234-:R-:W-:Y:S05]  /*4180*/  CALL.REL.NOINC `($__internal_11_$__cuda_sm20_rem_s64) ;  /* 0x0000002000147944 */ /* 0x01ffea0003c00000 */
[----:B------:R-:W-:-:S04]  /*4190*/  ISETP.NE.U32.AND P1, PT, R0, RZ, PT ;  /* 0x000000ff0000720c */ /* 0x000fc80003f25070 */
[----:B------:R-:W-:-:S13]  /*41a0*/  ISETP.NE.AND.EX P1, PT, R16, RZ, PT, P1 ;  /* 0x000000ff1000720c */ /* 0x000fda0003f25310 */
.L_x_483:
[----:B------:R-:W-:Y:S05]  /*41b0*/  BSYNC.RECONVERGENT B3 ;  /* 0x0000000000037941 */ /* 0x000fea0003800200 */
.L_x_481:
        /* <DEDUP_REMOVED lines=12> */
[----:B------:R0:W5:Y:S02]  /*4280*/  F2I.FTZ.U32.TRUNC.NTZ R15, R14 ;  /* 0x0000000e000f7305 */ /* 0x000164000021f000 */
[----:B0-----:R-:W-:Y:S01]  /*4290*/  IMAD.MOV.U32 R14, RZ, RZ, RZ ;  /* 0x000000ffff0e7224 */ /* 0x001fe200078e00ff */
[----:B-----5:R-:W-:-:S05]  /*42a0*/  IADD3 R29, PT, PT, RZ, -R15, RZ ;  /* 0x8000000fff1d7210 */ /* 0x020fca0007ffe0ff */
        /* <DEDUP_REMOVED lines=12> */
.L_x_485:
[----:B------:R-:W0:Y:S01]  /*4370*/  LDCU.64 UR6, c[0x0][0x3d0] ;  /* 0x00007a00ff0677ac */ /* 0x000e220008000a00 */
[----:B------:R-:W-:Y:S01]  /*4380*/  IMAD.MOV.U32 R40, RZ, RZ, R22 ;  /* 0x000000ffff287224 */ /* 0x000fe200078e0016 */
[----:B------:R-:W-:Y:S02]  /*4390*/  MOV R16, R4 ;  /* 0x0000000400107202 */ /* 0x000fe40000000f00 */
[----:B------:R-:W-:Y:S02]  /*43a0*/  MOV R0, 0x43e0 ;  /* 0x000043e000007802 */ /* 0x000fe40000000f00 */
[----:B0-----:R-:W-:Y:S01]  /*43b0*/  MOV R15, UR6 ;  /* 0x00000006000f7c02 */ /* 0x001fe20008000f00 */
[----:B------:R-:W-:-:S07]  /*43c0*/  IMAD.U32 R14, RZ, RZ, UR7 ;  /* 0x00000007ff0e7e24 */ /* 0x000fce000f8e00ff */
[----:B-1234-:R-:W-:Y:S05]  /*43d0*/  CALL.REL.NOINC `($__internal_10_$__cuda_sm20_div_s64) ;  /* 0x0000001800247944 */ /* 0x01efea0003c00000 */
[----:B------:R-:W-:Y:S01]  /*43e0*/  IMAD.MOV.U32 R34, RZ, RZ, R28 ;  /* 0x000000ffff227224 */ /* 0x000fe200078e001c */
[----:B------:R-:W-:-:S07]  /*43f0*/  MOV R35, R16 ;  /* 0x0000001000237202 */ /* 0x000fce0000000f00 */
.L_x_486:
[----:B------:R-:W-:Y:S05]  /*4400*/  BSYNC.RECONVERGENT B3 ;  /* 0x0000000000037941 */ /* 0x000fea0003800200 */
.L_x_484:
        /* <DEDUP_REMOVED lines=26> */
.L_x_488:
        /* <DEDUP_REMOVED lines=9> */
.L_x_489:
[----:B------:R-:W-:Y:S05]  /*4640*/  BSYNC.RECONVERGENT B3 ;  /* 0x0000000000037941 */ /* 0x000fea0003800200 */
.L_x_487:
[----:B------:R-:W0:Y:S01]  /*4650*/  LDCU.128 UR12, c[0x0][0x3a0] ;  /* 0x00007400ff0c77ac */ /* 0x000e220008000c00 */
[----:B------:R-:W-:Y:S01]  /*4660*/  MOV R29, R35 ;  /* 0x00000023001d7202 */ /* 0x000fe20000000f00 */
[----:B------:R-:W-:Y:S01]  /*4670*/  IMAD.MOV.U32 R28, RZ, RZ, R34 ;  /* 0x000000ffff1c7224 */ /* 0x000fe200078e0022 */
[----:B------:R-:W5:Y:S01]  /*4680*/  LDCU.64 UR6, c[0x0][0x3e0] ;  /* 0x00007c00ff0677ac */ /* 0x000f620008000a00 */
[----:B------:R-:W1:Y:S01]  /*4690*/  LDCU.64 UR10, c[0x0][0x388] ;  /* 0x00007100ff0a77ac */ /* 0x000e620008000a00 */
[----:B0-----:R-:W-:Y:S02]  /*46a0*/  IMAD R31, R19, UR12, RZ ;  /* 0x0000000c131f7c24 */ /* 0x001fe4000f8e02ff */
[----:B------:R-:W-:-:S04]  /*46b0*/  IMAD.WIDE.U32 R28, R18, UR12, R28 ;  /* 0x0000000c121c7c25 */ /* 0x000fc8000f8e001c */
[----:B------:R-:W-:Y:S02]  /*46c0*/  IMAD R31, R18, UR13, R31 ;  /* 0x0000000d121f7c24 */ /* 0x000fe4000f8e021f */
[----:B------:R-:W-:-:S04]  /*46d0*/  IMAD.WIDE.U32 R14, R28, UR14, R14 ;  /* 0x0000000e1c0e7c25 */ /* 0x000fc8000f8e000e */
[----:B------:R-:W-:-:S04]  /*46e0*/  IMAD.IADD R0, R31, 0x1, R29 ;  /* 0x000000011f007824 */ /* 0x000fc800078e021d */
[----:B------:R-:W-:-:S04]  /*46f0*/  IMAD R29, R0, UR14, RZ ;  /* 0x0000000e001d7c24 */ /* 0x000fc8000f8e02ff */
[----:B------:R-:W-:-:S05]  /*4700*/  IMAD R29, R28, UR15, R29 ;  /* 0x0000000f1c1d7c24 */ /* 0x000fca000f8e021d */
[----:B------:R-:W-:Y:S01]  /*4710*/  IADD3 R0, PT, PT, R15, R29, RZ ;  /* 0x0000001d0f007210 */ /* 0x000fe20007ffe0ff */
[----:B-----5:R-:W-:-:S04]  /*4720*/  IMAD.WIDE.U32 R28, R14, UR6, R2 ;  /* 0x000000060e1c7c25 */ /* 0x020fc8000f8e0002 */
[----:B------:R-:W-:-:S04]  /*4730*/  IMAD R15, R0, UR6, RZ ;  /* 0x00000006000f7c24 */ /* 0x000fc8000f8e02ff */
[----:B------:R-:W-:Y:S01]  /*4740*/  IMAD R31, R14, UR7, R15 ;  /* 0x000000070e1f7c24 */ /* 0x000fe2000f8e020f */
[----:B------:R-:W-:Y:S01]  /*4750*/  MOV R15, R7 ;  /* 0x00000007000f7202 */ /* 0x000fe20000000f00 */
[----:B------:R-:W-:Y:S02]  /*4760*/  IMAD.MOV.U32 R14, RZ, RZ, R8 ;  /* 0x000000ffff0e7224 */ /* 0x000fe400078e0008 */
[----:B------:R-:W-:Y:S02]  /*4770*/  IMAD.IADD R0, R29, 0x1, R31 ;  /* 0x000000011d007824 */ /* 0x000fe400078e021f */
[----:B------:R-:W-:-:S04]  /*4780*/  IMAD.WIDE.U32 R14, R28, UR5, R14 ;  /* 0x000000051c0e7c25 */ /* 0x000fc8000f8e000e */
[----:B------:R-:W-:Y:S01]  /*4790*/  IMAD R29, R28, UR4, RZ ;  /* 0x000000041c1d7c24 */ /* 0x000fe2000f8e02ff */
[----:B-1----:R-:W-:-:S03]  /*47a0*/  IADD3 R14, P1, PT, R14, UR10, RZ ;  /* 0x0000000a0e0e7c10 */ /* 0x002fc6000ff3e0ff */
[----:B------:R-:W-:-:S05]  /*47b0*/  IMAD R29, R0, UR5, R29 ;  /* 0x00000005001d7c24 */ /* 0x000fca000f8e021d */
[----:B------:R-:W-:-:S06]  /*47c0*/  IADD3.X R15, PT, PT, R15, UR11, R29, P1, !PT ;  /* 0x0000000b0f0f7c10 */ /* 0x000fcc0008ffe41d */
[----:B------:R-:W2:Y:S02]  /*47d0*/  LDG.E.64 R14, desc[UR8][R14.64+0x8] ;  /* 0x000008080e0e7981 */ /* 0x000ea4000c1e1b00 */
[----:B--234-:R0:W1:Y:S02]  /*47e0*/  DADD R20, R20, R14 ;  /* 0x0000000014147229 */ /* 0x01c064000000000e */
.L_x_480:
[----:B------:R-:W-:Y:S05]  /*47f0*/  BSYNC.RECONVERGENT B2 ;  /* 0x0000000000027941 */ /* 0x000fea0003800200 */
.L_x_479:
[----:B------:R-:W-:Y:S04]  /*4800*/  BSSY.RECONVERGENT B2, `(.L_x_490) ;  /* 0x0000090000027945 */ /* 0x000fe80003800200 */
[----:B------:R-:W-:Y:S05]  /*4810*/  @P0 BRA `(.L_x_491) ;  /* 0x0000000800380947 */ /* 0x000fea0003800000 */
[----:B------:R-:W5:Y:S01]  /*4820*/  LDCU.64 UR6, c[0x0][0x3c8] ;  /* 0x00007900ff0677ac */ /* 0x000f620008000a00 */
[----:B------:R-:W-:Y:S01]  /*4830*/  BSSY.RECONVERGENT B3, `(.L_x_492) ;  /* 0x0000029000037945 */ /* 0x000fe20003800200 */
[----:B------:R-:W1:Y:S01]  /*4840*/  LDCU UR10, c[0x0][0x3dc] ;  /* 0x00007b80ff0a77ac */ /* 0x000e620008000800 */
[----:B-----5:R-:W-:-:S04]  /*4850*/  UIADD3 UR6, UP0, UPT, URZ, -UR6, URZ ;  /* 0x80000006ff067290 */ /* 0x020fc8000ff1e0ff */
[----:B------:R-:W-:Y:S02]  /*4860*/  UIADD3.X UR7, UPT, UPT, URZ, ~UR7, URZ, UP0, !UPT ;  /* 0x80000007ff077290 */ /* 0x000fe400087fe4ff */
[----:B0-----:R-:W-:Y:S02]  /*4870*/  IMAD R15, R44, UR6, RZ ;  /* 0x000000062c0f7c24 */ /* 0x001fe4000f8e02ff */
        /* <DEDUP_REMOVED lines=27> */
.L_x_493:
[----:B------:R-:W0:Y:S01]  /*4a30*/  LDCU.64 UR6, c[0x0][0x3d8] ;  /* 0x00007b00ff0677ac */ /* 0x000e220008000a00 */
[----:B------:R-:W-:Y:S01]  /*4a40*/  IMAD.MOV.U32 R33, RZ, RZ, R34 ;  /* 0x000000ffff217224 */ /* 0x000fe200078e0022 */
[----:B------:R-:W-:Y:S02]  /*4a50*/  MOV R37, R39 ;  /* 0x0000002700257202 */ /* 0x000fe40000000f00 */
[----:B------:R-:W-:Y:S02]  /*4a60*/  MOV R32, 0x4aa0 ;  /* 0x00004aa000207802 */ /* 0x000fe40000000f00 */
[----:B0-----:R-:W-:Y:S01]  /*4a70*/  MOV R16, UR6 ;  /* 0x0000000600107c02 */ /* 0x001fe20008000f00 */
[----:B------:R-:W-:-:S07]  /*4a80*/  IMAD.U32 R0, RZ, RZ, UR7 ;  /* 0x00000007ff007e24 */ /* 0x000fce000f8e00ff */
[----:B--234-:R-:W-:Y:S05]  /*4a90*/  CALL.REL.NOINC `($__internal_11_$__cuda_sm20_rem_s64) ;  /* 0x0000001400d07944 */ /* 0x01cfea0003c00000 */
[----:B------:R-:W-:-:S04]  /*4aa0*/  ISETP.NE.U32.AND P1, PT, R0, RZ, PT ;  /* 0x000000ff0000720c */ /* 0x000fc80003f25070 */
[----:B------:R-:W-:-:S13]  /*4ab0*/  ISETP.NE.AND.EX P1, PT, R16, RZ, PT, P1 ;  /* 0x000000ff1000720c */ /* 0x000fda0003f25310 */
.L_x_494:
[----:B------:R-:W-:Y:S05]  /*4ac0*/  BSYNC.RECONVERGENT B3 ;  /* 0x0000000000037941 */ /* 0x000fea0003800200 */
.L_x_492:
        /* <DEDUP_REMOVED lines=27> */
.L_x_496:
[----:B------:R-:W0:Y:S01]  /*4c80*/  LDCU.64 UR6, c[0x0][0x3d0] ;  /* 0x00007a00ff0677ac */ /* 0x000e220008000a00 */
[----:B------:R-:W-:Y:S01]  /*4c90*/  IMAD.MOV.U32 R40, RZ, RZ, R22 ;  /* 0x000000ffff287224 */ /* 0x000fe200078e0016 */
[----:B------:R-:W-:Y:S02]  /*4ca0*/  MOV R16, R4 ;  /* 0x0000000400107202 */ /* 0x000fe40000000f00 */
[----:B------:R-:W-:Y:S02]  /*4cb0*/  MOV R0, 0x4cf0 ;  /* 0x00004cf000007802 */ /* 0x000fe40000000f00 */
[----:B0-----:R-:W-:Y:S01]  /*4cc0*/  MOV R15, UR6 ;  /* 0x00000006000f7c02 */ /* 0x001fe20008000f00 */
[----:B------:R-:W-:-:S07]  /*4cd0*/  IMAD.U32 R14, RZ, RZ, UR7 ;  /* 0x00000007ff0e7e24 */ /* 0x000fce000f8e00ff */
[----:B--234-:R-:W-:Y:S05]  /*4ce0*/  CALL.REL.NOINC `($__internal_10_$__cuda_sm20_div_s64) ;  /* 0x0000000c00e07944 */ /* 0x01cfea0003c00000 */
[----:B------:R-:W-:Y:S01]  /*4cf0*/  IMAD.MOV.U32 R36, RZ, RZ, R28 ;  /* 0x000000ffff247224 */ /* 0x000fe200078e001c */
[----:B------:R-:W-:-:S07]  /*4d00*/  MOV R37, R16 ;  /* 0x0000001000257202 */ /* 0x000fce0000000f00 */
.L_x_497:
[----:B------:R-:W-:Y:S05]  /*4d10*/  BSYNC.RECONVERGENT B3 ;  /* 0x0000000000037941 */ /* 0x000fea0003800200 */
.L_x_495:
        /* <DEDUP_REMOVED lines=26> */
.L_x_499:
        /* <DEDUP_REMOVED lines=9> */
.L_x_500:
[----:B------:R-:W-:Y:S05]  /*4f50*/  BSYNC.RECONVERGENT B3 ;  /* 0x0000000000037941 */ /* 0x000fea0003800200 */
.L_x_498:
[----:B------:R-:W0:Y:S01]  /*4f60*/  LDCU.128 UR12, c[0x0][0x3a0] ;  /* 0x00007400ff0c77ac */ /* 0x000e220008000c00 */
[----:B------:R-:W-:Y:S01]  /*4f70*/  MOV R29, R37 ;  /* 0x00000025001d7202 */ /* 0x000fe20000000f00 */
[----:B------:R-:W-:Y:S01]  /*4f80*/  IMAD.MOV.U32 R28, RZ, RZ, R36 ;  /* 0x000000ffff1c7224 */ /* 0x000fe200078e0024 */
[----:B------:R-:W1:Y:S01]  /*4f90*/  LDCU.64 UR6, c[0x0][0x3e0] ;  /* 0x00007c00ff0677ac */ /* 0x000e620008000a00 */
[----:B------:R-:W5:Y:S01]  /*4fa0*/  LDCU.64 UR10, c[0x0][0x388] ;  /* 0x00007100ff0a77ac */ /* 0x000f620008000a00 */
        /* <DEDUP_REMOVED lines=8> */
[----:B-1----:R-:W-:-:S04]  /*5030*/  IMAD.WIDE.U32 R28, R14, UR6, R2 ;  /* 0x000000060e1c7c25 */ /* 0x002fc8000f8e0002 */
[----:B------:R-:W-:-:S04]  /*5040*/  IMAD R15, R0, UR6, RZ ;  /* 0x00000006000f7c24 */ /* 0x000fc8000f8e02ff */
[----:B------:R-:W-:Y:S01]  /*5050*/  IMAD R31, R14, UR7, R15 ;  /* 0x000000070e1f7c24 */ /* 0x000fe2000f8e020f */
[----:B------:R-:W-:Y:S01]  /*5060*/  MOV R15, R7 ;  /* 0x00000007000f7202 */ /* 0x000fe20000000f00 */
[----:B------:R-:W-:Y:S02]  /*5070*/  IMAD.MOV.U32 R14, RZ, RZ, R8 ;  /* 0x000000ffff0e7224 */ /* 0x000fe400078e0008 */
[----:B------:R-:W-:Y:S02]  /*5080*/  IMAD.IADD R0, R29, 0x1, R31 ;  /* 0x000000011d007824 */ /* 0x000fe400078e021f */
[----:B------:R-:W-:-:S04]  /*5090*/  IMAD.WIDE.U32 R14, R28, UR5, R14 ;  /* 0x000000051c0e7c25 */ /* 0x000fc8000f8e000e */
[----:B------:R-:W-:Y:S01]  /*50a0*/  IMAD R29, R28, UR4, RZ ;  /* 0x000000041c1d7c24 */ /* 0x000fe2000f8e02ff */
[----:B-----5:R-:W-:-:S03]  /*50b0*/  IADD3 R14, P1, PT, R14, UR10, RZ ;  /* 0x0000000a0e0e7c10 */ /* 0x020fc6000ff3e0ff */
[----:B------:R-:W-:-:S05]  /*50c0*/  IMAD R29, R0, UR5, R29 ;  /* 0x00000005001d7c24 */ /* 0x000fca000f8e021d */
[----:B------:R-:W-:-:S06]  /*50d0*/  IADD3.X R15, PT, PT, R15, UR11, R29, P1, !PT ;  /* 0x0000000b0f0f7c10 */ /* 0x000fcc0008ffe41d */
[----:B------:R-:W2:Y:S02]  /*50e0*/  LDG.E.64 R14, desc[UR8][R14.64+0x10] ;  /* 0x000010080e0e7981 */ /* 0x000ea4000c1e1b00 */
[----:B--234-:R0:W1:Y:S02]  /*50f0*/  DADD R20, R20, R14 ;  /* 0x0000000014147229 */ /* 0x01c064000000000e */
.L_x_491:
[----:B------:R-:W-:Y:S05]  /*5100*/  BSYNC.RECONVERGENT B2 ;  /* 0x0000000000027941 */ /* 0x000fea0003800200 */
.L_x_490:
[----:B------:R-:W-:Y:S04]  /*5110*/  BSSY.RECONVERGENT B2, `(.L_x_501) ;  /* 0x0000090000027945 */ /* 0x000fe80003800200 */
[----:B------:R-:W-:Y:S05]  /*5120*/  @P0 BRA `(.L_x_502) ;  /* 0x0000000800380947 */ /* 0x000fea0003800000 */
[----:B------:R-:W5:Y:S01]  /*5130*/  LDCU.64 UR6, c[0x0][0x3c8] ;  /* 0x00007900ff0677ac */ /* 0x000f620008000a00 */
[----:B------:R-:W-:Y:S01]  /*5140*/  BSSY.RECONVERGENT B3, `(.L_x_503) ;  /* 0x0000029000037945 */ /* 0x000fe20003800200 */
[----:B------:R-:W0:Y:S01]  /*5150*/  LDCU UR10, c[0x0][0x3dc] ;  /* 0x00007b80ff0a77ac */ /* 0x000e220008000800 */
[----:B-----5:R-:W-:-:S04]  /*5160*/  UIADD3 UR6, UP0, UPT, URZ, -UR6, URZ ;  /* 0x80000006ff067290 */ /* 0x020fc8000ff1e0ff */
[----:B------:R-:W-:Y:S02]  /*5170*/  UIADD3.X UR7, UPT, UPT, URZ, ~UR7, URZ, UP0, !UPT ;  /* 0x80000007ff077290 */ /* 0x000fe400087fe4ff */
[----:B------:R-:W-:Y:S02]  /*5180*/  IMAD R0, R42, UR6, RZ ;  /* 0x000000062a007c24 */ /* 0x000fe4000f8e02ff */
[----:B------:R-:W-:-:S04]  /*5190*/  IMAD.WIDE.U32 R34, R11, UR6, R12 ;  /* 0x000000060b227c25 */ /* 0x000fc8000f8e000c */
[----:B------:R-:W-:-:S05]  /*51a0*/  IMAD R39, R11, UR7, R0 ;  /* 0x000000070b277c24 */ /* 0x000fca000f8e0200 */
[----:B------:R-:W-:-:S04]  /*51b0*/  IADD3 R39, PT, PT, R35, R39, RZ ;  /* 0x0000002723277210 */ /* 0x000fc80007ffe0ff */
        /* <DEDUP_REMOVED lines=24> */
.L_x_504:
[----:B------:R-:W0:Y:S01]  /*5340*/  LDCU.64 UR6, c[0x0][0x3d8] ;  /* 0x00007b00ff0677ac */ /* 0x000e220008000a00 */
[----:B------:R-:W-:Y:S01]  /*5350*/  IMAD.MOV.U32 R33, RZ, RZ, R34 ;  /* 0x000000ffff217224 */ /* 0x000fe200078e0022 */
[----:B------:R-:W-:Y:S02]  /*5360*/  MOV R37, R39 ;  /* 0x0000002700257202 */ /* 0x000fe40000000f00 */
[----:B------:R-:W-:Y:S02]  /*5370*/  MOV R32, 0x53b0 ;  /* 0x000053b000207802 */ /* 0x000fe40000000f00 */
[----:B0-----:R-:W-:Y:S01]  /*5380*/  MOV R16, UR6 ;  /* 0x0000000600107c02 */ /* 0x001fe20008000f00 */
[----:B------:R-:W-:-:S07]  /*5390*/  IMAD.U32 R0, RZ, RZ, UR7 ;  /* 0x00000007ff007e24 */ /* 0x000fce000f8e00ff */
[----:B-1234-:R-:W-:Y:S05]  /*53a0*/  CALL.REL.NOINC `($__internal_11_$__cuda_sm20_rem_s64) ;  /* 0x0000000c008c7944 */ /* 0x01efea0003c00000 */
[----:B------:R-:W-:-:S04]  /*53b0*/  ISETP.NE.U32.AND P0, PT, R0, RZ, PT ;  /* 0x000000ff0000720c */ /* 0x000fc80003f05070 */
[----:B------:R-:W-:-:S13]  /*53c0*/  ISETP.NE.AND.EX P0, PT, R16, RZ, PT, P0 ;  /* 0x000000ff1000720c */ /* 0x000fda0003f05300 */
.L_x_505:
[----:B------:R-:W-:Y:S05]  /*53d0*/  BSYNC.RECONVERGENT B3 ;  /* 0x0000000000037941 */ /* 0x000fea0003800200 */
.L_x_503:
        /* <DEDUP_REMOVED lines=27> */
.L_x_507:
        /* <DEDUP_REMOVED lines=9> */
.L_x_508:
[----:B------:R-:W-:Y:S05]  /*5620*/  BSYNC.RECONVERGENT B3 ;  /* 0x0000000000037941 */ /* 0x000fea0003800200 */
.L_x_506:
        /* <DEDUP_REMOVED lines=26> */
.L_x_510:
        /* <DEDUP_REMOVED lines=9> */
.L_x_511:
[----:B------:R-:W-:Y:S05]  /*5860*/  BSYNC.RECONVERGENT B3 ;  /* 0x0000000000037941 */ /* 0x000fea0003800200 */
.L_x_509:
        /* <DEDUP_REMOVED lines=26> */
.L_x_502:
[----:B------:R-:W-:Y:S05]  /*5a10*/  BSYNC.RECONVERGENT B2 ;  /* 0x0000000000027941 */ /* 0x000fea0003800200 */
.L_x_501:
        /* <DEDUP_REMOVED lines=9> */
.L_x_431:
[----:B------:R-:W-:Y:S05]  /*5ab0*/  BSYNC.RECONVERGENT B0 ;  /* 0x0000000000007941 */ /* 0x000fea0003800200 */
.L_x_430:
[----:B0-----:R-:W5:Y:S04]  /*5ac0*/  LDL R14, [R1] ;  /* 0x00000000010e7983 */ /* 0x001f680000100800 */
[----:B------:R-:W2:Y:S01]  /*5ad0*/  LDL R0, [R1+0x4] ;  /* 0x0000040001007983 */ /* 0x000ea20000100800 */
[----:B------:R-:W-:-:S05]  /*5ae0*/  IADD3 R2, P0, PT, R2, 0x1, RZ ;  /* 0x0000000102027810 */ /* 0x000fca0007f1e0ff */
[----:B------:R-:W-:Y:S01]  /*5af0*/  IMAD.X R3, RZ, RZ, R3, P0 ;  /* 0x000000ffff037224 */ /* 0x000fe200000e0603 */
[----:B-----5:R-:W-:-:S04]  /*5b00*/  ISETP.GE.U32.AND P0, PT, R2, R14, PT ;  /* 0x0000000e0200720c */ /* 0x020fc80003f06070 */
[----:B--2---:R-:W-:-:S13]  /*5b10*/  ISETP.GE.AND.EX P0, PT, R3, R0, PT, P0 ;  /* 0x000000000300720c */ /* 0x004fda0003f06300 */
[----:B------:R-:W-:Y:S05]  /*5b20*/  @!P0 BRA `(.L_x_513) ;  /* 0xffffffb800e08947 */ /* 0x000fea000383ffff */
.L_x_429:
[----:B------:R-:W-:Y:S05]  /*5b30*/  BSYNC.RECONVERGENT B1 ;  /* 0x0000000000017941 */ /* 0x000fea0003800200 */
.L_x_428:
[----:B------:R-:W2:Y:S01]  /*5b40*/  LDL.LU R5, [R1+0x8] ;  /* 0x0000080001057983 */ /* 0x000ea20000300800 */
[----:B------:R-:W0:Y:S03]  /*5b50*/  LDCU UR6, c[0x0][0x360] ;  /* 0x00006c00ff0677ac */ /* 0x000e260008000800 */
[----:B------:R-:W5:Y:S01]  /*5b60*/  LDL.LU R4, [R1+0xc] ;  /* 0x00000c0001047983 */ /* 0x000f620000300800 */
[----:B------:R-:W0:Y:S01]  /*5b70*/  LDC R0, c[0x0][0x370] ;  /* 0x0000dc00ff007b82 */ /* 0x000e220000000800 */
[----:B------:R-:W1:Y:S01]  /*5b80*/  LDCU.64 UR10, c[0x0][0x3f0] ;  /* 0x00007e00ff0a77ac */ /* 0x000e620008000a00 */
[----:B------:R-:W5:Y:S01]  /*5b90*/  LDCU.64 UR12, c[0x0][0x380] ;  /* 0x00007000ff0c77ac */ /* 0x000f620008000a00 */
[----:B0-----:R-:W-:Y:S01]  /*5ba0*/  IMAD R0, R0, UR6, RZ ;  /* 0x0000000600007c24 */ /* 0x001fe2000f8e02ff */
[----:B--2---:R-:W-:Y:S02]  /*5bb0*/  SHF.R.S32.HI R3, RZ, 0x1f, R5 ;  /* 0x0000001fff037819 */ /* 0x004fe40000011405 */
[----:B-1----:R-:W-:-:S04]  /*5bc0*/  LEA R2, P0, R5, UR10, 0x3 ;  /* 0x0000000a05027c11 */ /* 0x002fc8000f8018ff */
[----:B------:R-:W-:Y:S02]  /*5bd0*/  LEA.HI.X R3, R5, UR11, R3, 0x3, P0 ;  /* 0x0000000b05037c11 */ /* 0x000fe400080f1c03 */
[----:B------:R-:W-:-:S03]  /*5be0*/  IADD3 R5, P0, PT, R0, R5, RZ ;  /* 0x0000000500057210 */ /* 0x000fc60007f1e0ff */
[----:B---34-:R0:W-:Y:S01]  /*5bf0*/  STG.E.64 desc[UR8][R2.64], R20 ;  /* 0x0000001402007986 */ /* 0x0181e2000c101b08 */
[----:B-----5:R-:W-:Y:S02]  /*5c00*/  IADD3.X R4, PT, PT, RZ, R4, RZ, P0, !PT ;  /* 0x00000004ff047210 */ /* 0x020fe400007fe4ff */
[----:B------:R-:W-:Y:S01]  /*5c10*/  ISETP.GE.U32.AND P0, PT, R5, UR12, PT ;  /* 0x0000000c05007c0c */ /* 0x000fe2000bf06070 */
[----:B------:R0:W-:Y:S03]  /*5c20*/  STL [R1+0x8], R5 ;  /* 0x0000080501007387 */ /* 0x0001e60000100800 */
[----:B------:R-:W-:Y:S01]  /*5c30*/  ISETP.GE.AND.EX P0, PT, R4, UR13, PT, P0 ;  /* 0x0000000d04007c0c */ /* 0x000fe2000bf06300 */
[----:B------:R0:W-:-:S12]  /*5c40*/  STL [R1+0xc], R4 ;  /* 0x00000c0401007387 */ /* 0x0001d80000100800 */
[----:B0-----:R-:W-:Y:S05]  /*5c50*/  @!P0 BRA `(.L_x_514) ;  /* 0xffffffa400348947 */ /* 0x001fea000383ffff */
[----:B------:R-:W-:Y:S05]  /*5c60*/  EXIT ;  /* 0x000000000000794d */ /* 0x000fea0003800000 */
        .weak           $__internal_10_$__cuda_sm20_div_s64
        .type           $__internal_10_$__cuda_sm20_div_s64,@function
        .size           $__internal_10_$__cuda_sm20_div_s64,($__internal_11_$__cuda_sm20_rem_s64 - $__internal_10_$__cuda_sm20_div_s64)
$__internal_10_$__cuda_sm20_div_s64:
        /* <DEDUP_REMOVED lines=21> */
[----:B------:R-:W-:-:S04]  /*5dc0*/  IMAD.HI.U32 R32, P2, R31, R45, R32 ;  /* 0x0000002d1f207227 */ /* 0x000fc80007840020 */
[CC--:B------:R-:W-:Y:S02]  /*5dd0*/  IMAD R33, R31.reuse, R43.reuse, RZ ;  /* 0x0000002b1f217224 */ /* 0x0c0fe400078e02ff */
[----:B------:R-:W-:-:S03]  /*5de0*/  IMAD.HI.U32 R43, R31, R43, RZ ;  /* 0x0000002b1f2b7227 */ /* 0x000fc600078e00ff */
[----:B------:R-:W-:Y:S01]  /*5df0*/  IADD3 R33, P3, PT, R33, R32, RZ ;  /* 0x0000002021217210 */ /* 0x000fe20007f7e0ff */
[----:B------:R-:W-:-:S04]  /*5e00*/  IMAD.X R43, R43, 0x1, R31, P1 ;  /* 0x000000012b2b7824 */ /* 0x000fc800008e061f */
[----:B------:R-:W-:Y:S01]  /*5e10*/  IMAD.WIDE.U32 R30, R33, R28, RZ ;  /* 0x0000001c211e7225 */ /* 0x000fe200078e00ff */
[----:B------:R-:W-:-:S03]  /*5e20*/  IADD3.X R43, PT, PT, RZ, RZ, R43, P3, P2 ;  /* 0x000000ffff2b7210 */ /* 0x000fc60001fe442b */
[----:B------:R-:W-:Y:S01]  /*5e30*/  IMAD R32, R33, R29, R31 ;  /* 0x0000001d21207224 */ /* 0x000fe200078e021f */
[----:B------:R-:W-:-:S03]  /*5e40*/  IADD3 R31, P1, PT, RZ, -R30, RZ ;  /* 0x8000001eff1f7210 */ /* 0x000fc60007f3e0ff */
[----:B------:R-:W-:Y:S02]  /*5e50*/  IMAD R30, R43, R28, R32 ;  /* 0x0000001c2b1e7224 */ /* 0x000fe400078e0220 */
[----:B------:R-:W-:-:S03]  /*5e60*/  IMAD.HI.U32 R32, R33, R31, RZ ;  /* 0x0000001f21207227 */ /* 0x000fc600078e00ff */
[----:B------:R-:W-:-:S05]  /*5e70*/  IADD3.X R30, PT, PT, RZ, ~R30, RZ, P1, !PT ;  /* 0x8000001eff1e7210 */ /* 0x000fca0000ffe4ff */
[----:B------:R-:W-:-:S04]  /*5e80*/  IMAD.WIDE.U32 R32, P1, R33, R30, R32 ;  /* 0x0000001e21207225 */ /* 0x000fc80007820020 */
[----:B------:R-:W-:Y:S01]  /*5e90*/  IMAD.HI.U32 R33, P2, R43, R31, R32 ;  /* 0x0000001f2b217227 */ /* 0x000fe20007840020 */
[----:B------:R-:W-:-:S03]  /*5ea0*/  IADD3 R32, P5, PT, RZ, -R40, RZ ;  /* 0x80000028ff207210 */ /* 0x000fc60007fbe0ff */
[----:B------:R-:W-:Y:S01]  /*5eb0*/  IMAD R31, R43, R30, RZ ;  /* 0x0000001e2b1f7224 */ /* 0x000fe200078e02ff */
[----:B------:R-:W-:-:S04]  /*5ec0*/  SEL R32, R32, R40, !P4 ;  /* 0x0000002820207207 */ /* 0x000fc80006000000 */
[----:B------:R-:W-:Y:S01]  /*5ed0*/  IADD3 R40, P3, PT, R31, R33, RZ ;  /* 0x000000211f287210 */ /* 0x000fe20007f7e0ff */
[----:B------:R-:W-:Y:S02]  /*5ee0*/  IMAD.X R33, RZ, RZ, ~R16, P5 ;  /* 0x000000ffff217224 */ /* 0x000fe400028e0e10 */
[----:B------:R-:W-:-:S03]  /*5ef0*/  IMAD.HI.U32 R31, R43, R30, RZ ;  /* 0x0000001e2b1f7227 */ /* 0x000fc600078e00ff */
[----:B------:R-:W-:Y:S01]  /*5f00*/  SEL R33, R33, R16, !P4 ;  /* 0x0000001021217207 */ /* 0x000fe20006000000 */
[----:B------:R-:W-:Y:S01]  /*5f10*/  IMAD.HI.U32 R30, R40, R32, RZ ;  /* 0x00000020281e7227 */ /* 0x000fe200078e00ff */
[----:B------:R-:W-:Y:S02]  /*5f20*/  IADD3.X R43, PT, PT, R31, R43, RZ, P1, !PT ;  /* 0x0000002b1f2b7210 */ /* 0x000fe40000ffe4ff */
[----:B------:R-:W-:Y:S01]  /*5f30*/  LOP3.LUT R16, R14, R16, RZ, 0x3c, !PT ;  /* 0x000000100e107212 */ /* 0x000fe200078e3cff */
[----:B------:R-:W-:Y:S01]  /*5f40*/  IMAD.MOV.U32 R31, RZ, RZ, RZ ;  /* 0x000000ffff1f7224 */ /* 0x000fe200078e00ff */
[----:B------:R-:W-:Y:S01]  /*5f50*/  IADD3.X R43, PT, PT, RZ, RZ, R43, P3, P2 ;  /* 0x000000ffff2b7210 */ /* 0x000fe20001fe442b */
[----:B------:R-:W-:-:S04]  /*5f60*/  IMAD.WIDE.U32 R30, R40, R33, R30 ;  /* 0x00000021281e7225 */ /* 0x000fc800078e001e */
[C---:B------:R-:W-:Y:S02]  /*5f70*/  IMAD R40, R43.reuse, R33, RZ ;  /* 0x000000212b287224 */ /* 0x040fe400078e02ff */
[----:B------:R-:W-:-:S04]  /*5f80*/  IMAD.HI.U32 R30, P1, R43, R32, R30 ;  /* 0x000000202b1e7227 */ /* 0x000fc8000782001e */
[----:B------:R-:W-:Y:S01]  /*5f90*/  IMAD.HI.U32 R43, R43, R33, RZ ;  /* 0x000000212b2b7227 */ /* 0x000fe200078e00ff */
[----:B------:R-:W-:-:S04]  /*5fa0*/  IADD3 R40, P2, PT, R40, R30, RZ ;  /* 0x0000001e28287210 */ /* 0x000fc80007f5e0ff */
[----:B------:R-:W-:Y:S01]  /*5fb0*/  IADD3.X R43, PT, PT, R43, RZ, RZ, P1, !PT ;  /* 0x000000ff2b2b7210 */ /* 0x000fe20000ffe4ff */
        /* <DEDUP_REMOVED lines=8> */
[C---:B------:R-:W-:Y:S02]  /*6040*/  ISETP.GE.U32.AND.EX P1, PT, R33.reuse, R29, PT, P1 ;  /* 0x0000001d2100720c */ /* 0x040fe40003f26110 */
[----:B------:R-:W-:Y:S02]  /*6050*/  IADD3 R31, P3, PT, R40, 0x1, RZ ;  /* 0x00000001281f7810 */ /* 0x000fe40007f7e0ff */
[----:B------:R-:W-:Y:S01]  /*6060*/  SEL R30, R32, R30, P1 ;  /* 0x0000001e201e7207 */ /* 0x000fe20000800000 */
[----:B------:R-:W-:Y:S01]  /*6070*/  IMAD.X R32, R33, 0x1, ~R29, P2 ;  /* 0x0000000121207824 */ /* 0x000fe200010e0e1d */
[----:B------:R-:W-:-:S02]  /*6080*/  SEL R31, R31, R40, P1 ;  /* 0x000000281f1f7207 */ /* 0x000fc40000800000 */
[----:B------:R-:W-:Y:S02]  /*6090*/  IADD3.X R40, PT, PT, RZ, R43, RZ, P3, !PT ;  /* 0x0000002bff287210 */ /* 0x000fe40001ffe4ff */
[----:B------:R-:W-:Y:S02]  /*60a0*/  SEL R32, R32, R33, P1 ;  /* 0x0000002120207207 */ /* 0x000fe40000800000 */
[----:B------:R-:W-:Y:S02]  /*60b0*/  ISETP.GE.U32.AND P2, PT, R30, R28, PT ;  /* 0x0000001c1e00720c */ /* 0x000fe40003f46070 */
[----:B------:R-:W-:Y:S02]  /*60c0*/  SEL R40, R40, R43, P1 ;  /* 0x0000002b28287207 */ /* 0x000fe40000800000 */
[----:B------:R-:W-:Y:S02]  /*60d0*/  IADD3 R28, P3, PT, R31, 0x1, RZ ;  /* 0x000000011f1c7810 */ /* 0x000fe40007f7e0ff */
[----:B------:R-:W-:-:S02]  /*60e0*/  ISETP.GE.U32.AND.EX P1, PT, R32, R29, PT, P2 ;  /* 0x0000001d2000720c */ /* 0x000fc40003f26120 */
[----:B------:R-:W-:Y:S01]  /*60f0*/  ISETP.GE.AND P2, PT, R16, RZ, PT ;  /* 0x000000ff1000720c */ /* 0x000fe20003f46270 */
[----:B------:R-:W-:Y:S01]  /*6100*/  IMAD.X R29, RZ, RZ, R40, P3 ;  /* 0x000000ffff1d7224 */ /* 0x000fe200018e0628 */
[----:B------:R-:W-:-:S04]  /*6110*/  SEL R28, R28, R31, P1 ;  /* 0x0000001f1c1c7207 */ /* 0x000fc80000800000 */
[----:B------:R-:W-:Y:S02]  /*6120*/  SEL R29, R29, R40, P1 ;  /* 0x000000281d1d7207 */ /* 0x000fe40000800000 */
[----:B------:R-:W-:Y:S02]  /*6130*/  IADD3 R30, P3, PT, RZ, -R28, RZ ;  /* 0x8000001cff1e7210 */ /* 0x000fe40007f7e0ff */
[----:B------:R-:W-:Y:S02]  /*6140*/  ISETP.NE.U32.AND P1, PT, R15, RZ, PT ;  /* 0x000000ff0f00720c */ /* 0x000fe40003f25070 */
[-C--:B------:R-:W-:Y:S02]  /*6150*/  IADD3.X R15, PT, PT, RZ, ~R29.reuse, RZ, P3, !PT ;  /* 0x8000001dff0f7210 */ /* 0x080fe40001ffe4ff */
[----:B------:R-:W-:Y:S01]  /*6160*/  ISETP.NE.AND.EX P1, PT, R14, RZ, PT, P1 ;  /* 0x000000ff0e00720c */ /* 0x000fe20003f25310 */
[----:B------:R-:W-:Y:S01]  /*6170*/  IMAD.MOV.U32 R14, RZ, RZ, R0 ;  /* 0x000000ffff0e7224 */ /* 0x000fe200078e0000 */
[----:B------:R-:W-:-:S02]  /*6180*/  SEL R15, R15, R29, !P2 ;  /* 0x0000001d0f0f7207 */ /* 0x000fc40005000000 */
[----:B------:R-:W-:Y:S02]  /*6190*/  SEL R28, R30, R28, !P2 ;  /* 0x0000001c1e1c7207 */ /* 0x000fe40005000000 */
[----:B------:R-:W-:Y:S01]  /*61a0*/  SEL R16, R15, 0xffffffff, P1 ;  /* 0xffffffff0f107807 */ /* 0x000fe20000800000 */
[----:B------:R-:W-:Y:S01]  /*61b0*/  HFMA2 R15, -RZ, RZ, 0, 0 ;  /* 0x00000000ff0f7431 */ /* 0x000fe200000001ff */
[----:B------:R-:W-:-:S03]  /*61c0*/  SEL R28, R28, 0xffffffff, P1 ;  /* 0xffffffff1c1c7807 */ /* 0x000fc60000800000 */
[----:B------:R-:W-:Y:S05]  /*61d0*/  RET.REL.NODEC R14 `(_ZN2at6native13col2im_kernelIddEEvlPKT_llllllllllllPS2_) ;  /* 0xffffff9c0e887950 */ /* 0x000fea0003c3ffff */
        .weak           $__internal_11_$__cuda_sm20_rem_s64
        .type           $__internal_11_$__cuda_sm20_rem_s64,@function
        .size           $__internal_11_$__cuda_sm20_rem_s64,(.L_x_527 - $__internal_11_$__cuda_sm20_rem_s64)
$__internal_11_$__cuda_sm20_rem_s64:
        /* <DEDUP_REMOVED lines=26> */
[----:B------:R-:W-:Y:S02]  /*6380*/  IADD3.X R40, PT, PT, RZ, RZ, R40, P3, P2 ;  /* 0x000000ffff287210 */ /* 0x000fe40001fe4428 */
[----:B------:R-:W-:Y:S01]  /*6390*/  ISETP.GE.AND P2, PT, R37, RZ, PT ;  /* 0x000000ff2500720c */ /* 0x000fe20003f46270 */
        /* <DEDUP_REMOVED lines=8> */
[-C--:B------:R-:W-:Y:S01]  /*6420*/  IMAD R29, R40, R28.reuse, RZ ;  /* 0x0000001c281d7224 */ /* 0x080fe200078e02ff */
[----:B------:R-:W-:Y:S01]  /*6430*/  SEL R30, R30, R33, !P2 ;  /* 0x000000211e1e7207 */ /* 0x000fe20005000000 */
[----:B------:R-:W-:-:S03]  /*6440*/  IMAD.HI.U32 R28, R40, R28, RZ ;  /* 0x0000001c281c7227 */ /* 0x000fc600078e00ff */
[----:B------:R-:W-:Y:S01]  /*6450*/  IADD3 R33, P4, PT, R29, R31, RZ ;  /* 0x0000001f1d217210 */ /* 0x000fe20007f9e0ff */
[----:B------:R-:W-:Y:S01]  /*6460*/  IMAD.X R31, RZ, RZ, ~R37, P5 ;  /* 0x000000ffff1f7224 */ /* 0x000fe200028e0e25 */
[----:B------:R-:W-:Y:S01]  /*6470*/  IADD3.X R40, PT, PT, R28, R40, RZ, P1, !PT ;  /* 0x000000281c287210 */ /* 0x000fe20000ffe4ff */
[----:B------:R-:W-:Y:S02]  /*6480*/  IMAD.MOV.U32 R29, RZ, RZ, RZ ;  /* 0x000000ffff1d7224 */ /* 0x000fe400078e00ff */
[----:B------:R-:W-:Y:S01]  /*6490*/  IMAD.HI.U32 R28, R33, R30, RZ ;  /* 0x0000001e211c7227 */ /* 0x000fe200078e00ff */
[----:B------:R-:W-:Y:S02]  /*64a0*/  SEL R31, R31, R37, !P2 ;  /* 0x000000251f1f7207 */ /* 0x000fe40005000000 */
[----:B------:R-:W-:-:S03]  /*64b0*/  IADD3.X R40, PT, PT, RZ, RZ, R40, P4, P3 ;  /* 0x000000ffff287210 */ /* 0x000fc600027e6428 */
        /* <DEDUP_REMOVED lines=12> */
[----:B------:R-:W-:Y:S01]  /*6580*/  IADD3.X R31, PT, PT, ~R33, R31, RZ, P3, !PT ;  /* 0x0000001f211f7210 */ /* 0x000fe20001ffe5ff */
[----:B------:R-:W-:Y:S01]  /*6590*/  HFMA2 R33, -RZ, RZ, 0, 0 ;  /* 0x00000000ff217431 */ /* 0x000fe200000001ff */
[----:B------:R-:W-:Y:S02]  /*65a0*/  IADD3 R29, P3, PT, R28, -R14, RZ ;  /* 0x8000000e1c1d7210 */ /* 0x000fe40007f7e0ff */
[----:B------:R-:W-:-:S03]  /*65b0*/  ISETP.GE.U32.AND.EX P1, PT, R31, R15, PT, P1 ;  /* 0x0000000f1f00720c */ /* 0x000fc60003f26110 */
[----:B------:R-:W-:Y:S01]  /*65c0*/  IMAD.X R30, R31, 0x1, ~R15, P3 ;  /* 0x000000011f1e7824 */ /* 0x000fe200018e0e0f */
[----:B------:R-:W-:-:S04]  /*65d0*/  SEL R29, R29, R28, P1 ;  /* 0x0000001c1d1d7207 */ /* 0x000fc80000800000 */
        /* <DEDUP_REMOVED lines=15> */
[----:B------:R-:W-:Y:S06]  /*66d0*/  RET.REL.NODEC R32 `(_ZN2at6native13col2im_kernelIddEEvlPKT_llllllllllllPS2_) ;  /* 0xffffff9820487950 */ /* 0x000fec0003c3ffff */
.L_x_515:
        /* <DEDUP_REMOVED lines=10> */
.L_x_527:


//--------------------- .nv.shared.reserved.0     --------------------------
	.section	.nv.shared.reserved.0,"aw",@nobits
	.weak		__nv_reservedSMEM_offset_0_alias
	.size		__nv_reservedSMEM_offset_0_alias, 0, 64
	.other		__nv_reservedSMEM_offset_0_alias,@"STO_CUDA_RESERVED_SHARED STV_DEFAULT"
__nv_reservedSMEM_offset_0_alias:
	.zero		0
	.zero		64


//--------------------- .nv.global                --------------------------
	.section	.nv.global,"aw",@nobits
.nv.global:
	.type		_ZN61_INTERNAL_e8e1f66a_30_NaiveConvolutionTranspose2d_cu_f5f7ea9c4cuda3std3__48in_placeE,@object
	.size		_ZN61_INTERNAL_e8e1f66a_30_NaiveConvolutionTranspose2d_cu_f5f7ea9c4cuda3std3__48in_placeE,(_ZN61_INTERNAL_e8e1f66a_30_NaiveConvolutionTranspose2d_cu_f5f7ea9c4cuda3std6ranges3__45__cpo8distanceE - _ZN61_INTERNAL_e8e1f66a_30_NaiveConvolutionTranspose2d_cu_f5f7ea9c4cuda3std3__48in_placeE)
_ZN61_INTERNAL_e8e1f66a_30_NaiveConvolutionTranspose2d_cu_f5f7ea9c4cuda3std3__48in_placeE:
	.zero		1
	.type		_ZN61_INTERNAL_e8e1f66a_30_NaiveConvolutionTranspose2d_cu_f5f7ea9c4cuda3std6ranges3__45__cpo8distanceE,@object
	.size		_ZN61_INTERNAL_e8e1f66a_30_NaiveConvolutionTranspose2d_cu_f5f7ea9c4cuda3std6ranges3__45__cpo8distanceE,(_ZN61_INTERNAL_e8e1f66a_30_NaiveConvolutionTranspose2d_cu_f5f7ea9c4cuda3std3__45__cpo6cbeginE - _ZN61_INTERNAL_e8e1f66a_30_NaiveConvolutionTranspose2d_cu_f5f7ea9c4cuda3std6ranges3__45__cpo8distanceE)
_ZN61_INTERNAL_e8e1f66a_30_NaiveConvolutionTranspose2d_cu_f5f7ea9c4cuda3std6ranges3__45__cpo8distanceE:
	.zero		1
	.type		_ZN61_INTERNAL_e8e1f66a_30_NaiveConvolutionTranspose2d_cu_f5f7ea9c4cuda3std3__45__cpo6cbeginE,@object
	.size		_ZN61_INTERNAL_e8e1f66a_30_NaiveConvolutionTranspose2d_cu_f5f7ea9c4cuda3std3__45__cpo6cbeginE,(_ZN61_INTERNAL_e8e1f66a_30_NaiveConvolutionTranspose2d_cu_f5f7ea9c4cuda3std6ranges3__45__cpo7advanceE - _ZN61_INTERNAL_e8e1f66a_30_NaiveConvolutionTranspose2d_cu_f5f7ea9c4cuda3std3__45__cpo6cbeginE)
_ZN61_INTERNAL_e8e1f66a_30_NaiveConvolutionTranspose2d_cu_f5f7ea9c4cuda3std3__45__cpo6cbeginE:
	.zero		1
	.type		_ZN61_INTERNAL_e8e1f66a_30_NaiveConvolutionTranspose2d_cu_f5f7ea9c4cuda3std6ranges3__45__cpo7advanceE,@object
	.size		_ZN61_INTERNAL_e8e1f66a_30_NaiveConvolutionTranspose2d_cu_f5f7ea9c4cuda3std6ranges3__45__cpo7advanceE,(_ZN61_INTERNAL_e8e1f66a_30_NaiveConvolutionTranspose2d_cu_f5f7ea9c4cuda3std3__45__cpo7crbeginE - _ZN61_INTERNAL_e8e1f66a_30_NaiveConvolutionTranspose2d_cu_f5f7ea9c4cuda3std6ranges3__45__cpo7advanceE)
_ZN61_INTERNAL_e8e1f66a_30_NaiveConvolutionTranspose2d_cu_f5f7ea9c4cuda3std6ranges3__45__cpo7advanceE:
	.zero		1
	.type		_ZN61_INTERNAL_e8e1f66a_30_NaiveConvolutionTranspose2d_cu_f5f7ea9c4cuda3std3__45__cpo7crbeginE,@object
	.size		_ZN61_INTERNAL_e8e1f66a_30_NaiveConvolutionTranspose2d_cu_f5f7ea9c4cuda3std3__45__cpo7crbeginE,(_ZN61_INTERNAL_e8e1f66a_30_NaiveConvolutionTranspose2d_cu_f5f7ea9c4cuda3std6ranges3__45__cpo4dataE - _ZN61_INTERNAL_e8e1f66a_30_NaiveConvolutionTranspose2d_cu_f5f7ea9c4cuda3std3__45__cpo7crbeginE)
_ZN61_INTERNAL_e8e1f66a_30_NaiveConvolutionTranspose2d_cu_f5f7ea9c4cuda3std3__45__cpo7crbeginE:
	.zero		1
	.type		_ZN61_INTERNAL_e8e1f66a_30_NaiveConvolutionTranspose2d_cu_f5f7ea9c4cuda3std6ranges3__45__cpo4dataE,@object
	.size		_ZN61_INTERNAL_e8e1f66a_30_NaiveConvolutionTranspose2d_cu_f5f7ea9c4cuda3std6ranges3__45__cpo4dataE,(_ZN61_INTERNAL_e8e1f66a_30_NaiveConvolutionTranspose2d_cu_f5f7ea9c4cuda3std6ranges3__45__cpo5beginE - _ZN61_INTERNAL_e8e1f66a_30_NaiveConvolutionTranspose2d_cu_f5f7ea9c4cuda3std6ranges3__45__cpo4dataE)
_ZN61_INTERNAL_e8e1f66a_30_NaiveConvolutionTranspose2d_cu_f5f7ea9c4cuda3std6ranges3__45__cpo4dataE:
	.zero		1
	.type		_ZN61_INTERNAL_e8e1f66a_30_NaiveConvolutionTranspose2d_cu_f5f7ea9c4cuda3std6ranges3__45__cpo5beginE,@object
	.size		_ZN61_INTERNAL_e8e1f66a_30_NaiveConvolutionTranspose2d_cu_f5f7ea9c4cuda3std6ranges3__45__cpo5beginE,(_ZN61_INTERNAL_e8e1f66a_30_NaiveConvolutionTranspose2d_cu_f5f7ea9c4cuda3std3__463_GLOBAL__N__e8e1f66a_30_NaiveConvolutionTranspose2d_cu_f5f7ea9c6ignoreE - _ZN61_INTERNAL_e8e1f66a_30_NaiveConvolutionTranspose2d_cu_f5f7ea9c4cuda3std6ranges3__45__cpo5beginE)
_ZN61_INTERNAL_e8e1f66a_30_NaiveConvolutionTranspose2d_cu_f5f7ea9c4cuda3std6ranges3__45__cpo5beginE:
	.zero		1
	.type		_ZN61_INTERNAL_e8e1f66a_30_NaiveConvolutionTranspose2d_cu_f5f7ea9c4cuda3std3__463_GLOBAL__N__e8e1f66a_30_NaiveConvolutionTranspose2d_cu_f5f7ea9c6ignoreE,@object
	.size		_ZN61_INTERNAL_e8e1f66a_30_NaiveConvolutionTranspose2d_cu_f5f7ea9c4cuda3std3__463_GLOBAL__N__e8e1f66a_30_NaiveConvolutionTranspose2d_cu_f5f7ea9c6ignoreE,(_ZN61_INTERNAL_e8e1f66a_30_NaiveConvolutionTranspose2d_cu_f5f7ea9c4cuda3std6ranges3__45__cpo4sizeE - _ZN61_INTERNAL_e8e1f66a_30_NaiveConvolutionTranspose2d_cu_f5f7ea9c4cuda3std3__463_GLOBAL__N__e8e1f66a_30_NaiveConvolutionTranspose2d_cu_f5f7ea9c6ignoreE)
_ZN61_INTERNAL_e8e1f66a_30_NaiveConvolutionTranspose2d_cu_f5f7ea9c4cuda3std3__463_GLOBAL__N__e8e1f66a_30_NaiveConvolutionTranspose2d_cu_f5f7ea9c6ignoreE:
	.zero		1
	.type		_ZN61_INTERNAL_e8e1f66a_30_NaiveConvolutionTranspose2d_cu_f5f7ea9c4cuda3std6ranges3__45__cpo4sizeE,@object
	.size		_ZN61_INTERNAL_e8e1f66a_30_NaiveConvolutionTranspose2d_cu_f5f7ea9c4cuda3std6ranges3__45__cpo4sizeE,(_ZN61_INTERNAL_e8e1f66a_30_NaiveConvolutionTranspose2d_cu_f5f7ea9c4cuda3std3__45__cpo5beginE - _ZN61_INTERNAL_e8e1f66a_30_NaiveConvolutionTranspose2d_cu_f5f7ea9c4cuda3std6ranges3__45__cpo4sizeE)
_ZN61_INTERNAL_e8e1f66a_30_NaiveConvolutionTranspose2d_cu_f5f7ea9c4cuda3std6ranges3__45__cpo4sizeE:
	.zero		1
	.type		_ZN61_INTERNAL_e8e1f66a_30_NaiveConvolutionTranspose2d_cu_f5f7ea9c4cuda3std3__45__cpo5beginE,@object
	.size		_ZN61_INTERNAL_e8e1f66a_30_NaiveConvolutionTranspose2d_cu_f5f7ea9c4cuda3std3__45__cpo5beginE,(_ZN61_INTERNAL_e8e1f66a_30_NaiveConvolutionTranspose2d_cu_f5f7ea9c4cuda3std6ranges3__45__cpo6cbeginE - _ZN61_INTERNAL_e8e1f66a_30_NaiveConvolutionTranspose2d_cu_f5f7ea9c4cuda3std3__45__cpo5beginE)
_ZN61_INTERNAL_e8e1f66a_30_NaiveConvolutionTranspose2d_cu_f5f7ea9c4cuda3std3__45__cpo5beginE:
	.zero		1
	.type		_ZN61_INTERNAL_e8e1f66a_30_NaiveConvolutionTranspose2d_cu_f5f7ea9c4cuda3std6ranges3__45__cpo6cbeginE,@object
	.size		_ZN61_INTERNAL_e8e1f66a_30_NaiveConvolutionTranspose2d_cu_f5f7ea9c4cuda3std6ranges3__45__cpo6cbeginE,(_ZN61_INTERNAL_e8e1f66a_30_NaiveConvolutionTranspose2d_cu_f5f7ea9c4cuda3std3__45__cpo6rbeginE - _ZN61_INTERNAL_e8e1f66a_30_NaiveConvolutionTranspose2d_cu_f5f7ea9c4cuda3std6ranges3__45__cpo6cbeginE)
_ZN61_INTERNAL_e8e1f66a_30_NaiveConvolutionTranspose2d_cu_f5f7ea9c4cuda3std6ranges3__45__cpo6cbeginE:
	.zero		1
	.type		_ZN61_INTERNAL_e8e1f66a_30_NaiveConvolutionTranspose2d_cu_f5f7ea9c4cuda3std3__45__cpo6rbeginE,@object
	.size		_ZN61_INTERNAL_e8e1f66a_30_NaiveConvolutionTranspose2d_cu_f5f7ea9c4cuda3std3__45__cpo6rbeginE,(_ZN61_INTERNAL_e8e1f66a_30_NaiveConvolutionTranspose2d_cu_f5f7ea9c4cuda3std6ranges3__45__cpo4nextE - _ZN61_INTERNAL_e8e1f66a_30_NaiveConvolutionTranspose2d_cu_f5f7ea9c4cuda3std3__45__cpo6rbeginE)
_ZN61_INTERNAL_e8e1f66a_30_NaiveConvolutionTranspose2d_cu_f5f7ea9c4cuda3std3__45__cpo6rbeginE:
	.zero		1
	.type		_ZN61_INTERNAL_e8e1f66a_30_NaiveConvolutionTranspose2d_cu_f5f7ea9c4cuda3std6ranges3__45__cpo4nextE,@object
	.size		_ZN61_INTERNAL_e8e1f66a_30_NaiveConvolutionTranspose2d_cu_f5f7ea9c4cuda3std6ranges3__45__cpo4nextE,(_ZN61_INTERNAL_e8e1f66a_30_NaiveConvolutionTranspose2d_cu_f5f7ea9c4cuda3std6ranges3__45__cpo4swapE - _ZN61_INTERNAL_e8e1f66a_30_NaiveConvolutionTranspose2d_cu_f5f7ea9c4cuda3std6ranges3__45__cpo4nextE)
_ZN61_INTERNAL_e8e1f66a_30_NaiveConvolutionTranspose2d_cu_f5f7ea9c4cuda3std6ranges3__45__cpo4nextE:
	.zero		1
	.type		_ZN61_INTERNAL_e8e1f66a_30_NaiveConvolutionTranspose2d_cu_f5f7ea9c4cuda3std6ranges3__45__cpo4swapE,@object
	.size		_ZN61_INTERNAL_e8e1f66a_30_NaiveConvolutionTranspose2d_cu_f5f7ea9c4cuda3std6ranges3__45__cpo4swapE,(_ZN61_INTERNAL_e8e1f66a_30_NaiveConvolutionTranspose2d_cu_f5f7ea9c4cuda3std3__420unreachable_sentinelE - _ZN61_INTERNAL_e8e1f66a_30_NaiveConvolutionTranspose2d_cu_f5f7ea9c4cuda3std6ranges3__45__cpo4swapE)
_ZN61_INTERNAL_e8e1f66a_30_NaiveConvolutionTranspose2d_cu_f5f7ea9c4cuda3std6ranges3__45__cpo4swapE:
	.zero		1
	.type		_ZN61_INTERNAL_e8e1f66a_30_NaiveConvolutionTranspose2d_cu_f5f7ea9c4cuda3std3__420unreachable_sentinelE,@object
	.size		_ZN61_INTERNAL_e8e1f66a_30_NaiveConvolutionTranspose2d_cu_f5f7ea9c4cuda3std3__420unreachable_sentinelE,(_ZN61_INTERNAL_e8e1f66a_30_NaiveConvolutionTranspose2d_cu_f5f7ea9c6thrust24THRUST_300001_SM_1030_NS6system6detail10sequential3seqE - _ZN61_INTERNAL_e8e1f66a_30_NaiveConvolutionTranspose2d_cu_f5f7ea9c4cuda3std3__420unreachable_sentinelE)
_ZN61_INTERNAL_e8e1f66a_30_NaiveConvolutionTranspose2d_cu_f5f7ea9c4cuda3std3__420unreachable_sentinelE:
	.zero		1
	.type		_ZN61_INTERNAL_e8e1f66a_30_NaiveConvolutionTranspose2d_cu_f5f7ea9c6thrust24THRUST_300001_SM_1030_NS6system6detail10sequential3seqE,@object
	.size		_ZN61_INTERNAL_e8e1f66a_30_NaiveConvolutionTranspose2d_cu_f5f7ea9c6thrust24THRUST_300001_SM_1030_NS6system6detail10sequential3seqE,(_ZN61_INTERNAL_e8e1f66a_30_NaiveConvolutionTranspose2d_cu_f5f7ea9c4cuda3std3__45__cpo4cendE - _ZN61_INTERNAL_e8e1f66a_30_NaiveConvolutionTranspose2d_cu_f5f7ea9c6thrust24THRUST_300001_SM_1030_NS6system6detail10sequential3seqE)
_ZN61_INTERNAL_e8e1f66a_30_NaiveConvolutionTranspose2d_cu_f5f7ea9c6thrust24THRUST_300001_SM_1030_NS6system6detail10sequential3seqE:
	.zero		1
	.type		_ZN61_INTERNAL_e8e1f66a_30_NaiveConvolutionTranspose2d_cu_f5f7ea9c4cuda3std3__45__cpo4cendE,@object
	.size		_ZN61_INTERNAL_e8e1f66a_30_NaiveConvolutionTranspose2d_cu_f5f7ea9c4cuda3std3__45__cpo4cendE,(_ZN61_INTERNAL_e8e1f66a_30_NaiveConvolutionTranspose2d_cu_f5f7ea9c4cuda3std6ranges3__45__cpo9iter_swapE - _ZN61_INTERNAL_e8e1f66a_30_NaiveConvolutionTranspose2d_cu_f5f7ea9c4cuda3std3__45__cpo4cendE)
_ZN61_INTERNAL_e8e1f66a_30_NaiveConvolutionTranspose2d_cu_f5f7ea9c4cuda3std3__45__cpo4cendE:
	.zero		1
	.type		_ZN61_INTERNAL_e8e1f66a_30_NaiveConvolutionTranspose2d_cu_f5f7ea9c4cuda3std6ranges3__45__cpo9iter_swapE,@object
	.size		_ZN61_INTERNAL_e8e1f66a_30_NaiveConvolutionTranspose2d_cu_f5f7ea9c4cuda3std6ranges3__45__cpo9iter_swapE,(_ZN61_INTERNAL_e8e1f66a_30_NaiveConvolutionTranspose2d_cu_f5f7ea9c4cuda3std3__45__cpo5crendE - _ZN61_INTERNAL_e8e1f66a_30_NaiveConvolutionTranspose2d_cu_f5f7ea9c4cuda3std6ranges3__45__cpo9iter_swapE)
_ZN61_INTERNAL_e8e1f66a_30_NaiveConvolutionTranspose2d_cu_f5f7ea9c4cuda3std6ranges3__45__cpo9iter_swapE:
	.zero		1
	.type		_ZN61_INTERNAL_e8e1f66a_30_NaiveConvolutionTranspose2d_cu_f5f7ea9c4cuda3std3__45__cpo5crendE,@object
	.size		_ZN61_INTERNAL_e8e1f66a_30_NaiveConvolutionTranspose2d_cu_f5f7ea9c4cuda3std3__45__cpo5crendE,(_ZN61_INTERNAL_e8e1f66a_30_NaiveConvolutionTranspose2d_cu_f5f7ea9c4cuda3std6ranges3__45__cpo5cdataE - _ZN61_INTERNAL_e8e1f66a_30_NaiveConvolutionTranspose2d_cu_f5f7ea9c4cuda3std3__45__cpo5crendE)
_ZN61_INTERNAL_e8e1f66a_30_NaiveConvolutionTranspose2d_cu_f5f7ea9c4cuda3std3__45__cpo5crendE:
	.zero		1
	.type		_ZN61_INTERNAL_e8e1f66a_30_NaiveConvolutionTranspose2d_cu_f5f7ea9c4cuda3std6ranges3__45__cpo5cdataE,@object
	.size		_ZN61_INTERNAL_e8e1f66a_30_NaiveConvolutionTranspose2d_cu_f5f7ea9c4cuda3std6ranges3__45__cpo5cdataE,(_ZN61_INTERNAL_e8e1f66a_30_NaiveConvolutionTranspose2d_cu_f5f7ea9c4cuda3std6ranges3__45__cpo3endE - _ZN61_INTERNAL_e8e1f66a_30_NaiveConvolutionTranspose2d_cu_f5f7ea9c4cuda3std6ranges3__45__cpo5cdataE)
_ZN61_INTERNAL_e8e1f66a_30_NaiveConvolutionTranspose2d_cu_f5f7ea9c4cuda3std6ranges3__45__cpo5cdataE:
	.zero		1
	.type		_ZN61_INTERNAL_e8e1f66a_30_NaiveConvolutionTranspose2d_cu_f5f7ea9c4cuda3std6ranges3__45__cpo3endE,@object
	.size		_ZN61_INTERNAL_e8e1f66a_30_NaiveConvolutionTranspose2d_cu_f5f7ea9c4cuda3std6ranges3__45__cpo3endE,(_ZN61_INTERNAL_e8e1f66a_30_NaiveConvolutionTranspose2d_cu_f5f7ea9c4cuda3std3__419piecewise_constructE - _ZN61_INTERNAL_e8e1f66a_30_NaiveConvolutionTranspose2d_cu_f5f7ea9c4cuda3std6ranges3__45__cpo3endE)
_ZN61_INTERNAL_e8e1f66a_30_NaiveConvolutionTranspose2d_cu_f5f7ea9c4cuda3std6ranges3__45__cpo3endE:
	.zero		1
	.type		_ZN61_INTERNAL_e8e1f66a_30_NaiveConvolutionTranspose2d_cu_f5f7ea9c4cuda3std3__419piecewise_constructE,@object
	.size		_ZN61_INTERNAL_e8e1f66a_30_NaiveConvolutionTranspose2d_cu_f5f7ea9c4cuda3std3__419piecewise_constructE,(_ZN61_INTERNAL_e8e1f66a_30_NaiveConvolutionTranspose2d_cu_f5f7ea9c4cuda3std6ranges3__45__cpo5ssizeE - _ZN61_INTERNAL_e8e1f66a_30_NaiveConvolutionTranspose2d_cu_f5f7ea9c4cuda3std3__419piecewise_constructE)
_ZN61_INTERNAL_e8e1f66a_30_NaiveConvolutionTranspose2d_cu_f5f7ea9c4cuda3std3__419piecewise_constructE:
	.zero		1
	.type		_ZN61_INTERNAL_e8e1f66a_30_NaiveConvolutionTranspose2d_cu_f5f7ea9c4cuda3std6ranges3__45__cpo5ssizeE,@object
	.size		_ZN61_INTERNAL_e8e1f66a_30_NaiveConvolutionTranspose2d_cu_f5f7ea9c4cuda3std6ranges3__45__cpo5ssizeE,(_ZN61_INTERNAL_e8e1f66a_30_NaiveConvolutionTranspose2d_cu_f5f7ea9c4cuda3std3__45__cpo3endE - _ZN61_INTERNAL_e8e1f66a_30_NaiveConvolutionTranspose2d_cu_f5f7ea9c4cuda3std6ranges3__45__cpo5ssizeE)
_ZN61_INTERNAL_e8e1f66a_30_NaiveConvolutionTranspose2d_cu_f5f7ea9c4cuda3std6ranges3__45__cpo5ssizeE:
	.zero		1
	.type		_ZN61_INTERNAL_e8e1f66a_30_NaiveConvolutionTranspose2d_cu_f5f7ea9c4cuda3std3__45__cpo3endE,@object
	.size		_ZN61_INTERNAL_e8e1f66a_30_NaiveConvolutionTranspose2d_cu_f5f7ea9c4cuda3std3__45__cpo3endE,(_ZN61_INTERNAL_e8e1f66a_30_NaiveConvolutionTranspose2d_cu_f5f7ea9c4cuda3std6ranges3__45__cpo4cendE - _ZN61_INTERNAL_e8e1f66a_30_NaiveConvolutionTranspose2d_cu_f5f7ea9c4cuda3std3__45__cpo3endE)
_ZN61_INTERNAL_e8e1f66a_30_NaiveConvolutionTranspose2d_cu_f5f7ea9c4cuda3std3__45__cpo3endE:
	.zero		1
	.type		_ZN61_INTERNAL_e8e1f66a_30_NaiveConvolutionTranspose2d_cu_f5f7ea9c4cuda3std6ranges3__45__cpo4cendE,@object
	.size		_ZN61_INTERNAL_e8e1f66a_30_NaiveConvolutionTranspose2d_cu_f5f7ea9c4cuda3std6ranges3__45__cpo4cendE,(_ZN61_INTERNAL_e8e1f66a_30_NaiveConvolutionTranspose2d_cu_f5f7ea9c4cuda3std3__45__cpo4rendE - _ZN61_INTERNAL_e8e1f66a_30_NaiveConvolutionTranspose2d_cu_f5f7ea9c4cuda3std6ranges3__45__cpo4cendE)
_ZN61_INTERNAL_e8e1f66a_30_NaiveConvolutionTranspose2d_cu_f5f7ea9c4cuda3std6ranges3__45__cpo4cendE:
	.zero		1
	.type		_ZN61_INTERNAL_e8e1f66a_30_NaiveConvolutionTranspose2d_cu_f5f7ea9c4cuda3std3__45__cpo4rendE,@object
	.size		_ZN61_INTERNAL_e8e1f66a_30_NaiveConvolutionTranspose2d_cu_f5f7ea9c4cuda3std3__45__cpo4rendE,(_ZN61_INTERNAL_e8e1f66a_30_NaiveConvolutionTranspose2d_cu_f5f7ea9c4cuda3std6ranges3__45__cpo4prevE - _ZN61_INTERNAL_e8e1f66a_30_NaiveConvolutionTranspose2d_cu_f5f7ea9c4cuda3std3__45__cpo4rendE)
_ZN61_INTERNAL_e8e1f66a_30_NaiveConvolutionTranspose2d_cu_f5f7ea9c4cuda3std3__45__cpo4rendE:
	.zero		1
	.type		_ZN61_INTERNAL_e8e1f66a_30_NaiveConvolutionTranspose2d_cu_f5f7ea9c4cuda3std6ranges3__45__cpo4prevE,@object
	.size		_ZN61_INTERNAL_e8e1f66a_30_NaiveConvolutionTranspose2d_cu_f5f7ea9c4cuda3std6ranges3__45__cpo4prevE,(_ZN61_INTERNAL_e8e1f66a_30_NaiveConvolutionTranspose2d_cu_f5f7ea9c4cuda3std6ranges3__45__cpo9iter_moveE - _ZN61_INTERNAL_e8e1f66a_30_NaiveConvolutionTranspose2d_cu_f5f7ea9c4cuda3std6ranges3__45__cpo4prevE)
_ZN61_INTERNAL_e8e1f66a_30_NaiveConvolutionTranspose2d_cu_f5f7ea9c4cuda3std6ranges3__45__cpo4prevE:
	.zero		1
	.type		_ZN61_INTERNAL_e8e1f66a_30_NaiveConvolutionTranspose2d_cu_f5f7ea9c4cuda3std6ranges3__45__cpo9iter_moveE,@object
	.size		_ZN61_INTERNAL_e8e1f66a_30_NaiveConvolutionTranspose2d_cu_f5f7ea9c4cuda3std6ranges3__45__cpo9iter_moveE,(.L_13 - _ZN61_INTERNAL_e8e1f66a_30_NaiveConvolutionTranspose2d_cu_f5f7ea9c4cuda3std6ranges3__45__cpo9iter_moveE)
_ZN61_INTERNAL_e8e1f66a_30_NaiveConvolutionTranspose2d_cu_f5f7ea9c4cuda3std6ranges3__45__cpo9iter_moveE:
	.zero		1
.L_13:


//--------------------- .nv.constant0._ZN2at6native13im2col_kernelIN3c108BFloat16EEEvlPKT_llllllllllllPS4_ --------------------------
	.section	.nv.constant0._ZN2at6native13im2col_kernelIN3c108BFloat16EEEvlPKT_llllllllllllPS4_,"a",@progbits
	.sectionflags	@""
	.align	4
.nv.constant0._ZN2at6native13im2col_kernelIN3c108BFloat16EEEvlPKT_llllllllllllPS4_:
	.zero		1016


//--------------------- .nv.constant0._ZN2at6native13im2col_kernelIN3c104HalfEEEvlPKT_llllllllllllPS4_ --------------------------
	.section	.nv.constant0._ZN2at6native13im2col_kernelIN3c104HalfEEEvlPKT_llllllllllllPS4_,"a",@progbits
	.sectionflags	@""
	.align	4
.nv.constant0._ZN2at6native13im2col_kernelIN3c104HalfEEEvlPKT_llllllllllllPS4_:
	.zero		1016


//--------------------- .nv.constant0._ZN2at6native13im2col_kernelIfEEvlPKT_llllllllllllPS2_ --------------------------
	.section	.nv.constant0._ZN2at6native13im2col_kernelIfEEvlPKT_llllllllllllPS2_,"a",@progbits
	.sectionflags	@""
	.align	4
.nv.constant0._ZN2at6native13im2col_kernelIfEEvlPKT_llllllllllllPS2_:
	.zero		1016


//--------------------- .nv.constant0._ZN2at6native13im2col_kernelIdEEvlPKT_llllllllllllPS2_ --------------------------
	.section	.nv.constant0._ZN2at6native13im2col_kernelIdEEvlPKT_llllllllllllPS2_,"a",@progbits
	.sectionflags	@""
	.align	4
.nv.constant0._ZN2at6native13im2col_kernelIdEEvlPKT_llllllllllllPS2_:
	.zero		1016


//--------------------- .nv.constant0._ZN2at6native13col2im_kernelIN3c108BFloat16EfEEvlPKT_llllllllllllPS4_ --------------------------
	.section	.nv.constant0._ZN2at6native13col2im_kernelIN3c108BFloat16EfEEvlPKT_llllllllllllPS4_,"a",@progbits
	.sectionflags	@""
	.align	4
.nv.constant0._ZN2at6native13col2im_kernelIN3c108BFloat16EfEEvlPKT_llllllllllllPS4_:
	.zero		1016


//--------------------- .nv.constant0._ZN2at6native13col2im_kernelIN3c104HalfEfEEvlPKT_llllllllllllPS4_ --------------------------
	.section	.nv.constant0._ZN2at6native13col2im_kernelIN3c104HalfEfEEvlPKT_llllllllllllPS4_,"a",@progbits
	.sectionflags	@""
	.align	4
.nv.constant0._ZN2at6native13col2im_kernelIN3c104HalfEfEEvlPKT_llllllllllllPS4_:
	.zero		1016


//--------------------- .nv.constant0._ZN2at6native13col2im_kernelIffEEvlPKT_llllllllllllPS2_ --------------------------
	.section	.nv.constant0._ZN2at6native13col2im_kernelIffEEvlPKT_llllllllllllPS2_,"a",@progbits
	.sectionflags	@""
	.align	4
.nv.constant0._ZN2at6native13col2im_kernelIffEEvlPKT_llllllllllllPS2_:
	.zero		1016


//--------------------- .nv.constant0._ZN2at6native13col2im_kernelIddEEvlPKT_llllllllllllPS2_ --------------------------
	.section	.nv.constant0._ZN2at6native13col2im_kernelIddEEvlPKT_llllllllllllPS2_,"a",@progbits
	.sectionflags	@""
	.align	4
.nv.constant0._ZN2at6native13col2im_kernelIddEEvlPKT_llllllllllllPS2_:
	.zero		1016


//--------------------- SYMBOLS --------------------------

	.type		.nv.reservedSmem.offset0,@object
	.size		.nv.reservedSmem.offset0,0x4
